//
// Generated by NVIDIA NVVM Compiler
//
// Compiler Build ID: CL-36424714
// Cuda compilation tools, release 13.0, V13.0.88
// Based on NVVM 20.0.0
//

.version 9.0
.target sm_100
.address_size 64

	// .globl	gpu_sort
// _ZZN3cub18CUB_300001_SM_10006detail10radix_sort31DeviceRadixSortSingleTileKernelINS1_5radix10policy_hubIfNS0_8NullTypeEyE10Policy1000ELNS0_9SortOrderE0EfS6_yNS1_21identity_decomposer_tEEEvPKT1_PSB_PKT2_PSF_T3_iiT4_E12temp_storage has been demoted
// _ZZN3cub18CUB_300001_SM_10006detail10radix_sort30DeviceRadixSortHistogramKernelINS1_5radix10policy_hubIfNS0_8NullTypeEyE10Policy1000ELNS0_9SortOrderE0EfyNS1_21identity_decomposer_tEEEvPT2_PKT1_SB_iiT3_E12temp_storage has been demoted
// _ZZN3cub18CUB_300001_SM_10006detail10radix_sort33DeviceRadixSortExclusiveSumKernelINS1_5radix10policy_hubIfNS0_8NullTypeEyE10Policy1000EyEEvPT0_E12temp_storage has been demoted
// _ZZN3cub18CUB_300001_SM_10006detail10radix_sort29DeviceRadixSortOnesweepKernelINS1_5radix10policy_hubIfNS0_8NullTypeEyE10Policy1000ELNS0_9SortOrderE0EfS6_yiiNS1_21identity_decomposer_tEEEvPT5_SC_PT3_PKSD_PT1_PKSH_PT2_PKSL_T4_iiT6_E1s has been demoted
.global .align 1 .b8 _ZN34_INTERNAL_93e3f848_4_k_cu_gpu_sort4cuda3std3__45__cpo5beginE[1];
.global .align 1 .b8 _ZN34_INTERNAL_93e3f848_4_k_cu_gpu_sort4cuda3std3__45__cpo3endE[1];
.global .align 1 .b8 _ZN34_INTERNAL_93e3f848_4_k_cu_gpu_sort4cuda3std3__45__cpo6cbeginE[1];
.global .align 1 .b8 _ZN34_INTERNAL_93e3f848_4_k_cu_gpu_sort4cuda3std3__45__cpo4cendE[1];
.global .align 1 .b8 _ZN34_INTERNAL_93e3f848_4_k_cu_gpu_sort4cuda3std3__45__cpo6rbeginE[1];
.global .align 1 .b8 _ZN34_INTERNAL_93e3f848_4_k_cu_gpu_sort4cuda3std3__45__cpo4rendE[1];
.global .align 1 .b8 _ZN34_INTERNAL_93e3f848_4_k_cu_gpu_sort4cuda3std3__45__cpo7crbeginE[1];
.global .align 1 .b8 _ZN34_INTERNAL_93e3f848_4_k_cu_gpu_sort4cuda3std3__45__cpo5crendE[1];
.global .align 1 .b8 _ZN34_INTERNAL_93e3f848_4_k_cu_gpu_sort4cuda3std3__436_GLOBAL__N__93e3f848_4_k_cu_gpu_sort6ignoreE[1];
.global .align 1 .b8 _ZN34_INTERNAL_93e3f848_4_k_cu_gpu_sort4cuda3std3__419piecewise_constructE[1];
.global .align 1 .b8 _ZN34_INTERNAL_93e3f848_4_k_cu_gpu_sort4cuda3std3__48in_placeE[1];
.global .align 1 .b8 _ZN34_INTERNAL_93e3f848_4_k_cu_gpu_sort4cuda3std3__420unreachable_sentinelE[1];
.global .align 1 .b8 _ZN34_INTERNAL_93e3f848_4_k_cu_gpu_sort4cuda3std3__47nulloptE[1];
.global .align 1 .b8 _ZN34_INTERNAL_93e3f848_4_k_cu_gpu_sort4cuda3std3__48unexpectE[1];
.global .align 1 .b8 _ZN34_INTERNAL_93e3f848_4_k_cu_gpu_sort4cuda3std6ranges3__45__cpo4swapE[1];
.global .align 1 .b8 _ZN34_INTERNAL_93e3f848_4_k_cu_gpu_sort4cuda3std6ranges3__45__cpo9iter_moveE[1];
.global .align 1 .b8 _ZN34_INTERNAL_93e3f848_4_k_cu_gpu_sort4cuda3std6ranges3__45__cpo5beginE[1];
.global .align 1 .b8 _ZN34_INTERNAL_93e3f848_4_k_cu_gpu_sort4cuda3std6ranges3__45__cpo3endE[1];
.global .align 1 .b8 _ZN34_INTERNAL_93e3f848_4_k_cu_gpu_sort4cuda3std6ranges3__45__cpo6cbeginE[1];
.global .align 1 .b8 _ZN34_INTERNAL_93e3f848_4_k_cu_gpu_sort4cuda3std6ranges3__45__cpo4cendE[1];
.global .align 1 .b8 _ZN34_INTERNAL_93e3f848_4_k_cu_gpu_sort4cuda3std6ranges3__45__cpo7advanceE[1];
.global .align 1 .b8 _ZN34_INTERNAL_93e3f848_4_k_cu_gpu_sort4cuda3std6ranges3__45__cpo9iter_swapE[1];
.global .align 1 .b8 _ZN34_INTERNAL_93e3f848_4_k_cu_gpu_sort4cuda3std6ranges3__45__cpo4nextE[1];
.global .align 1 .b8 _ZN34_INTERNAL_93e3f848_4_k_cu_gpu_sort4cuda3std6ranges3__45__cpo4prevE[1];
.global .align 1 .b8 _ZN34_INTERNAL_93e3f848_4_k_cu_gpu_sort4cuda3std6ranges3__45__cpo4dataE[1];
.global .align 1 .b8 _ZN34_INTERNAL_93e3f848_4_k_cu_gpu_sort4cuda3std6ranges3__45__cpo5cdataE[1];
.global .align 1 .b8 _ZN34_INTERNAL_93e3f848_4_k_cu_gpu_sort4cuda3std6ranges3__45__cpo4sizeE[1];
.global .align 1 .b8 _ZN34_INTERNAL_93e3f848_4_k_cu_gpu_sort4cuda3std6ranges3__45__cpo5ssizeE[1];
.global .align 1 .b8 _ZN34_INTERNAL_93e3f848_4_k_cu_gpu_sort4cuda3std6ranges3__45__cpo8distanceE[1];
.global .align 1 .b8 _ZN34_INTERNAL_93e3f848_4_k_cu_gpu_sort6thrust24THRUST_300001_SM_1000_NS8cuda_cub3parE[1];
.global .align 1 .b8 _ZN34_INTERNAL_93e3f848_4_k_cu_gpu_sort6thrust24THRUST_300001_SM_1000_NS8cuda_cub10par_nosyncE[1];
.global .align 1 .b8 _ZN34_INTERNAL_93e3f848_4_k_cu_gpu_sort6thrust24THRUST_300001_SM_1000_NS6system6detail10sequential3seqE[1];
.global .align 1 .b8 _ZN34_INTERNAL_93e3f848_4_k_cu_gpu_sort6thrust24THRUST_300001_SM_1000_NS6system3cpp3parE[1];
.global .align 1 .b8 _ZN34_INTERNAL_93e3f848_4_k_cu_gpu_sort6thrust24THRUST_300001_SM_1000_NS12placeholders2_1E[1];
.global .align 1 .b8 _ZN34_INTERNAL_93e3f848_4_k_cu_gpu_sort6thrust24THRUST_300001_SM_1000_NS12placeholders2_2E[1];
.global .align 1 .b8 _ZN34_INTERNAL_93e3f848_4_k_cu_gpu_sort6thrust24THRUST_300001_SM_1000_NS12placeholders2_3E[1];
.global .align 1 .b8 _ZN34_INTERNAL_93e3f848_4_k_cu_gpu_sort6thrust24THRUST_300001_SM_1000_NS12placeholders2_4E[1];
.global .align 1 .b8 _ZN34_INTERNAL_93e3f848_4_k_cu_gpu_sort6thrust24THRUST_300001_SM_1000_NS12placeholders2_5E[1];
.global .align 1 .b8 _ZN34_INTERNAL_93e3f848_4_k_cu_gpu_sort6thrust24THRUST_300001_SM_1000_NS12placeholders2_6E[1];
.global .align 1 .b8 _ZN34_INTERNAL_93e3f848_4_k_cu_gpu_sort6thrust24THRUST_300001_SM_1000_NS12placeholders2_7E[1];
.global .align 1 .b8 _ZN34_INTERNAL_93e3f848_4_k_cu_gpu_sort6thrust24THRUST_300001_SM_1000_NS12placeholders2_8E[1];
.global .align 1 .b8 _ZN34_INTERNAL_93e3f848_4_k_cu_gpu_sort6thrust24THRUST_300001_SM_1000_NS12placeholders2_9E[1];
.global .align 1 .b8 _ZN34_INTERNAL_93e3f848_4_k_cu_gpu_sort6thrust24THRUST_300001_SM_1000_NS12placeholders3_10E[1];
.global .align 1 .b8 _ZN34_INTERNAL_93e3f848_4_k_cu_gpu_sort6thrust24THRUST_300001_SM_1000_NS3seqE[1];
.global .align 1 .b8 _ZN34_INTERNAL_93e3f848_4_k_cu_gpu_sort6thrust24THRUST_300001_SM_1000_NS6deviceE[1];

.visible .entry gpu_sort(
	.param .u64 .ptr .align 1 gpu_sort_param_0,
	.param .u64 .ptr .align 1 gpu_sort_param_1,
	.param .u64 .ptr .align 1 gpu_sort_param_2
)
{
	.reg .b32 	%r<7>;
	.reg .b32 	%f<4>;
	.reg .b64 	%rd<10>;

	ld.param.u64 	%rd1, [gpu_sort_param_0];
	ld.param.u64 	%rd2, [gpu_sort_param_1];
	ld.param.u64 	%rd3, [gpu_sort_param_2];
	cvta.to.global.u64 	%rd4, %rd2;
	cvta.to.global.u64 	%rd5, %rd3;
	cvta.to.global.u64 	%rd6, %rd1;
	mov.u32 	%r1, %ctaid.x;
	mov.u32 	%r2, %ntid.x;
	mov.u32 	%r3, %tid.x;
	mad.lo.s32 	%r4, %r1, %r2, %r3;
	mul.wide.s32 	%rd7, %r4, 4;
	add.s64 	%rd8, %rd6, %rd7;
	ld.global.f32 	%f1, [%rd8];
	ld.global.u32 	%r5, [%rd5];
	cvt.rn.f32.s32 	%f2, %r5;
	div.rn.f32 	%f3, %f1, %f2;
	cvt.rmi.s32.f32 	%r6, %f3;
	add.s64 	%rd9, %rd4, %rd7;
	st.global.u32 	[%rd9], %r6;
	ret;

}
	// .globl	_ZN3cub18CUB_300001_SM_10006detail11EmptyKernelIvEEvv
.visible .entry _ZN3cub18CUB_300001_SM_10006detail11EmptyKernelIvEEvv()
{


	ret;

}
	// .globl	_ZN3cub18CUB_300001_SM_10006detail10radix_sort31DeviceRadixSortSingleTileKernelINS1_5radix10policy_hubIfNS0_8NullTypeEyE10Policy1000ELNS0_9SortOrderE0EfS6_yNS1_21identity_decomposer_tEEEvPKT1_PSB_PKT2_PSF_T3_iiT4_
.visible .entry _ZN3cub18CUB_300001_SM_10006detail10radix_sort31DeviceRadixSortSingleTileKernelINS1_5radix10policy_hubIfNS0_8NullTypeEyE10Policy1000ELNS0_9SortOrderE0EfS6_yNS1_21identity_decomposer_tEEEvPKT1_PSB_PKT2_PSF_T3_iiT4_(
	.param .u64 .ptr .align 1 _ZN3cub18CUB_300001_SM_10006detail10radix_sort31DeviceRadixSortSingleTileKernelINS1_5radix10policy_hubIfNS0_8NullTypeEyE10Policy1000ELNS0_9SortOrderE0EfS6_yNS1_21identity_decomposer_tEEEvPKT1_PSB_PKT2_PSF_T3_iiT4__param_0,
	.param .u64 .ptr .align 1 _ZN3cub18CUB_300001_SM_10006detail10radix_sort31DeviceRadixSortSingleTileKernelINS1_5radix10policy_hubIfNS0_8NullTypeEyE10Policy1000ELNS0_9SortOrderE0EfS6_yNS1_21identity_decomposer_tEEEvPKT1_PSB_PKT2_PSF_T3_iiT4__param_1,
	.param .u64 .ptr .align 1 _ZN3cub18CUB_300001_SM_10006detail10radix_sort31DeviceRadixSortSingleTileKernelINS1_5radix10policy_hubIfNS0_8NullTypeEyE10Policy1000ELNS0_9SortOrderE0EfS6_yNS1_21identity_decomposer_tEEEvPKT1_PSB_PKT2_PSF_T3_iiT4__param_2,
	.param .u64 .ptr .align 1 _ZN3cub18CUB_300001_SM_10006detail10radix_sort31DeviceRadixSortSingleTileKernelINS1_5radix10policy_hubIfNS0_8NullTypeEyE10Policy1000ELNS0_9SortOrderE0EfS6_yNS1_21identity_decomposer_tEEEvPKT1_PSB_PKT2_PSF_T3_iiT4__param_3,
	.param .u64 _ZN3cub18CUB_300001_SM_10006detail10radix_sort31DeviceRadixSortSingleTileKernelINS1_5radix10policy_hubIfNS0_8NullTypeEyE10Policy1000ELNS0_9SortOrderE0EfS6_yNS1_21identity_decomposer_tEEEvPKT1_PSB_PKT2_PSF_T3_iiT4__param_4,
	.param .u32 _ZN3cub18CUB_300001_SM_10006detail10radix_sort31DeviceRadixSortSingleTileKernelINS1_5radix10policy_hubIfNS0_8NullTypeEyE10Policy1000ELNS0_9SortOrderE0EfS6_yNS1_21identity_decomposer_tEEEvPKT1_PSB_PKT2_PSF_T3_iiT4__param_5,
	.param .u32 _ZN3cub18CUB_300001_SM_10006detail10radix_sort31DeviceRadixSortSingleTileKernelINS1_5radix10policy_hubIfNS0_8NullTypeEyE10Policy1000ELNS0_9SortOrderE0EfS6_yNS1_21identity_decomposer_tEEEvPKT1_PSB_PKT2_PSF_T3_iiT4__param_6,
	.param .align 1 .b8 _ZN3cub18CUB_300001_SM_10006detail10radix_sort31DeviceRadixSortSingleTileKernelINS1_5radix10policy_hubIfNS0_8NullTypeEyE10Policy1000ELNS0_9SortOrderE0EfS6_yNS1_21identity_decomposer_tEEEvPKT1_PSB_PKT2_PSF_T3_iiT4__param_7[1]
)
.maxntid 256
.minnctapersm 1
{
	.reg .pred 	%p<109>;
	.reg .b16 	%rs<39>;
	.reg .b32 	%r<782>;
	.reg .b64 	%rd<29>;
	// demoted variable
	.shared .align 16 .b8 _ZZN3cub18CUB_300001_SM_10006detail10radix_sort31DeviceRadixSortSingleTileKernelINS1_5radix10policy_hubIfNS0_8NullTypeEyE10Policy1000ELNS0_9SortOrderE0EfS6_yNS1_21identity_decomposer_tEEEvPKT1_PSB_PKT2_PSF_T3_iiT4_E12temp_storage[33856];
	ld.param.u64 	%rd5, [_ZN3cub18CUB_300001_SM_10006detail10radix_sort31DeviceRadixSortSingleTileKernelINS1_5radix10policy_hubIfNS0_8NullTypeEyE10Policy1000ELNS0_9SortOrderE0EfS6_yNS1_21identity_decomposer_tEEEvPKT1_PSB_PKT2_PSF_T3_iiT4__param_0];
	ld.param.u64 	%rd3, [_ZN3cub18CUB_300001_SM_10006detail10radix_sort31DeviceRadixSortSingleTileKernelINS1_5radix10policy_hubIfNS0_8NullTypeEyE10Policy1000ELNS0_9SortOrderE0EfS6_yNS1_21identity_decomposer_tEEEvPKT1_PSB_PKT2_PSF_T3_iiT4__param_1];
	ld.param.u64 	%rd4, [_ZN3cub18CUB_300001_SM_10006detail10radix_sort31DeviceRadixSortSingleTileKernelINS1_5radix10policy_hubIfNS0_8NullTypeEyE10Policy1000ELNS0_9SortOrderE0EfS6_yNS1_21identity_decomposer_tEEEvPKT1_PSB_PKT2_PSF_T3_iiT4__param_4];
	ld.param.u32 	%r208, [_ZN3cub18CUB_300001_SM_10006detail10radix_sort31DeviceRadixSortSingleTileKernelINS1_5radix10policy_hubIfNS0_8NullTypeEyE10Policy1000ELNS0_9SortOrderE0EfS6_yNS1_21identity_decomposer_tEEEvPKT1_PSB_PKT2_PSF_T3_iiT4__param_5];
	ld.param.u32 	%r209, [_ZN3cub18CUB_300001_SM_10006detail10radix_sort31DeviceRadixSortSingleTileKernelINS1_5radix10policy_hubIfNS0_8NullTypeEyE10Policy1000ELNS0_9SortOrderE0EfS6_yNS1_21identity_decomposer_tEEEvPKT1_PSB_PKT2_PSF_T3_iiT4__param_6];
	cvta.to.global.u64 	%rd6, %rd5;
	cvt.u32.u64 	%r1, %rd4;
	mov.u32 	%r2, %tid.x;
	mul.lo.s32 	%r3, %r2, 19;
	setp.ge.s32 	%p1, %r3, %r1;
	mul.wide.u32 	%rd7, %r3, 4;
	add.s64 	%rd1, %rd6, %rd7;
	mov.b32 	%r740, 2147483647;
	@%p1 bra 	$L__BB2_2;
	ld.global.u32 	%r740, [%rd1];
$L__BB2_2:
	add.s32 	%r212, %r3, 1;
	setp.ge.s32 	%p2, %r212, %r1;
	mov.b32 	%r741, 2147483647;
	@%p2 bra 	$L__BB2_4;
	ld.global.u32 	%r741, [%rd1+4];
$L__BB2_4:
	add.s32 	%r214, %r3, 2;
	setp.ge.s32 	%p3, %r214, %r1;
	mov.b32 	%r742, 2147483647;
	@%p3 bra 	$L__BB2_6;
	ld.global.u32 	%r742, [%rd1+8];
$L__BB2_6:
	add.s32 	%r216, %r3, 3;
	setp.ge.s32 	%p4, %r216, %r1;
	mov.b32 	%r743, 2147483647;
	@%p4 bra 	$L__BB2_8;
	ld.global.u32 	%r743, [%rd1+12];
$L__BB2_8:
	add.s32 	%r218, %r3, 4;
	setp.ge.s32 	%p5, %r218, %r1;
	mov.b32 	%r744, 2147483647;
	@%p5 bra 	$L__BB2_10;
	ld.global.u32 	%r744, [%rd1+16];
$L__BB2_10:
	add.s32 	%r220, %r3, 5;
	setp.ge.s32 	%p6, %r220, %r1;
	mov.b32 	%r745, 2147483647;
	@%p6 bra 	$L__BB2_12;
	ld.global.u32 	%r745, [%rd1+20];
$L__BB2_12:
	add.s32 	%r222, %r3, 6;
	setp.ge.s32 	%p7, %r222, %r1;
	mov.b32 	%r746, 2147483647;
	@%p7 bra 	$L__BB2_14;
	ld.global.u32 	%r746, [%rd1+24];
$L__BB2_14:
	add.s32 	%r224, %r3, 7;
	setp.ge.s32 	%p8, %r224, %r1;
	mov.b32 	%r747, 2147483647;
	@%p8 bra 	$L__BB2_16;
	ld.global.u32 	%r747, [%rd1+28];
$L__BB2_16:
	add.s32 	%r226, %r3, 8;
	setp.ge.s32 	%p9, %r226, %r1;
	mov.b32 	%r748, 2147483647;
	@%p9 bra 	$L__BB2_18;
	ld.global.u32 	%r748, [%rd1+32];
$L__BB2_18:
	add.s32 	%r228, %r3, 9;
	setp.ge.s32 	%p10, %r228, %r1;
	mov.b32 	%r749, 2147483647;
	@%p10 bra 	$L__BB2_20;
	ld.global.u32 	%r749, [%rd1+36];
$L__BB2_20:
	add.s32 	%r230, %r3, 10;
	setp.ge.s32 	%p11, %r230, %r1;
	mov.b32 	%r750, 2147483647;
	@%p11 bra 	$L__BB2_22;
	ld.global.u32 	%r750, [%rd1+40];
$L__BB2_22:
	add.s32 	%r232, %r3, 11;
	setp.ge.s32 	%p12, %r232, %r1;
	mov.b32 	%r751, 2147483647;
	@%p12 bra 	$L__BB2_24;
	ld.global.u32 	%r751, [%rd1+44];
$L__BB2_24:
	add.s32 	%r234, %r3, 12;
	setp.ge.s32 	%p13, %r234, %r1;
	mov.b32 	%r752, 2147483647;
	@%p13 bra 	$L__BB2_26;
	ld.global.u32 	%r752, [%rd1+48];
$L__BB2_26:
	add.s32 	%r236, %r3, 13;
	setp.ge.s32 	%p14, %r236, %r1;
	mov.b32 	%r753, 2147483647;
	@%p14 bra 	$L__BB2_28;
	ld.global.u32 	%r753, [%rd1+52];
$L__BB2_28:
	add.s32 	%r238, %r3, 14;
	setp.ge.s32 	%p15, %r238, %r1;
	mov.b32 	%r754, 2147483647;
	@%p15 bra 	$L__BB2_30;
	ld.global.u32 	%r754, [%rd1+56];
$L__BB2_30:
	add.s32 	%r240, %r3, 15;
	setp.ge.s32 	%p16, %r240, %r1;
	mov.b32 	%r755, 2147483647;
	@%p16 bra 	$L__BB2_32;
	ld.global.u32 	%r755, [%rd1+60];
$L__BB2_32:
	add.s32 	%r242, %r3, 16;
	setp.ge.s32 	%p17, %r242, %r1;
	mov.b32 	%r756, 2147483647;
	@%p17 bra 	$L__BB2_34;
	ld.global.u32 	%r756, [%rd1+64];
$L__BB2_34:
	add.s32 	%r244, %r3, 17;
	setp.ge.s32 	%p18, %r244, %r1;
	mov.b32 	%r757, 2147483647;
	@%p18 bra 	$L__BB2_36;
	ld.global.u32 	%r757, [%rd1+68];
$L__BB2_36:
	add.s32 	%r246, %r3, 18;
	setp.ge.s32 	%p19, %r246, %r1;
	mov.b32 	%r758, 2147483647;
	@%p19 bra 	$L__BB2_38;
	ld.global.u32 	%r758, [%rd1+72];
$L__BB2_38:
	bar.sync 	0;
	setp.gt.s32 	%p20, %r740, -1;
	selp.b32 	%r248, -2147483648, -1, %p20;
	xor.b32  	%r779, %r248, %r740;
	setp.gt.s32 	%p21, %r741, -1;
	selp.b32 	%r249, -2147483648, -1, %p21;
	xor.b32  	%r778, %r249, %r741;
	setp.gt.s32 	%p22, %r742, -1;
	selp.b32 	%r250, -2147483648, -1, %p22;
	xor.b32  	%r777, %r250, %r742;
	setp.gt.s32 	%p23, %r743, -1;
	selp.b32 	%r251, -2147483648, -1, %p23;
	xor.b32  	%r776, %r251, %r743;
	setp.gt.s32 	%p24, %r744, -1;
	selp.b32 	%r252, -2147483648, -1, %p24;
	xor.b32  	%r775, %r252, %r744;
	setp.gt.s32 	%p25, %r745, -1;
	selp.b32 	%r253, -2147483648, -1, %p25;
	xor.b32  	%r774, %r253, %r745;
	setp.gt.s32 	%p26, %r746, -1;
	selp.b32 	%r254, -2147483648, -1, %p26;
	xor.b32  	%r773, %r254, %r746;
	setp.gt.s32 	%p27, %r747, -1;
	selp.b32 	%r255, -2147483648, -1, %p27;
	xor.b32  	%r772, %r255, %r747;
	setp.gt.s32 	%p28, %r748, -1;
	selp.b32 	%r256, -2147483648, -1, %p28;
	xor.b32  	%r771, %r256, %r748;
	setp.gt.s32 	%p29, %r749, -1;
	selp.b32 	%r257, -2147483648, -1, %p29;
	xor.b32  	%r770, %r257, %r749;
	setp.gt.s32 	%p30, %r750, -1;
	selp.b32 	%r258, -2147483648, -1, %p30;
	xor.b32  	%r769, %r258, %r750;
	setp.gt.s32 	%p31, %r751, -1;
	selp.b32 	%r259, -2147483648, -1, %p31;
	xor.b32  	%r768, %r259, %r751;
	setp.gt.s32 	%p32, %r752, -1;
	selp.b32 	%r260, -2147483648, -1, %p32;
	xor.b32  	%r767, %r260, %r752;
	setp.gt.s32 	%p33, %r753, -1;
	selp.b32 	%r261, -2147483648, -1, %p33;
	xor.b32  	%r766, %r261, %r753;
	setp.gt.s32 	%p34, %r754, -1;
	selp.b32 	%r262, -2147483648, -1, %p34;
	xor.b32  	%r765, %r262, %r754;
	setp.gt.s32 	%p35, %r755, -1;
	selp.b32 	%r263, -2147483648, -1, %p35;
	xor.b32  	%r764, %r263, %r755;
	setp.gt.s32 	%p36, %r756, -1;
	selp.b32 	%r264, -2147483648, -1, %p36;
	xor.b32  	%r763, %r264, %r756;
	setp.gt.s32 	%p37, %r757, -1;
	selp.b32 	%r265, -2147483648, -1, %p37;
	xor.b32  	%r762, %r265, %r757;
	setp.gt.s32 	%p38, %r758, -1;
	selp.b32 	%r266, -2147483648, -1, %p38;
	xor.b32  	%r761, %r266, %r758;
	shr.u32 	%r61, %r2, 5;
	shl.b32 	%r267, %r2, 2;
	mov.u32 	%r268, _ZZN3cub18CUB_300001_SM_10006detail10radix_sort31DeviceRadixSortSingleTileKernelINS1_5radix10policy_hubIfNS0_8NullTypeEyE10Policy1000ELNS0_9SortOrderE0EfS6_yNS1_21identity_decomposer_tEEEvPKT1_PSB_PKT2_PSF_T3_iiT4_E12temp_storage;
	add.s32 	%r62, %r268, %r267;
	shl.b32 	%r269, %r2, 7;
	add.s32 	%r63, %r62, %r269;
	shl.b32 	%r270, %r61, 2;
	add.s32 	%r271, %r268, %r270;
	add.s32 	%r64, %r271, 33792;
	mad.lo.s32 	%r65, %r2, -56, %r63;
	add.s32 	%r760, %r208, 6;
	sub.s32 	%r759, %r209, %r208;
$L__BB2_39:
	add.s32 	%r331, %r760, -6;
	min.s32 	%r274, %r759, 6;
	mov.b32 	%r360, 0;
	st.shared.u32 	[%r62], %r360;
	st.shared.u32 	[%r62+1024], %r360;
	st.shared.u32 	[%r62+2048], %r360;
	st.shared.u32 	[%r62+3072], %r360;
	st.shared.u32 	[%r62+4096], %r360;
	st.shared.u32 	[%r62+5120], %r360;
	st.shared.u32 	[%r62+6144], %r360;
	st.shared.u32 	[%r62+7168], %r360;
	st.shared.u32 	[%r62+8192], %r360;
	st.shared.u32 	[%r62+9216], %r360;
	st.shared.u32 	[%r62+10240], %r360;
	st.shared.u32 	[%r62+11264], %r360;
	st.shared.u32 	[%r62+12288], %r360;
	st.shared.u32 	[%r62+13312], %r360;
	st.shared.u32 	[%r62+14336], %r360;
	st.shared.u32 	[%r62+15360], %r360;
	st.shared.u32 	[%r62+16384], %r360;
	st.shared.u32 	[%r62+17408], %r360;
	st.shared.u32 	[%r62+18432], %r360;
	st.shared.u32 	[%r62+19456], %r360;
	st.shared.u32 	[%r62+20480], %r360;
	st.shared.u32 	[%r62+21504], %r360;
	st.shared.u32 	[%r62+22528], %r360;
	st.shared.u32 	[%r62+23552], %r360;
	st.shared.u32 	[%r62+24576], %r360;
	st.shared.u32 	[%r62+25600], %r360;
	st.shared.u32 	[%r62+26624], %r360;
	st.shared.u32 	[%r62+27648], %r360;
	st.shared.u32 	[%r62+28672], %r360;
	st.shared.u32 	[%r62+29696], %r360;
	st.shared.u32 	[%r62+30720], %r360;
	st.shared.u32 	[%r62+31744], %r360;
	st.shared.u32 	[%r62+32768], %r360;
	// begin inline asm
	bmsk.clamp.b32 %r272, %r360, %r274;
	// end inline asm
	setp.eq.s32 	%p39, %r779, 2147483647;
	selp.b32 	%r276, -2147483648, %r779, %p39;
	// begin inline asm
	shr.b32 %r275, %r276, %r331;
	// end inline asm
	and.b32  	%r363, %r272, %r275;
	shl.b32 	%r364, %r363, 10;
	and.b32  	%r365, %r364, 31744;
	add.s32 	%r366, %r62, %r365;
	shr.u32 	%r367, %r363, 4;
	and.b32  	%r368, %r367, 268435454;
	add.s32 	%r90, %r366, %r368;
	ld.shared.u16 	%rs1, [%r90];
	add.s16 	%rs20, %rs1, 1;
	st.shared.u16 	[%r90], %rs20;
	setp.eq.s32 	%p40, %r778, 2147483647;
	selp.b32 	%r279, -2147483648, %r778, %p40;
	// begin inline asm
	shr.b32 %r278, %r279, %r331;
	// end inline asm
	and.b32  	%r369, %r272, %r278;
	shl.b32 	%r370, %r369, 10;
	and.b32  	%r371, %r370, 31744;
	add.s32 	%r372, %r62, %r371;
	shr.u32 	%r373, %r369, 4;
	and.b32  	%r374, %r373, 268435454;
	add.s32 	%r91, %r372, %r374;
	ld.shared.u16 	%rs2, [%r91];
	add.s16 	%rs21, %rs2, 1;
	st.shared.u16 	[%r91], %rs21;
	setp.eq.s32 	%p41, %r777, 2147483647;
	selp.b32 	%r282, -2147483648, %r777, %p41;
	// begin inline asm
	shr.b32 %r281, %r282, %r331;
	// end inline asm
	and.b32  	%r375, %r272, %r281;
	shl.b32 	%r376, %r375, 10;
	and.b32  	%r377, %r376, 31744;
	add.s32 	%r378, %r62, %r377;
	shr.u32 	%r379, %r375, 4;
	and.b32  	%r380, %r379, 268435454;
	add.s32 	%r92, %r378, %r380;
	ld.shared.u16 	%rs3, [%r92];
	add.s16 	%rs22, %rs3, 1;
	st.shared.u16 	[%r92], %rs22;
	setp.eq.s32 	%p42, %r776, 2147483647;
	selp.b32 	%r285, -2147483648, %r776, %p42;
	// begin inline asm
	shr.b32 %r284, %r285, %r331;
	// end inline asm
	and.b32  	%r381, %r272, %r284;
	shl.b32 	%r382, %r381, 10;
	and.b32  	%r383, %r382, 31744;
	add.s32 	%r384, %r62, %r383;
	shr.u32 	%r385, %r381, 4;
	and.b32  	%r386, %r385, 268435454;
	add.s32 	%r93, %r384, %r386;
	ld.shared.u16 	%rs4, [%r93];
	add.s16 	%rs23, %rs4, 1;
	st.shared.u16 	[%r93], %rs23;
	setp.eq.s32 	%p43, %r775, 2147483647;
	selp.b32 	%r288, -2147483648, %r775, %p43;
	// begin inline asm
	shr.b32 %r287, %r288, %r331;
	// end inline asm
	and.b32  	%r387, %r272, %r287;
	shl.b32 	%r388, %r387, 10;
	and.b32  	%r389, %r388, 31744;
	add.s32 	%r390, %r62, %r389;
	shr.u32 	%r391, %r387, 4;
	and.b32  	%r392, %r391, 268435454;
	add.s32 	%r94, %r390, %r392;
	ld.shared.u16 	%rs5, [%r94];
	add.s16 	%rs24, %rs5, 1;
	st.shared.u16 	[%r94], %rs24;
	setp.eq.s32 	%p44, %r774, 2147483647;
	selp.b32 	%r291, -2147483648, %r774, %p44;
	// begin inline asm
	shr.b32 %r290, %r291, %r331;
	// end inline asm
	and.b32  	%r393, %r272, %r290;
	shl.b32 	%r394, %r393, 10;
	and.b32  	%r395, %r394, 31744;
	add.s32 	%r396, %r62, %r395;
	shr.u32 	%r397, %r393, 4;
	and.b32  	%r398, %r397, 268435454;
	add.s32 	%r95, %r396, %r398;
	ld.shared.u16 	%rs6, [%r95];
	add.s16 	%rs25, %rs6, 1;
	st.shared.u16 	[%r95], %rs25;
	setp.eq.s32 	%p45, %r773, 2147483647;
	selp.b32 	%r294, -2147483648, %r773, %p45;
	// begin inline asm
	shr.b32 %r293, %r294, %r331;
	// end inline asm
	and.b32  	%r399, %r272, %r293;
	shl.b32 	%r400, %r399, 10;
	and.b32  	%r401, %r400, 31744;
	add.s32 	%r402, %r62, %r401;
	shr.u32 	%r403, %r399, 4;
	and.b32  	%r404, %r403, 268435454;
	add.s32 	%r96, %r402, %r404;
	ld.shared.u16 	%rs7, [%r96];
	add.s16 	%rs26, %rs7, 1;
	st.shared.u16 	[%r96], %rs26;
	setp.eq.s32 	%p46, %r772, 2147483647;
	selp.b32 	%r297, -2147483648, %r772, %p46;
	// begin inline asm
	shr.b32 %r296, %r297, %r331;
	// end inline asm
	and.b32  	%r405, %r272, %r296;
	shl.b32 	%r406, %r405, 10;
	and.b32  	%r407, %r406, 31744;
	add.s32 	%r408, %r62, %r407;
	shr.u32 	%r409, %r405, 4;
	and.b32  	%r410, %r409, 268435454;
	add.s32 	%r97, %r408, %r410;
	ld.shared.u16 	%rs8, [%r97];
	add.s16 	%rs27, %rs8, 1;
	st.shared.u16 	[%r97], %rs27;
	setp.eq.s32 	%p47, %r771, 2147483647;
	selp.b32 	%r300, -2147483648, %r771, %p47;
	// begin inline asm
	shr.b32 %r299, %r300, %r331;
	// end inline asm
	and.b32  	%r411, %r272, %r299;
	shl.b32 	%r412, %r411, 10;
	and.b32  	%r413, %r412, 31744;
	add.s32 	%r414, %r62, %r413;
	shr.u32 	%r415, %r411, 4;
	and.b32  	%r416, %r415, 268435454;
	add.s32 	%r98, %r414, %r416;
	ld.shared.u16 	%rs9, [%r98];
	add.s16 	%rs28, %rs9, 1;
	st.shared.u16 	[%r98], %rs28;
	setp.eq.s32 	%p48, %r770, 2147483647;
	selp.b32 	%r303, -2147483648, %r770, %p48;
	// begin inline asm
	shr.b32 %r302, %r303, %r331;
	// end inline asm
	and.b32  	%r417, %r272, %r302;
	shl.b32 	%r418, %r417, 10;
	and.b32  	%r419, %r418, 31744;
	add.s32 	%r420, %r62, %r419;
	shr.u32 	%r421, %r417, 4;
	and.b32  	%r422, %r421, 268435454;
	add.s32 	%r99, %r420, %r422;
	ld.shared.u16 	%rs10, [%r99];
	add.s16 	%rs29, %rs10, 1;
	st.shared.u16 	[%r99], %rs29;
	setp.eq.s32 	%p49, %r769, 2147483647;
	selp.b32 	%r306, -2147483648, %r769, %p49;
	// begin inline asm
	shr.b32 %r305, %r306, %r331;
	// end inline asm
	and.b32  	%r423, %r272, %r305;
	shl.b32 	%r424, %r423, 10;
	and.b32  	%r425, %r424, 31744;
	add.s32 	%r426, %r62, %r425;
	shr.u32 	%r427, %r423, 4;
	and.b32  	%r428, %r427, 268435454;
	add.s32 	%r100, %r426, %r428;
	ld.shared.u16 	%rs11, [%r100];
	add.s16 	%rs30, %rs11, 1;
	st.shared.u16 	[%r100], %rs30;
	setp.eq.s32 	%p50, %r768, 2147483647;
	selp.b32 	%r309, -2147483648, %r768, %p50;
	// begin inline asm
	shr.b32 %r308, %r309, %r331;
	// end inline asm
	and.b32  	%r429, %r272, %r308;
	shl.b32 	%r430, %r429, 10;
	and.b32  	%r431, %r430, 31744;
	add.s32 	%r432, %r62, %r431;
	shr.u32 	%r433, %r429, 4;
	and.b32  	%r434, %r433, 268435454;
	add.s32 	%r101, %r432, %r434;
	ld.shared.u16 	%rs12, [%r101];
	add.s16 	%rs31, %rs12, 1;
	st.shared.u16 	[%r101], %rs31;
	setp.eq.s32 	%p51, %r767, 2147483647;
	selp.b32 	%r312, -2147483648, %r767, %p51;
	// begin inline asm
	shr.b32 %r311, %r312, %r331;
	// end inline asm
	and.b32  	%r435, %r272, %r311;
	shl.b32 	%r436, %r435, 10;
	and.b32  	%r437, %r436, 31744;
	add.s32 	%r438, %r62, %r437;
	shr.u32 	%r439, %r435, 4;
	and.b32  	%r440, %r439, 268435454;
	add.s32 	%r102, %r438, %r440;
	ld.shared.u16 	%rs13, [%r102];
	add.s16 	%rs32, %rs13, 1;
	st.shared.u16 	[%r102], %rs32;
	setp.eq.s32 	%p52, %r766, 2147483647;
	selp.b32 	%r315, -2147483648, %r766, %p52;
	// begin inline asm
	shr.b32 %r314, %r315, %r331;
	// end inline asm
	and.b32  	%r441, %r272, %r314;
	shl.b32 	%r442, %r441, 10;
	and.b32  	%r443, %r442, 31744;
	add.s32 	%r444, %r62, %r443;
	shr.u32 	%r445, %r441, 4;
	and.b32  	%r446, %r445, 268435454;
	add.s32 	%r103, %r444, %r446;
	ld.shared.u16 	%rs14, [%r103];
	add.s16 	%rs33, %rs14, 1;
	st.shared.u16 	[%r103], %rs33;
	setp.eq.s32 	%p53, %r765, 2147483647;
	selp.b32 	%r318, -2147483648, %r765, %p53;
	// begin inline asm
	shr.b32 %r317, %r318, %r331;
	// end inline asm
	and.b32  	%r447, %r272, %r317;
	shl.b32 	%r448, %r447, 10;
	and.b32  	%r449, %r448, 31744;
	add.s32 	%r450, %r62, %r449;
	shr.u32 	%r451, %r447, 4;
	and.b32  	%r452, %r451, 268435454;
	add.s32 	%r104, %r450, %r452;
	ld.shared.u16 	%rs15, [%r104];
	add.s16 	%rs34, %rs15, 1;
	st.shared.u16 	[%r104], %rs34;
	setp.eq.s32 	%p54, %r764, 2147483647;
	selp.b32 	%r321, -2147483648, %r764, %p54;
	// begin inline asm
	shr.b32 %r320, %r321, %r331;
	// end inline asm
	and.b32  	%r453, %r272, %r320;
	shl.b32 	%r454, %r453, 10;
	and.b32  	%r455, %r454, 31744;
	add.s32 	%r456, %r62, %r455;
	shr.u32 	%r457, %r453, 4;
	and.b32  	%r458, %r457, 268435454;
	add.s32 	%r105, %r456, %r458;
	ld.shared.u16 	%rs16, [%r105];
	add.s16 	%rs35, %rs16, 1;
	st.shared.u16 	[%r105], %rs35;
	setp.eq.s32 	%p55, %r763, 2147483647;
	selp.b32 	%r324, -2147483648, %r763, %p55;
	// begin inline asm
	shr.b32 %r323, %r324, %r331;
	// end inline asm
	and.b32  	%r459, %r272, %r323;
	shl.b32 	%r460, %r459, 10;
	and.b32  	%r461, %r460, 31744;
	add.s32 	%r462, %r62, %r461;
	shr.u32 	%r463, %r459, 4;
	and.b32  	%r464, %r463, 268435454;
	add.s32 	%r106, %r462, %r464;
	ld.shared.u16 	%rs17, [%r106];
	add.s16 	%rs36, %rs17, 1;
	st.shared.u16 	[%r106], %rs36;
	setp.eq.s32 	%p56, %r762, 2147483647;
	selp.b32 	%r327, -2147483648, %r762, %p56;
	// begin inline asm
	shr.b32 %r326, %r327, %r331;
	// end inline asm
	and.b32  	%r465, %r272, %r326;
	shl.b32 	%r466, %r465, 10;
	and.b32  	%r467, %r466, 31744;
	add.s32 	%r468, %r62, %r467;
	shr.u32 	%r469, %r465, 4;
	and.b32  	%r470, %r469, 268435454;
	add.s32 	%r107, %r468, %r470;
	ld.shared.u16 	%rs18, [%r107];
	add.s16 	%rs37, %rs18, 1;
	st.shared.u16 	[%r107], %rs37;
	setp.eq.s32 	%p57, %r761, 2147483647;
	selp.b32 	%r330, -2147483648, %r761, %p57;
	// begin inline asm
	shr.b32 %r329, %r330, %r331;
	// end inline asm
	and.b32  	%r471, %r272, %r329;
	shl.b32 	%r472, %r471, 10;
	and.b32  	%r473, %r472, 31744;
	add.s32 	%r474, %r62, %r473;
	shr.u32 	%r475, %r471, 4;
	and.b32  	%r476, %r475, 268435454;
	add.s32 	%r108, %r474, %r476;
	ld.shared.u16 	%rs19, [%r108];
	add.s16 	%rs38, %rs19, 1;
	st.shared.u16 	[%r108], %rs38;
	bar.sync 	0;
	ld.shared.u32 	%r109, [%r63];
	ld.shared.u32 	%r477, [%r63+4];
	ld.shared.u32 	%r478, [%r63+8];
	ld.shared.u32 	%r479, [%r63+12];
	ld.shared.u32 	%r480, [%r63+16];
	ld.shared.u32 	%r481, [%r63+20];
	ld.shared.u32 	%r482, [%r63+24];
	ld.shared.u32 	%r483, [%r63+28];
	ld.shared.u32 	%r484, [%r63+32];
	ld.shared.u32 	%r485, [%r63+36];
	ld.shared.u32 	%r486, [%r63+40];
	ld.shared.u32 	%r487, [%r63+44];
	ld.shared.u32 	%r488, [%r63+48];
	ld.shared.u32 	%r489, [%r63+52];
	ld.shared.u32 	%r490, [%r63+56];
	ld.shared.u32 	%r491, [%r63+60];
	ld.shared.u32 	%r492, [%r63+64];
	ld.shared.u32 	%r493, [%r63+68];
	ld.shared.u32 	%r494, [%r63+72];
	ld.shared.u32 	%r495, [%r63+76];
	ld.shared.u32 	%r496, [%r63+80];
	ld.shared.u32 	%r497, [%r63+84];
	ld.shared.u32 	%r498, [%r63+88];
	ld.shared.u32 	%r499, [%r63+92];
	ld.shared.u32 	%r500, [%r63+96];
	ld.shared.u32 	%r501, [%r63+100];
	ld.shared.u32 	%r502, [%r63+104];
	ld.shared.u32 	%r503, [%r63+108];
	ld.shared.u32 	%r504, [%r63+112];
	ld.shared.u32 	%r505, [%r63+116];
	ld.shared.u32 	%r506, [%r63+120];
	ld.shared.u32 	%r507, [%r63+124];
	ld.shared.u32 	%r508, [%r63+128];
	add.s32 	%r110, %r477, %r109;
	add.s32 	%r111, %r478, %r110;
	add.s32 	%r112, %r479, %r111;
	add.s32 	%r113, %r480, %r112;
	add.s32 	%r114, %r481, %r113;
	add.s32 	%r115, %r482, %r114;
	add.s32 	%r116, %r483, %r115;
	add.s32 	%r117, %r484, %r116;
	add.s32 	%r118, %r485, %r117;
	add.s32 	%r119, %r486, %r118;
	add.s32 	%r120, %r487, %r119;
	add.s32 	%r121, %r488, %r120;
	add.s32 	%r122, %r489, %r121;
	add.s32 	%r123, %r490, %r122;
	add.s32 	%r124, %r491, %r123;
	add.s32 	%r125, %r492, %r124;
	add.s32 	%r126, %r493, %r125;
	add.s32 	%r127, %r494, %r126;
	add.s32 	%r128, %r495, %r127;
	add.s32 	%r129, %r496, %r128;
	add.s32 	%r130, %r497, %r129;
	add.s32 	%r131, %r498, %r130;
	add.s32 	%r132, %r499, %r131;
	add.s32 	%r133, %r500, %r132;
	add.s32 	%r134, %r501, %r133;
	add.s32 	%r135, %r502, %r134;
	add.s32 	%r136, %r503, %r135;
	add.s32 	%r137, %r504, %r136;
	add.s32 	%r138, %r505, %r137;
	add.s32 	%r139, %r506, %r138;
	add.s32 	%r140, %r507, %r139;
	add.s32 	%r337, %r508, %r140;
	// begin inline asm
	mov.u32 %r332, %laneid;
	// end inline asm
	mov.b32 	%r335, 1;
	mov.b32 	%r362, -1;
	// begin inline asm
	{  .reg .u32 r0;  .reg .pred p;  shfl.sync.up.b32 r0|p, %r337, %r335, %r360, %r362;  @p add.u32 r0, r0, %r337;  mov.u32 %r333, r0;}
	// end inline asm
	mov.b32 	%r341, 2;
	// begin inline asm
	{  .reg .u32 r0;  .reg .pred p;  shfl.sync.up.b32 r0|p, %r333, %r341, %r360, %r362;  @p add.u32 r0, r0, %r333;  mov.u32 %r339, r0;}
	// end inline asm
	mov.b32 	%r347, 4;
	// begin inline asm
	{  .reg .u32 r0;  .reg .pred p;  shfl.sync.up.b32 r0|p, %r339, %r347, %r360, %r362;  @p add.u32 r0, r0, %r339;  mov.u32 %r345, r0;}
	// end inline asm
	mov.b32 	%r353, 8;
	// begin inline asm
	{  .reg .u32 r0;  .reg .pred p;  shfl.sync.up.b32 r0|p, %r345, %r353, %r360, %r362;  @p add.u32 r0, r0, %r345;  mov.u32 %r351, r0;}
	// end inline asm
	mov.b32 	%r359, 16;
	// begin inline asm
	{  .reg .u32 r0;  .reg .pred p;  shfl.sync.up.b32 r0|p, %r351, %r359, %r360, %r362;  @p add.u32 r0, r0, %r351;  mov.u32 %r357, r0;}
	// end inline asm
	setp.ne.s32 	%p58, %r332, 31;
	@%p58 bra 	$L__BB2_41;
	st.shared.u32 	[%r64], %r357;
$L__BB2_41:
	sub.s32 	%r509, %r357, %r337;
	setp.gt.u32 	%p59, %r2, 31;
	setp.eq.s32 	%p60, %r61, 7;
	setp.eq.s32 	%p61, %r61, 6;
	setp.eq.s32 	%p62, %r61, 5;
	setp.eq.s32 	%p63, %r61, 4;
	setp.eq.s32 	%p64, %r61, 3;
	setp.eq.s32 	%p65, %r61, 2;
	setp.eq.s32 	%p66, %r61, 1;
	bar.sync 	0;
	ld.shared.v4.u32 	{%r510, %r511, %r512, %r513}, [_ZZN3cub18CUB_300001_SM_10006detail10radix_sort31DeviceRadixSortSingleTileKernelINS1_5radix10policy_hubIfNS0_8NullTypeEyE10Policy1000ELNS0_9SortOrderE0EfS6_yNS1_21identity_decomposer_tEEEvPKT1_PSB_PKT2_PSF_T3_iiT4_E12temp_storage+33792];
	selp.b32 	%r514, %r510, %r780, %p66;
	add.s32 	%r515, %r511, %r510;
	selp.b32 	%r516, %r515, %r514, %p65;
	add.s32 	%r517, %r515, %r512;
	selp.b32 	%r518, %r517, %r516, %p64;
	add.s32 	%r519, %r517, %r513;
	selp.b32 	%r520, %r519, %r518, %p63;
	ld.shared.v4.u32 	{%r521, %r522, %r523, %r524}, [_ZZN3cub18CUB_300001_SM_10006detail10radix_sort31DeviceRadixSortSingleTileKernelINS1_5radix10policy_hubIfNS0_8NullTypeEyE10Policy1000ELNS0_9SortOrderE0EfS6_yNS1_21identity_decomposer_tEEEvPKT1_PSB_PKT2_PSF_T3_iiT4_E12temp_storage+33808];
	add.s32 	%r525, %r519, %r521;
	selp.b32 	%r526, %r525, %r520, %p62;
	add.s32 	%r527, %r525, %r522;
	selp.b32 	%r528, %r527, %r526, %p61;
	add.s32 	%r529, %r527, %r523;
	selp.b32 	%r780, %r529, %r528, %p60;
	add.s32 	%r145, %r529, %r524;
	setp.ne.s32 	%p67, %r332, 0;
	selp.b32 	%r530, %r509, 0, %p67;
	add.s32 	%r531, %r780, %r530;
	or.pred  	%p68, %p59, %p67;
	selp.b32 	%r781, %r531, %r509, %p59;
	@%p68 bra 	$L__BB2_43;
	shl.b32 	%r781, %r145, 16;
	st.shared.u32 	[_ZZN3cub18CUB_300001_SM_10006detail10radix_sort31DeviceRadixSortSingleTileKernelINS1_5radix10policy_hubIfNS0_8NullTypeEyE10Policy1000ELNS0_9SortOrderE0EfS6_yNS1_21identity_decomposer_tEEEvPKT1_PSB_PKT2_PSF_T3_iiT4_E12temp_storage+33832], %r781;
$L__BB2_43:
	setp.eq.s32 	%p69, %r2, 0;
	bar.sync 	0;
	ld.shared.u32 	%r532, [_ZZN3cub18CUB_300001_SM_10006detail10radix_sort31DeviceRadixSortSingleTileKernelINS1_5radix10policy_hubIfNS0_8NullTypeEyE10Policy1000ELNS0_9SortOrderE0EfS6_yNS1_21identity_decomposer_tEEEvPKT1_PSB_PKT2_PSF_T3_iiT4_E12temp_storage+33832];
	selp.b32 	%r533, 0, %r532, %p69;
	add.s32 	%r534, %r781, %r533;
	add.s32 	%r535, %r109, %r534;
	add.s32 	%r536, %r110, %r534;
	add.s32 	%r537, %r111, %r534;
	add.s32 	%r538, %r112, %r534;
	add.s32 	%r539, %r113, %r534;
	add.s32 	%r540, %r114, %r534;
	add.s32 	%r541, %r115, %r534;
	add.s32 	%r542, %r116, %r534;
	add.s32 	%r543, %r117, %r534;
	add.s32 	%r544, %r118, %r534;
	add.s32 	%r545, %r119, %r534;
	add.s32 	%r546, %r120, %r534;
	add.s32 	%r547, %r121, %r534;
	add.s32 	%r548, %r122, %r534;
	add.s32 	%r549, %r123, %r534;
	add.s32 	%r550, %r124, %r534;
	add.s32 	%r551, %r125, %r534;
	add.s32 	%r552, %r126, %r534;
	add.s32 	%r553, %r127, %r534;
	add.s32 	%r554, %r128, %r534;
	add.s32 	%r555, %r129, %r534;
	add.s32 	%r556, %r130, %r534;
	add.s32 	%r557, %r131, %r534;
	add.s32 	%r558, %r132, %r534;
	add.s32 	%r559, %r133, %r534;
	add.s32 	%r560, %r134, %r534;
	add.s32 	%r561, %r135, %r534;
	add.s32 	%r562, %r136, %r534;
	add.s32 	%r563, %r137, %r534;
	add.s32 	%r564, %r138, %r534;
	add.s32 	%r565, %r139, %r534;
	add.s32 	%r566, %r140, %r534;
	st.shared.u32 	[%r63], %r534;
	st.shared.u32 	[%r63+4], %r535;
	st.shared.u32 	[%r63+8], %r536;
	st.shared.u32 	[%r63+12], %r537;
	st.shared.u32 	[%r63+16], %r538;
	st.shared.u32 	[%r63+20], %r539;
	st.shared.u32 	[%r63+24], %r540;
	st.shared.u32 	[%r63+28], %r541;
	st.shared.u32 	[%r63+32], %r542;
	st.shared.u32 	[%r63+36], %r543;
	st.shared.u32 	[%r63+40], %r544;
	st.shared.u32 	[%r63+44], %r545;
	st.shared.u32 	[%r63+48], %r546;
	st.shared.u32 	[%r63+52], %r547;
	st.shared.u32 	[%r63+56], %r548;
	st.shared.u32 	[%r63+60], %r549;
	st.shared.u32 	[%r63+64], %r550;
	st.shared.u32 	[%r63+68], %r551;
	st.shared.u32 	[%r63+72], %r552;
	st.shared.u32 	[%r63+76], %r553;
	st.shared.u32 	[%r63+80], %r554;
	st.shared.u32 	[%r63+84], %r555;
	st.shared.u32 	[%r63+88], %r556;
	st.shared.u32 	[%r63+92], %r557;
	st.shared.u32 	[%r63+96], %r558;
	st.shared.u32 	[%r63+100], %r559;
	st.shared.u32 	[%r63+104], %r560;
	st.shared.u32 	[%r63+108], %r561;
	st.shared.u32 	[%r63+112], %r562;
	st.shared.u32 	[%r63+116], %r563;
	st.shared.u32 	[%r63+120], %r564;
	st.shared.u32 	[%r63+124], %r565;
	st.shared.u32 	[%r63+128], %r566;
	bar.sync 	0;
	cvt.u32.u16 	%r567, %rs1;
	ld.shared.u16 	%r568, [%r90];
	add.s32 	%r149, %r568, %r567;
	cvt.u32.u16 	%r569, %rs2;
	ld.shared.u16 	%r570, [%r91];
	add.s32 	%r150, %r570, %r569;
	cvt.u32.u16 	%r571, %rs3;
	ld.shared.u16 	%r572, [%r92];
	add.s32 	%r151, %r572, %r571;
	cvt.u32.u16 	%r573, %rs4;
	ld.shared.u16 	%r574, [%r93];
	add.s32 	%r152, %r574, %r573;
	cvt.u32.u16 	%r575, %rs5;
	ld.shared.u16 	%r576, [%r94];
	add.s32 	%r153, %r576, %r575;
	cvt.u32.u16 	%r577, %rs6;
	ld.shared.u16 	%r578, [%r95];
	add.s32 	%r154, %r578, %r577;
	cvt.u32.u16 	%r579, %rs7;
	ld.shared.u16 	%r580, [%r96];
	add.s32 	%r155, %r580, %r579;
	cvt.u32.u16 	%r581, %rs8;
	ld.shared.u16 	%r582, [%r97];
	add.s32 	%r156, %r582, %r581;
	cvt.u32.u16 	%r583, %rs9;
	ld.shared.u16 	%r584, [%r98];
	add.s32 	%r157, %r584, %r583;
	cvt.u32.u16 	%r585, %rs10;
	ld.shared.u16 	%r586, [%r99];
	add.s32 	%r158, %r586, %r585;
	cvt.u32.u16 	%r587, %rs11;
	ld.shared.u16 	%r588, [%r100];
	add.s32 	%r159, %r588, %r587;
	cvt.u32.u16 	%r589, %rs12;
	ld.shared.u16 	%r590, [%r101];
	add.s32 	%r160, %r590, %r589;
	cvt.u32.u16 	%r591, %rs13;
	ld.shared.u16 	%r592, [%r102];
	add.s32 	%r161, %r592, %r591;
	cvt.u32.u16 	%r593, %rs14;
	ld.shared.u16 	%r594, [%r103];
	add.s32 	%r162, %r594, %r593;
	cvt.u32.u16 	%r595, %rs15;
	ld.shared.u16 	%r596, [%r104];
	add.s32 	%r163, %r596, %r595;
	cvt.u32.u16 	%r597, %rs16;
	ld.shared.u16 	%r598, [%r105];
	add.s32 	%r164, %r598, %r597;
	cvt.u32.u16 	%r599, %rs17;
	ld.shared.u16 	%r600, [%r106];
	add.s32 	%r165, %r600, %r599;
	cvt.u32.u16 	%r601, %rs18;
	ld.shared.u16 	%r602, [%r107];
	add.s32 	%r166, %r602, %r601;
	cvt.u32.u16 	%r603, %rs19;
	ld.shared.u16 	%r604, [%r108];
	add.s32 	%r167, %r604, %r603;
	bar.sync 	0;
	setp.lt.s32 	%p70, %r760, %r209;
	@%p70 bra 	$L__BB2_83;
	cvt.u64.u32 	%rd8, %r2;
	shl.b32 	%r605, %r149, 2;
	mov.u32 	%r606, _ZZN3cub18CUB_300001_SM_10006detail10radix_sort31DeviceRadixSortSingleTileKernelINS1_5radix10policy_hubIfNS0_8NullTypeEyE10Policy1000ELNS0_9SortOrderE0EfS6_yNS1_21identity_decomposer_tEEEvPKT1_PSB_PKT2_PSF_T3_iiT4_E12temp_storage;
	add.s32 	%r607, %r606, %r605;
	st.shared.u32 	[%r607], %r779;
	shl.b32 	%r608, %r150, 2;
	add.s32 	%r609, %r606, %r608;
	st.shared.u32 	[%r609], %r778;
	shl.b32 	%r610, %r151, 2;
	add.s32 	%r611, %r606, %r610;
	st.shared.u32 	[%r611], %r777;
	shl.b32 	%r612, %r152, 2;
	add.s32 	%r613, %r606, %r612;
	st.shared.u32 	[%r613], %r776;
	shl.b32 	%r614, %r153, 2;
	add.s32 	%r615, %r606, %r614;
	st.shared.u32 	[%r615], %r775;
	shl.b32 	%r616, %r154, 2;
	add.s32 	%r617, %r606, %r616;
	st.shared.u32 	[%r617], %r774;
	shl.b32 	%r618, %r155, 2;
	add.s32 	%r619, %r606, %r618;
	st.shared.u32 	[%r619], %r773;
	shl.b32 	%r620, %r156, 2;
	add.s32 	%r621, %r606, %r620;
	st.shared.u32 	[%r621], %r772;
	shl.b32 	%r622, %r157, 2;
	add.s32 	%r623, %r606, %r622;
	st.shared.u32 	[%r623], %r771;
	shl.b32 	%r624, %r158, 2;
	add.s32 	%r625, %r606, %r624;
	st.shared.u32 	[%r625], %r770;
	shl.b32 	%r626, %r159, 2;
	add.s32 	%r627, %r606, %r626;
	st.shared.u32 	[%r627], %r769;
	shl.b32 	%r628, %r160, 2;
	add.s32 	%r629, %r606, %r628;
	st.shared.u32 	[%r629], %r768;
	shl.b32 	%r630, %r161, 2;
	add.s32 	%r631, %r606, %r630;
	st.shared.u32 	[%r631], %r767;
	shl.b32 	%r632, %r162, 2;
	add.s32 	%r633, %r606, %r632;
	st.shared.u32 	[%r633], %r766;
	shl.b32 	%r634, %r163, 2;
	add.s32 	%r635, %r606, %r634;
	st.shared.u32 	[%r635], %r765;
	shl.b32 	%r636, %r164, 2;
	add.s32 	%r637, %r606, %r636;
	st.shared.u32 	[%r637], %r764;
	shl.b32 	%r638, %r165, 2;
	add.s32 	%r639, %r606, %r638;
	st.shared.u32 	[%r639], %r763;
	shl.b32 	%r640, %r166, 2;
	add.s32 	%r641, %r606, %r640;
	st.shared.u32 	[%r641], %r762;
	shl.b32 	%r642, %r167, 2;
	add.s32 	%r643, %r606, %r642;
	st.shared.u32 	[%r643], %r761;
	bar.sync 	0;
	mad.lo.s32 	%r644, %r2, -72, %r65;
	ld.shared.u32 	%r168, [%r644];
	ld.shared.u32 	%r169, [%r644+1024];
	ld.shared.u32 	%r170, [%r644+2048];
	ld.shared.u32 	%r171, [%r644+3072];
	ld.shared.u32 	%r172, [%r644+4096];
	ld.shared.u32 	%r173, [%r644+5120];
	ld.shared.u32 	%r174, [%r644+6144];
	ld.shared.u32 	%r175, [%r644+7168];
	ld.shared.u32 	%r176, [%r644+8192];
	ld.shared.u32 	%r177, [%r644+9216];
	ld.shared.u32 	%r178, [%r644+10240];
	ld.shared.u32 	%r179, [%r644+11264];
	ld.shared.u32 	%r180, [%r644+12288];
	ld.shared.u32 	%r181, [%r644+13312];
	ld.shared.u32 	%r182, [%r644+14336];
	ld.shared.u32 	%r183, [%r644+15360];
	ld.shared.u32 	%r184, [%r644+16384];
	ld.shared.u32 	%r185, [%r644+17408];
	ld.shared.u32 	%r186, [%r644+18432];
	setp.gt.u64 	%p71, %rd4, %rd8;
	cvta.to.global.u64 	%rd9, %rd3;
	mul.wide.u32 	%rd10, %r2, 4;
	add.s64 	%rd2, %rd9, %rd10;
	@%p71 bra 	$L__BB2_45;
	bra.uni 	$L__BB2_46;
$L__BB2_45:
	setp.gt.s32 	%p72, %r168, -1;
	selp.b32 	%r645, -1, -2147483648, %p72;
	xor.b32  	%r646, %r645, %r168;
	st.global.u32 	[%rd2], %r646;
$L__BB2_46:
	add.s32 	%r647, %r2, 256;
	cvt.u64.u32 	%rd11, %r647;
	setp.le.u64 	%p73, %rd4, %rd11;
	@%p73 bra 	$L__BB2_48;
	setp.gt.s32 	%p74, %r169, -1;
	selp.b32 	%r648, -1, -2147483648, %p74;
	xor.b32  	%r649, %r648, %r169;
	st.global.u32 	[%rd2+1024], %r649;
$L__BB2_48:
	add.s32 	%r650, %r2, 512;
	cvt.u64.u32 	%rd12, %r650;
	setp.le.u64 	%p75, %rd4, %rd12;
	@%p75 bra 	$L__BB2_50;
	setp.gt.s32 	%p76, %r170, -1;
	selp.b32 	%r651, -1, -2147483648, %p76;
	xor.b32  	%r652, %r651, %r170;
	st.global.u32 	[%rd2+2048], %r652;
$L__BB2_50:
	add.s32 	%r653, %r2, 768;
	cvt.u64.u32 	%rd13, %r653;
	setp.le.u64 	%p77, %rd4, %rd13;
	@%p77 bra 	$L__BB2_52;
	setp.gt.s32 	%p78, %r171, -1;
	selp.b32 	%r654, -1, -2147483648, %p78;
	xor.b32  	%r655, %r654, %r171;
	st.global.u32 	[%rd2+3072], %r655;
$L__BB2_52:
	or.b32  	%r656, %r2, 1024;
	cvt.u64.u32 	%rd14, %r656;
	setp.le.u64 	%p79, %rd4, %rd14;
	@%p79 bra 	$L__BB2_54;
	setp.gt.s32 	%p80, %r172, -1;
	selp.b32 	%r657, -1, -2147483648, %p80;
	xor.b32  	%r658, %r657, %r172;
	st.global.u32 	[%rd2+4096], %r658;
$L__BB2_54:
	add.s32 	%r659, %r2, 1280;
	cvt.u64.u32 	%rd15, %r659;
	setp.le.u64 	%p81, %rd4, %rd15;
	@%p81 bra 	$L__BB2_56;
	setp.gt.s32 	%p82, %r173, -1;
	selp.b32 	%r660, -1, -2147483648, %p82;
	xor.b32  	%r661, %r660, %r173;
	st.global.u32 	[%rd2+5120], %r661;
$L__BB2_56:
	add.s32 	%r662, %r2, 1536;
	cvt.u64.u32 	%rd16, %r662;
	setp.le.u64 	%p83, %rd4, %rd16;
	@%p83 bra 	$L__BB2_58;
	setp.gt.s32 	%p84, %r174, -1;
	selp.b32 	%r663, -1, -2147483648, %p84;
	xor.b32  	%r664, %r663, %r174;
	st.global.u32 	[%rd2+6144], %r664;
$L__BB2_58:
	add.s32 	%r665, %r2, 1792;
	cvt.u64.u32 	%rd17, %r665;
	setp.le.u64 	%p85, %rd4, %rd17;
	@%p85 bra 	$L__BB2_60;
	setp.gt.s32 	%p86, %r175, -1;
	selp.b32 	%r666, -1, -2147483648, %p86;
	xor.b32  	%r667, %r666, %r175;
	st.global.u32 	[%rd2+7168], %r667;
$L__BB2_60:
	or.b32  	%r668, %r2, 2048;
	cvt.u64.u32 	%rd18, %r668;
	setp.le.u64 	%p87, %rd4, %rd18;
	@%p87 bra 	$L__BB2_62;
	setp.gt.s32 	%p88, %r176, -1;
	selp.b32 	%r669, -1, -2147483648, %p88;
	xor.b32  	%r670, %r669, %r176;
	st.global.u32 	[%rd2+8192], %r670;
$L__BB2_62:
	add.s32 	%r671, %r2, 2304;
	cvt.u64.u32 	%rd19, %r671;
	setp.le.u64 	%p89, %rd4, %rd19;
	@%p89 bra 	$L__BB2_64;
	setp.gt.s32 	%p90, %r177, -1;
	selp.b32 	%r672, -1, -2147483648, %p90;
	xor.b32  	%r673, %r672, %r177;
	st.global.u32 	[%rd2+9216], %r673;
$L__BB2_64:
	add.s32 	%r674, %r2, 2560;
	cvt.u64.u32 	%rd20, %r674;
	setp.le.u64 	%p91, %rd4, %rd20;
	@%p91 bra 	$L__BB2_66;
	setp.gt.s32 	%p92, %r178, -1;
	selp.b32 	%r675, -1, -2147483648, %p92;
	xor.b32  	%r676, %r675, %r178;
	st.global.u32 	[%rd2+10240], %r676;
$L__BB2_66:
	add.s32 	%r677, %r2, 2816;
	cvt.u64.u32 	%rd21, %r677;
	setp.le.u64 	%p93, %rd4, %rd21;
	@%p93 bra 	$L__BB2_68;
	setp.gt.s32 	%p94, %r179, -1;
	selp.b32 	%r678, -1, -2147483648, %p94;
	xor.b32  	%r679, %r678, %r179;
	st.global.u32 	[%rd2+11264], %r679;
$L__BB2_68:
	or.b32  	%r680, %r2, 3072;
	cvt.u64.u32 	%rd22, %r680;
	setp.le.u64 	%p95, %rd4, %rd22;
	@%p95 bra 	$L__BB2_70;
	setp.gt.s32 	%p96, %r180, -1;
	selp.b32 	%r681, -1, -2147483648, %p96;
	xor.b32  	%r682, %r681, %r180;
	st.global.u32 	[%rd2+12288], %r682;
$L__BB2_70:
	add.s32 	%r683, %r2, 3328;
	cvt.u64.u32 	%rd23, %r683;
	setp.le.u64 	%p97, %rd4, %rd23;
	@%p97 bra 	$L__BB2_72;
	setp.gt.s32 	%p98, %r181, -1;
	selp.b32 	%r684, -1, -2147483648, %p98;
	xor.b32  	%r685, %r684, %r181;
	st.global.u32 	[%rd2+13312], %r685;
$L__BB2_72:
	add.s32 	%r686, %r2, 3584;
	cvt.u64.u32 	%rd24, %r686;
	setp.le.u64 	%p99, %rd4, %rd24;
	@%p99 bra 	$L__BB2_74;
	setp.gt.s32 	%p100, %r182, -1;
	selp.b32 	%r687, -1, -2147483648, %p100;
	xor.b32  	%r688, %r687, %r182;
	st.global.u32 	[%rd2+14336], %r688;
$L__BB2_74:
	add.s32 	%r689, %r2, 3840;
	cvt.u64.u32 	%rd25, %r689;
	setp.le.u64 	%p101, %rd4, %rd25;
	@%p101 bra 	$L__BB2_76;
	setp.gt.s32 	%p102, %r183, -1;
	selp.b32 	%r690, -1, -2147483648, %p102;
	xor.b32  	%r691, %r690, %r183;
	st.global.u32 	[%rd2+15360], %r691;
$L__BB2_76:
	or.b32  	%r692, %r2, 4096;
	cvt.u64.u32 	%rd26, %r692;
	setp.le.u64 	%p103, %rd4, %rd26;
	@%p103 bra 	$L__BB2_78;
	setp.gt.s32 	%p104, %r184, -1;
	selp.b32 	%r693, -1, -2147483648, %p104;
	xor.b32  	%r694, %r693, %r184;
	st.global.u32 	[%rd2+16384], %r694;
$L__BB2_78:
	add.s32 	%r695, %r2, 4352;
	cvt.u64.u32 	%rd27, %r695;
	setp.le.u64 	%p105, %rd4, %rd27;
	@%p105 bra 	$L__BB2_80;
	setp.gt.s32 	%p106, %r185, -1;
	selp.b32 	%r696, -1, -2147483648, %p106;
	xor.b32  	%r697, %r696, %r185;
	st.global.u32 	[%rd2+17408], %r697;
$L__BB2_80:
	add.s32 	%r698, %r2, 4608;
	cvt.u64.u32 	%rd28, %r698;
	setp.le.u64 	%p107, %rd4, %rd28;
	@%p107 bra 	$L__BB2_82;
	setp.gt.s32 	%p108, %r186, -1;
	selp.b32 	%r699, -1, -2147483648, %p108;
	xor.b32  	%r700, %r699, %r186;
	st.global.u32 	[%rd2+18432], %r700;
$L__BB2_82:
	ret;
$L__BB2_83:
	shl.b32 	%r701, %r149, 2;
	mov.u32 	%r702, _ZZN3cub18CUB_300001_SM_10006detail10radix_sort31DeviceRadixSortSingleTileKernelINS1_5radix10policy_hubIfNS0_8NullTypeEyE10Policy1000ELNS0_9SortOrderE0EfS6_yNS1_21identity_decomposer_tEEEvPKT1_PSB_PKT2_PSF_T3_iiT4_E12temp_storage;
	add.s32 	%r703, %r702, %r701;
	st.shared.u32 	[%r703], %r779;
	shl.b32 	%r704, %r150, 2;
	add.s32 	%r705, %r702, %r704;
	st.shared.u32 	[%r705], %r778;
	shl.b32 	%r706, %r151, 2;
	add.s32 	%r707, %r702, %r706;
	st.shared.u32 	[%r707], %r777;
	shl.b32 	%r708, %r152, 2;
	add.s32 	%r709, %r702, %r708;
	st.shared.u32 	[%r709], %r776;
	shl.b32 	%r710, %r153, 2;
	add.s32 	%r711, %r702, %r710;
	st.shared.u32 	[%r711], %r775;
	shl.b32 	%r712, %r154, 2;
	add.s32 	%r713, %r702, %r712;
	st.shared.u32 	[%r713], %r774;
	shl.b32 	%r714, %r155, 2;
	add.s32 	%r715, %r702, %r714;
	st.shared.u32 	[%r715], %r773;
	shl.b32 	%r716, %r156, 2;
	add.s32 	%r717, %r702, %r716;
	st.shared.u32 	[%r717], %r772;
	shl.b32 	%r718, %r157, 2;
	add.s32 	%r719, %r702, %r718;
	st.shared.u32 	[%r719], %r771;
	shl.b32 	%r720, %r158, 2;
	add.s32 	%r721, %r702, %r720;
	st.shared.u32 	[%r721], %r770;
	shl.b32 	%r722, %r159, 2;
	add.s32 	%r723, %r702, %r722;
	st.shared.u32 	[%r723], %r769;
	shl.b32 	%r724, %r160, 2;
	add.s32 	%r725, %r702, %r724;
	st.shared.u32 	[%r725], %r768;
	shl.b32 	%r726, %r161, 2;
	add.s32 	%r727, %r702, %r726;
	st.shared.u32 	[%r727], %r767;
	shl.b32 	%r728, %r162, 2;
	add.s32 	%r729, %r702, %r728;
	st.shared.u32 	[%r729], %r766;
	shl.b32 	%r730, %r163, 2;
	add.s32 	%r731, %r702, %r730;
	st.shared.u32 	[%r731], %r765;
	shl.b32 	%r732, %r164, 2;
	add.s32 	%r733, %r702, %r732;
	st.shared.u32 	[%r733], %r764;
	shl.b32 	%r734, %r165, 2;
	add.s32 	%r735, %r702, %r734;
	st.shared.u32 	[%r735], %r763;
	shl.b32 	%r736, %r166, 2;
	add.s32 	%r737, %r702, %r736;
	st.shared.u32 	[%r737], %r762;
	shl.b32 	%r738, %r167, 2;
	add.s32 	%r739, %r702, %r738;
	st.shared.u32 	[%r739], %r761;
	bar.sync 	0;
	ld.shared.u32 	%r779, [%r65];
	ld.shared.u32 	%r778, [%r65+4];
	ld.shared.u32 	%r777, [%r65+8];
	ld.shared.u32 	%r776, [%r65+12];
	ld.shared.u32 	%r775, [%r65+16];
	ld.shared.u32 	%r774, [%r65+20];
	ld.shared.u32 	%r773, [%r65+24];
	ld.shared.u32 	%r772, [%r65+28];
	ld.shared.u32 	%r771, [%r65+32];
	ld.shared.u32 	%r770, [%r65+36];
	ld.shared.u32 	%r769, [%r65+40];
	ld.shared.u32 	%r768, [%r65+44];
	ld.shared.u32 	%r767, [%r65+48];
	ld.shared.u32 	%r766, [%r65+52];
	ld.shared.u32 	%r765, [%r65+56];
	ld.shared.u32 	%r764, [%r65+60];
	ld.shared.u32 	%r763, [%r65+64];
	ld.shared.u32 	%r762, [%r65+68];
	ld.shared.u32 	%r761, [%r65+72];
	bar.sync 	0;
	add.s32 	%r760, %r760, 6;
	add.s32 	%r759, %r759, -6;
	bra.uni 	$L__BB2_39;

}
	// .globl	_ZN3cub18CUB_300001_SM_10006detail10radix_sort30DeviceRadixSortHistogramKernelINS1_5radix10policy_hubIfNS0_8NullTypeEyE10Policy1000ELNS0_9SortOrderE0EfyNS1_21identity_decomposer_tEEEvPT2_PKT1_SB_iiT3_
.visible .entry _ZN3cub18CUB_300001_SM_10006detail10radix_sort30DeviceRadixSortHistogramKernelINS1_5radix10policy_hubIfNS0_8NullTypeEyE10Policy1000ELNS0_9SortOrderE0EfyNS1_21identity_decomposer_tEEEvPT2_PKT1_SB_iiT3_(
	.param .u64 .ptr .align 1 _ZN3cub18CUB_300001_SM_10006detail10radix_sort30DeviceRadixSortHistogramKernelINS1_5radix10policy_hubIfNS0_8NullTypeEyE10Policy1000ELNS0_9SortOrderE0EfyNS1_21identity_decomposer_tEEEvPT2_PKT1_SB_iiT3__param_0,
	.param .u64 .ptr .align 1 _ZN3cub18CUB_300001_SM_10006detail10radix_sort30DeviceRadixSortHistogramKernelINS1_5radix10policy_hubIfNS0_8NullTypeEyE10Policy1000ELNS0_9SortOrderE0EfyNS1_21identity_decomposer_tEEEvPT2_PKT1_SB_iiT3__param_1,
	.param .u64 _ZN3cub18CUB_300001_SM_10006detail10radix_sort30DeviceRadixSortHistogramKernelINS1_5radix10policy_hubIfNS0_8NullTypeEyE10Policy1000ELNS0_9SortOrderE0EfyNS1_21identity_decomposer_tEEEvPT2_PKT1_SB_iiT3__param_2,
	.param .u32 _ZN3cub18CUB_300001_SM_10006detail10radix_sort30DeviceRadixSortHistogramKernelINS1_5radix10policy_hubIfNS0_8NullTypeEyE10Policy1000ELNS0_9SortOrderE0EfyNS1_21identity_decomposer_tEEEvPT2_PKT1_SB_iiT3__param_3,
	.param .u32 _ZN3cub18CUB_300001_SM_10006detail10radix_sort30DeviceRadixSortHistogramKernelINS1_5radix10policy_hubIfNS0_8NullTypeEyE10Policy1000ELNS0_9SortOrderE0EfyNS1_21identity_decomposer_tEEEvPT2_PKT1_SB_iiT3__param_4,
	.param .align 1 .b8 _ZN3cub18CUB_300001_SM_10006detail10radix_sort30DeviceRadixSortHistogramKernelINS1_5radix10policy_hubIfNS0_8NullTypeEyE10Policy1000ELNS0_9SortOrderE0EfyNS1_21identity_decomposer_tEEEvPT2_PKT1_SB_iiT3__param_5[1]
)
.maxntid 128
{
	.reg .pred 	%p<123>;
	.reg .b32 	%r<518>;
	.reg .b64 	%rd<137>;
	// demoted variable
	.shared .align 4 .b8 _ZZN3cub18CUB_300001_SM_10006detail10radix_sort30DeviceRadixSortHistogramKernelINS1_5radix10policy_hubIfNS0_8NullTypeEyE10Policy1000ELNS0_9SortOrderE0EfyNS1_21identity_decomposer_tEEEvPT2_PKT1_SB_iiT3_E12temp_storage[4096];
	ld.param.u64 	%rd18, [_ZN3cub18CUB_300001_SM_10006detail10radix_sort30DeviceRadixSortHistogramKernelINS1_5radix10policy_hubIfNS0_8NullTypeEyE10Policy1000ELNS0_9SortOrderE0EfyNS1_21identity_decomposer_tEEEvPT2_PKT1_SB_iiT3__param_0];
	ld.param.u64 	%rd19, [_ZN3cub18CUB_300001_SM_10006detail10radix_sort30DeviceRadixSortHistogramKernelINS1_5radix10policy_hubIfNS0_8NullTypeEyE10Policy1000ELNS0_9SortOrderE0EfyNS1_21identity_decomposer_tEEEvPT2_PKT1_SB_iiT3__param_1];
	ld.param.u64 	%rd17, [_ZN3cub18CUB_300001_SM_10006detail10radix_sort30DeviceRadixSortHistogramKernelINS1_5radix10policy_hubIfNS0_8NullTypeEyE10Policy1000ELNS0_9SortOrderE0EfyNS1_21identity_decomposer_tEEEvPT2_PKT1_SB_iiT3__param_2];
	ld.param.u32 	%r174, [_ZN3cub18CUB_300001_SM_10006detail10radix_sort30DeviceRadixSortHistogramKernelINS1_5radix10policy_hubIfNS0_8NullTypeEyE10Policy1000ELNS0_9SortOrderE0EfyNS1_21identity_decomposer_tEEEvPT2_PKT1_SB_iiT3__param_3];
	ld.param.u32 	%r175, [_ZN3cub18CUB_300001_SM_10006detail10radix_sort30DeviceRadixSortHistogramKernelINS1_5radix10policy_hubIfNS0_8NullTypeEyE10Policy1000ELNS0_9SortOrderE0EfyNS1_21identity_decomposer_tEEEvPT2_PKT1_SB_iiT3__param_4];
	cvta.to.global.u64 	%rd1, %rd19;
	cvta.to.global.u64 	%rd2, %rd18;
	setp.eq.s64 	%p2, %rd17, 0;
	@%p2 bra 	$L__BB3_153;
	sub.s32 	%r176, %r175, %r174;
	add.s32 	%r177, %r176, 7;
	shr.s32 	%r178, %r177, 31;
	shr.u32 	%r179, %r178, 29;
	add.s32 	%r180, %r177, %r179;
	shr.s32 	%r181, %r180, 3;
	mov.u32 	%r182, %tid.x;
	setp.gt.u32 	%p3, %r182, 255;
	setp.lt.s32 	%p4, %r177, 8;
	mov.u32 	%r183, %ctaid.x;
	shl.b32 	%r184, %r183, 11;
	cvt.u64.u32 	%rd3, %r184;
	mov.u32 	%r185, %nctaid.x;
	shl.b32 	%r186, %r185, 11;
	cvt.u64.u32 	%rd4, %r186;
	add.s32 	%r1, %r181, -1;
	and.b32  	%r2, %r181, 15;
	and.b32  	%r3, %r181, 7;
	add.s32 	%r4, %r3, -1;
	and.b32  	%r5, %r181, 3;
	or.pred  	%p1, %p3, %p4;
	shl.b32 	%r187, %r182, 2;
	mov.u32 	%r188, _ZZN3cub18CUB_300001_SM_10006detail10radix_sort30DeviceRadixSortHistogramKernelINS1_5radix10policy_hubIfNS0_8NullTypeEyE10Policy1000ELNS0_9SortOrderE0EfyNS1_21identity_decomposer_tEEEvPT2_PKT1_SB_iiT3_E12temp_storage;
	add.s32 	%r6, %r188, %r187;
	and.b32  	%r7, %r181, 268435440;
	cvt.u64.u32 	%rd5, %r182;
	add.s32 	%r8, %r182, 128;
	add.s32 	%r9, %r182, 256;
	add.s32 	%r10, %r182, 384;
	add.s32 	%r11, %r182, 512;
	add.s32 	%r12, %r182, 640;
	add.s32 	%r13, %r182, 768;
	or.b32  	%r14, %r182, 1024;
	add.s32 	%r15, %r182, 1920;
	and.b32  	%r16, %r181, 268435448;
	and.b32  	%r17, %r181, 1;
	neg.s32 	%r18, %r7;
	add.s32 	%r19, %r6, 8192;
	add.s64 	%rd21, %rd17, -1;
	shr.u64 	%rd22, %rd21, 30;
	add.s64 	%rd23, %rd22, 1;
	min.u64 	%rd6, %rd23, %rd17;
	mov.b64 	%rd135, 0;
$L__BB3_2:
	@%p1 bra 	$L__BB3_30;
	setp.lt.u32 	%p5, %r1, 15;
	mov.b32 	%r471, 0;
	@%p5 bra 	$L__BB3_6;
	mov.u32 	%r468, %r19;
	mov.u32 	%r469, %r18;
$L__BB3_5:
	.pragma "nounroll";
	mov.b32 	%r190, 0;
	st.shared.u32 	[%r468+-8192], %r190;
	st.shared.u32 	[%r468+-7168], %r190;
	st.shared.u32 	[%r468+-6144], %r190;
	st.shared.u32 	[%r468+-5120], %r190;
	st.shared.u32 	[%r468+-4096], %r190;
	st.shared.u32 	[%r468+-3072], %r190;
	st.shared.u32 	[%r468+-2048], %r190;
	st.shared.u32 	[%r468+-1024], %r190;
	st.shared.u32 	[%r468], %r190;
	st.shared.u32 	[%r468+1024], %r190;
	st.shared.u32 	[%r468+2048], %r190;
	st.shared.u32 	[%r468+3072], %r190;
	st.shared.u32 	[%r468+4096], %r190;
	st.shared.u32 	[%r468+5120], %r190;
	st.shared.u32 	[%r468+6144], %r190;
	st.shared.u32 	[%r468+7168], %r190;
	add.s32 	%r469, %r469, 16;
	add.s32 	%r468, %r468, 16384;
	setp.ne.s32 	%p6, %r469, 0;
	mov.u32 	%r471, %r7;
	@%p6 bra 	$L__BB3_5;
$L__BB3_6:
	add.s32 	%r25, %r2, -1;
	setp.eq.s32 	%p7, %r2, 0;
	@%p7 bra 	$L__BB3_16;
	setp.lt.u32 	%p8, %r25, 7;
	@%p8 bra 	$L__BB3_9;
	shl.b32 	%r191, %r471, 10;
	add.s32 	%r192, %r6, %r191;
	mov.b32 	%r193, 0;
	st.shared.u32 	[%r192], %r193;
	st.shared.u32 	[%r192+1024], %r193;
	st.shared.u32 	[%r192+2048], %r193;
	st.shared.u32 	[%r192+3072], %r193;
	st.shared.u32 	[%r192+4096], %r193;
	st.shared.u32 	[%r192+5120], %r193;
	st.shared.u32 	[%r192+6144], %r193;
	st.shared.u32 	[%r192+7168], %r193;
	add.s32 	%r471, %r471, 8;
$L__BB3_9:
	setp.eq.s32 	%p9, %r3, 0;
	@%p9 bra 	$L__BB3_16;
	setp.lt.u32 	%p10, %r4, 3;
	@%p10 bra 	$L__BB3_12;
	shl.b32 	%r194, %r471, 10;
	add.s32 	%r195, %r6, %r194;
	mov.b32 	%r196, 0;
	st.shared.u32 	[%r195], %r196;
	st.shared.u32 	[%r195+1024], %r196;
	st.shared.u32 	[%r195+2048], %r196;
	st.shared.u32 	[%r195+3072], %r196;
	add.s32 	%r471, %r471, 4;
$L__BB3_12:
	setp.eq.s32 	%p11, %r5, 0;
	@%p11 bra 	$L__BB3_16;
	setp.eq.s32 	%p12, %r5, 1;
	shl.b32 	%r197, %r471, 10;
	add.s32 	%r30, %r6, %r197;
	mov.b32 	%r198, 0;
	st.shared.u32 	[%r30], %r198;
	@%p12 bra 	$L__BB3_16;
	setp.eq.s32 	%p13, %r5, 2;
	mov.b32 	%r199, 0;
	st.shared.u32 	[%r30+1024], %r199;
	@%p13 bra 	$L__BB3_16;
	mov.b32 	%r200, 0;
	st.shared.u32 	[%r30+2048], %r200;
$L__BB3_16:
	cvt.u32.u64 	%r201, %rd5;
	setp.gt.u32 	%p14, %r201, 127;
	@%p14 bra 	$L__BB3_30;
	setp.lt.u32 	%p15, %r1, 15;
	mov.b32 	%r475, 0;
	@%p15 bra 	$L__BB3_20;
	mov.b32 	%r473, 0;
$L__BB3_19:
	.pragma "nounroll";
	shl.b32 	%r204, %r473, 10;
	add.s32 	%r205, %r6, %r204;
	mov.b32 	%r206, 0;
	st.shared.u32 	[%r205+512], %r206;
	st.shared.u32 	[%r205+1536], %r206;
	st.shared.u32 	[%r205+2560], %r206;
	st.shared.u32 	[%r205+3584], %r206;
	st.shared.u32 	[%r205+4608], %r206;
	st.shared.u32 	[%r205+5632], %r206;
	st.shared.u32 	[%r205+6656], %r206;
	st.shared.u32 	[%r205+7680], %r206;
	st.shared.u32 	[%r205+8704], %r206;
	st.shared.u32 	[%r205+9728], %r206;
	st.shared.u32 	[%r205+10752], %r206;
	st.shared.u32 	[%r205+11776], %r206;
	st.shared.u32 	[%r205+12800], %r206;
	st.shared.u32 	[%r205+13824], %r206;
	st.shared.u32 	[%r205+14848], %r206;
	st.shared.u32 	[%r205+15872], %r206;
	add.s32 	%r473, %r473, 16;
	setp.ne.s32 	%p16, %r473, %r7;
	mov.u32 	%r475, %r7;
	@%p16 bra 	$L__BB3_19;
$L__BB3_20:
	setp.eq.s32 	%p17, %r2, 0;
	@%p17 bra 	$L__BB3_30;
	setp.lt.u32 	%p18, %r25, 7;
	@%p18 bra 	$L__BB3_23;
	shl.b32 	%r207, %r475, 10;
	add.s32 	%r208, %r6, %r207;
	mov.b32 	%r209, 0;
	st.shared.u32 	[%r208+512], %r209;
	st.shared.u32 	[%r208+1536], %r209;
	st.shared.u32 	[%r208+2560], %r209;
	st.shared.u32 	[%r208+3584], %r209;
	st.shared.u32 	[%r208+4608], %r209;
	st.shared.u32 	[%r208+5632], %r209;
	st.shared.u32 	[%r208+6656], %r209;
	st.shared.u32 	[%r208+7680], %r209;
	add.s32 	%r475, %r475, 8;
$L__BB3_23:
	setp.eq.s32 	%p19, %r3, 0;
	@%p19 bra 	$L__BB3_30;
	setp.lt.u32 	%p20, %r4, 3;
	@%p20 bra 	$L__BB3_26;
	shl.b32 	%r210, %r475, 10;
	add.s32 	%r211, %r6, %r210;
	mov.b32 	%r212, 0;
	st.shared.u32 	[%r211+512], %r212;
	st.shared.u32 	[%r211+1536], %r212;
	st.shared.u32 	[%r211+2560], %r212;
	st.shared.u32 	[%r211+3584], %r212;
	add.s32 	%r475, %r475, 4;
$L__BB3_26:
	setp.eq.s32 	%p21, %r5, 0;
	@%p21 bra 	$L__BB3_30;
	setp.eq.s32 	%p22, %r5, 1;
	shl.b32 	%r213, %r475, 10;
	add.s32 	%r38, %r6, %r213;
	mov.b32 	%r214, 0;
	st.shared.u32 	[%r38+512], %r214;
	@%p22 bra 	$L__BB3_30;
	setp.eq.s32 	%p23, %r5, 2;
	mov.b32 	%r215, 0;
	st.shared.u32 	[%r38+1536], %r215;
	@%p23 bra 	$L__BB3_30;
	mov.b32 	%r216, 0;
	st.shared.u32 	[%r38+2560], %r216;
$L__BB3_30:
	bar.sync 	0;
	bar.sync 	0;
	shl.b64 	%rd8, %rd135, 30;
	sub.s64 	%rd24, %rd17, %rd8;
	min.u64 	%rd9, %rd24, 1073741824;
	setp.le.u64 	%p24, %rd9, %rd3;
	@%p24 bra 	$L__BB3_70;
	mov.u64 	%rd136, %rd3;
$L__BB3_32:
	add.s64 	%rd11, %rd136, %rd8;
	sub.s64 	%rd12, %rd17, %rd11;
	setp.lt.u64 	%p25, %rd12, 2048;
	@%p25 bra 	$L__BB3_34;
	add.s64 	%rd27, %rd11, %rd5;
	shl.b64 	%rd28, %rd27, 2;
	add.s64 	%rd29, %rd1, %rd28;
	ld.global.u32 	%r507, [%rd29];
	ld.global.u32 	%r506, [%rd29+512];
	ld.global.u32 	%r505, [%rd29+1024];
	ld.global.u32 	%r504, [%rd29+1536];
	ld.global.u32 	%r503, [%rd29+2048];
	ld.global.u32 	%r502, [%rd29+2560];
	ld.global.u32 	%r501, [%rd29+3072];
	ld.global.u32 	%r500, [%rd29+3584];
	ld.global.u32 	%r499, [%rd29+4096];
	ld.global.u32 	%r498, [%rd29+4608];
	ld.global.u32 	%r497, [%rd29+5120];
	ld.global.u32 	%r496, [%rd29+5632];
	ld.global.u32 	%r495, [%rd29+6144];
	ld.global.u32 	%r494, [%rd29+6656];
	ld.global.u32 	%r493, [%rd29+7168];
	ld.global.u32 	%r492, [%rd29+7680];
	bra.uni 	$L__BB3_66;
$L__BB3_34:
	cvt.u32.u64 	%r218, %rd5;
	cvt.u32.u64 	%r55, %rd12;
	setp.ge.s32 	%p26, %r218, %r55;
	add.s64 	%rd25, %rd11, %rd5;
	shl.b64 	%rd26, %rd25, 2;
	add.s64 	%rd13, %rd1, %rd26;
	mov.b32 	%r507, 2147483647;
	@%p26 bra 	$L__BB3_36;
	ld.global.u32 	%r507, [%rd13];
$L__BB3_36:
	setp.ge.s32 	%p27, %r8, %r55;
	mov.b32 	%r506, 2147483647;
	@%p27 bra 	$L__BB3_38;
	ld.global.u32 	%r506, [%rd13+512];
$L__BB3_38:
	setp.ge.s32 	%p28, %r9, %r55;
	mov.b32 	%r505, 2147483647;
	@%p28 bra 	$L__BB3_40;
	ld.global.u32 	%r505, [%rd13+1024];
$L__BB3_40:
	setp.ge.s32 	%p29, %r10, %r55;
	mov.b32 	%r504, 2147483647;
	@%p29 bra 	$L__BB3_42;
	ld.global.u32 	%r504, [%rd13+1536];
$L__BB3_42:
	setp.ge.s32 	%p30, %r11, %r55;
	mov.b32 	%r503, 2147483647;
	@%p30 bra 	$L__BB3_44;
	ld.global.u32 	%r503, [%rd13+2048];
$L__BB3_44:
	setp.ge.s32 	%p31, %r12, %r55;
	mov.b32 	%r502, 2147483647;
	@%p31 bra 	$L__BB3_46;
	ld.global.u32 	%r502, [%rd13+2560];
$L__BB3_46:
	setp.ge.s32 	%p32, %r13, %r55;
	mov.b32 	%r501, 2147483647;
	@%p32 bra 	$L__BB3_48;
	ld.global.u32 	%r501, [%rd13+3072];
$L__BB3_48:
	mov.u32 	%r226, %tid.x;
	add.s32 	%r227, %r226, 896;
	setp.ge.s32 	%p33, %r227, %r55;
	mov.b32 	%r500, 2147483647;
	@%p33 bra 	$L__BB3_50;
	ld.global.u32 	%r500, [%rd13+3584];
$L__BB3_50:
	setp.ge.s32 	%p34, %r14, %r55;
	mov.b32 	%r499, 2147483647;
	@%p34 bra 	$L__BB3_52;
	ld.global.u32 	%r499, [%rd13+4096];
$L__BB3_52:
	add.s32 	%r231, %r226, 1152;
	setp.ge.s32 	%p35, %r231, %r55;
	mov.b32 	%r498, 2147483647;
	@%p35 bra 	$L__BB3_54;
	ld.global.u32 	%r498, [%rd13+4608];
$L__BB3_54:
	add.s32 	%r234, %r226, 1280;
	setp.ge.s32 	%p36, %r234, %r55;
	mov.b32 	%r497, 2147483647;
	@%p36 bra 	$L__BB3_56;
	ld.global.u32 	%r497, [%rd13+5120];
$L__BB3_56:
	add.s32 	%r237, %r226, 1408;
	setp.ge.s32 	%p37, %r237, %r55;
	mov.b32 	%r496, 2147483647;
	@%p37 bra 	$L__BB3_58;
	ld.global.u32 	%r496, [%rd13+5632];
$L__BB3_58:
	add.s32 	%r240, %r226, 1536;
	setp.ge.s32 	%p38, %r240, %r55;
	mov.b32 	%r495, 2147483647;
	@%p38 bra 	$L__BB3_60;
	ld.global.u32 	%r495, [%rd13+6144];
$L__BB3_60:
	add.s32 	%r243, %r226, 1664;
	setp.ge.s32 	%p39, %r243, %r55;
	mov.b32 	%r494, 2147483647;
	@%p39 bra 	$L__BB3_62;
	ld.global.u32 	%r494, [%rd13+6656];
$L__BB3_62:
	add.s32 	%r246, %r226, 1792;
	setp.ge.s32 	%p40, %r246, %r55;
	mov.b32 	%r493, 2147483647;
	@%p40 bra 	$L__BB3_64;
	ld.global.u32 	%r493, [%rd13+7168];
$L__BB3_64:
	setp.ge.s32 	%p41, %r15, %r55;
	mov.b32 	%r492, 2147483647;
	@%p41 bra 	$L__BB3_66;
	ld.global.u32 	%r492, [%rd13+7680];
$L__BB3_66:
	setp.le.s32 	%p42, %r175, %r174;
	@%p42 bra 	$L__BB3_69;
	setp.gt.s32 	%p43, %r507, -1;
	selp.b32 	%r249, -2147483648, -1, %p43;
	xor.b32  	%r250, %r249, %r507;
	setp.gt.s32 	%p44, %r506, -1;
	selp.b32 	%r251, -2147483648, -1, %p44;
	xor.b32  	%r252, %r251, %r506;
	setp.gt.s32 	%p45, %r505, -1;
	selp.b32 	%r253, -2147483648, -1, %p45;
	xor.b32  	%r254, %r253, %r505;
	setp.gt.s32 	%p46, %r504, -1;
	selp.b32 	%r255, -2147483648, -1, %p46;
	xor.b32  	%r256, %r255, %r504;
	setp.gt.s32 	%p47, %r503, -1;
	selp.b32 	%r257, -2147483648, -1, %p47;
	xor.b32  	%r258, %r257, %r503;
	setp.gt.s32 	%p48, %r502, -1;
	selp.b32 	%r259, -2147483648, -1, %p48;
	xor.b32  	%r260, %r259, %r502;
	setp.gt.s32 	%p49, %r501, -1;
	selp.b32 	%r261, -2147483648, -1, %p49;
	xor.b32  	%r262, %r261, %r501;
	setp.gt.s32 	%p50, %r500, -1;
	selp.b32 	%r263, -2147483648, -1, %p50;
	xor.b32  	%r264, %r263, %r500;
	setp.gt.s32 	%p51, %r499, -1;
	selp.b32 	%r265, -2147483648, -1, %p51;
	xor.b32  	%r266, %r265, %r499;
	setp.gt.s32 	%p52, %r498, -1;
	selp.b32 	%r267, -2147483648, -1, %p52;
	xor.b32  	%r268, %r267, %r498;
	setp.gt.s32 	%p53, %r497, -1;
	selp.b32 	%r269, -2147483648, -1, %p53;
	xor.b32  	%r270, %r269, %r497;
	setp.gt.s32 	%p54, %r496, -1;
	selp.b32 	%r271, -2147483648, -1, %p54;
	xor.b32  	%r272, %r271, %r496;
	setp.gt.s32 	%p55, %r495, -1;
	selp.b32 	%r273, -2147483648, -1, %p55;
	xor.b32  	%r274, %r273, %r495;
	setp.gt.s32 	%p56, %r494, -1;
	selp.b32 	%r275, -2147483648, -1, %p56;
	xor.b32  	%r276, %r275, %r494;
	setp.gt.s32 	%p57, %r493, -1;
	selp.b32 	%r277, -2147483648, -1, %p57;
	xor.b32  	%r278, %r277, %r493;
	setp.gt.s32 	%p58, %r492, -1;
	selp.b32 	%r279, -2147483648, -1, %p58;
	xor.b32  	%r280, %r279, %r492;
	setp.eq.s32 	%p59, %r250, 2147483647;
	selp.b32 	%r103, -2147483648, %r250, %p59;
	setp.eq.s32 	%p60, %r252, 2147483647;
	selp.b32 	%r104, -2147483648, %r252, %p60;
	setp.eq.s32 	%p61, %r254, 2147483647;
	selp.b32 	%r105, -2147483648, %r254, %p61;
	setp.eq.s32 	%p62, %r256, 2147483647;
	selp.b32 	%r106, -2147483648, %r256, %p62;
	setp.eq.s32 	%p63, %r258, 2147483647;
	selp.b32 	%r107, -2147483648, %r258, %p63;
	setp.eq.s32 	%p64, %r260, 2147483647;
	selp.b32 	%r108, -2147483648, %r260, %p64;
	setp.eq.s32 	%p65, %r262, 2147483647;
	selp.b32 	%r109, -2147483648, %r262, %p65;
	setp.eq.s32 	%p66, %r264, 2147483647;
	selp.b32 	%r110, -2147483648, %r264, %p66;
	setp.eq.s32 	%p67, %r266, 2147483647;
	selp.b32 	%r111, -2147483648, %r266, %p67;
	setp.eq.s32 	%p68, %r268, 2147483647;
	selp.b32 	%r112, -2147483648, %r268, %p68;
	setp.eq.s32 	%p69, %r270, 2147483647;
	selp.b32 	%r113, -2147483648, %r270, %p69;
	setp.eq.s32 	%p70, %r272, 2147483647;
	selp.b32 	%r114, -2147483648, %r272, %p70;
	setp.eq.s32 	%p71, %r274, 2147483647;
	selp.b32 	%r115, -2147483648, %r274, %p71;
	setp.eq.s32 	%p72, %r276, 2147483647;
	selp.b32 	%r116, -2147483648, %r276, %p72;
	setp.eq.s32 	%p73, %r278, 2147483647;
	selp.b32 	%r117, -2147483648, %r278, %p73;
	setp.eq.s32 	%p74, %r280, 2147483647;
	selp.b32 	%r118, -2147483648, %r280, %p74;
	mov.b32 	%r508, 0;
	mov.u32 	%r509, %r174;
$L__BB3_68:
	sub.s32 	%r281, %r175, %r509;
	shl.b32 	%r282, %r508, 10;
	mov.u32 	%r283, _ZZN3cub18CUB_300001_SM_10006detail10radix_sort30DeviceRadixSortHistogramKernelINS1_5radix10policy_hubIfNS0_8NullTypeEyE10Policy1000ELNS0_9SortOrderE0EfyNS1_21identity_decomposer_tEEEvPT2_PKT1_SB_iiT3_E12temp_storage;
	add.s32 	%r284, %r283, %r282;
	min.s32 	%r285, %r281, 8;
	mov.b32 	%r286, -1;
	shl.b32 	%r287, %r286, %r285;
	not.b32 	%r288, %r287;
	shr.u32 	%r289, %r103, %r509;
	and.b32  	%r290, %r289, %r288;
	shl.b32 	%r291, %r290, 2;
	add.s32 	%r292, %r284, %r291;
	atom.shared.add.u32 	%r293, [%r292], 1;
	shr.u32 	%r294, %r104, %r509;
	and.b32  	%r295, %r294, %r288;
	shl.b32 	%r296, %r295, 2;
	add.s32 	%r297, %r284, %r296;
	atom.shared.add.u32 	%r298, [%r297], 1;
	shr.u32 	%r299, %r105, %r509;
	and.b32  	%r300, %r299, %r288;
	shl.b32 	%r301, %r300, 2;
	add.s32 	%r302, %r284, %r301;
	atom.shared.add.u32 	%r303, [%r302], 1;
	shr.u32 	%r304, %r106, %r509;
	and.b32  	%r305, %r304, %r288;
	shl.b32 	%r306, %r305, 2;
	add.s32 	%r307, %r284, %r306;
	atom.shared.add.u32 	%r308, [%r307], 1;
	shr.u32 	%r309, %r107, %r509;
	and.b32  	%r310, %r309, %r288;
	shl.b32 	%r311, %r310, 2;
	add.s32 	%r312, %r284, %r311;
	atom.shared.add.u32 	%r313, [%r312], 1;
	shr.u32 	%r314, %r108, %r509;
	and.b32  	%r315, %r314, %r288;
	shl.b32 	%r316, %r315, 2;
	add.s32 	%r317, %r284, %r316;
	atom.shared.add.u32 	%r318, [%r317], 1;
	shr.u32 	%r319, %r109, %r509;
	and.b32  	%r320, %r319, %r288;
	shl.b32 	%r321, %r320, 2;
	add.s32 	%r322, %r284, %r321;
	atom.shared.add.u32 	%r323, [%r322], 1;
	shr.u32 	%r324, %r110, %r509;
	and.b32  	%r325, %r324, %r288;
	shl.b32 	%r326, %r325, 2;
	add.s32 	%r327, %r284, %r326;
	atom.shared.add.u32 	%r328, [%r327], 1;
	shr.u32 	%r329, %r111, %r509;
	and.b32  	%r330, %r329, %r288;
	shl.b32 	%r331, %r330, 2;
	add.s32 	%r332, %r284, %r331;
	atom.shared.add.u32 	%r333, [%r332], 1;
	shr.u32 	%r334, %r112, %r509;
	and.b32  	%r335, %r334, %r288;
	shl.b32 	%r336, %r335, 2;
	add.s32 	%r337, %r284, %r336;
	atom.shared.add.u32 	%r338, [%r337], 1;
	shr.u32 	%r339, %r113, %r509;
	and.b32  	%r340, %r339, %r288;
	shl.b32 	%r341, %r340, 2;
	add.s32 	%r342, %r284, %r341;
	atom.shared.add.u32 	%r343, [%r342], 1;
	shr.u32 	%r344, %r114, %r509;
	and.b32  	%r345, %r344, %r288;
	shl.b32 	%r346, %r345, 2;
	add.s32 	%r347, %r284, %r346;
	atom.shared.add.u32 	%r348, [%r347], 1;
	shr.u32 	%r349, %r115, %r509;
	and.b32  	%r350, %r349, %r288;
	shl.b32 	%r351, %r350, 2;
	add.s32 	%r352, %r284, %r351;
	atom.shared.add.u32 	%r353, [%r352], 1;
	shr.u32 	%r354, %r116, %r509;
	and.b32  	%r355, %r354, %r288;
	shl.b32 	%r356, %r355, 2;
	add.s32 	%r357, %r284, %r356;
	atom.shared.add.u32 	%r358, [%r357], 1;
	shr.u32 	%r359, %r117, %r509;
	and.b32  	%r360, %r359, %r288;
	shl.b32 	%r361, %r360, 2;
	add.s32 	%r362, %r284, %r361;
	atom.shared.add.u32 	%r363, [%r362], 1;
	shr.u32 	%r364, %r118, %r509;
	and.b32  	%r365, %r364, %r288;
	shl.b32 	%r366, %r365, 2;
	add.s32 	%r367, %r284, %r366;
	atom.shared.add.u32 	%r368, [%r367], 1;
	add.s32 	%r509, %r509, 8;
	add.s32 	%r508, %r508, 1;
	setp.lt.s32 	%p75, %r509, %r175;
	@%p75 bra 	$L__BB3_68;
$L__BB3_69:
	add.s64 	%rd136, %rd136, %rd4;
	setp.lt.u64 	%p76, %rd136, %rd9;
	@%p76 bra 	$L__BB3_32;
$L__BB3_70:
	bar.sync 	0;
	@%p1 bra 	$L__BB3_152;
	setp.lt.u32 	%p77, %r1, 7;
	mov.b32 	%r512, 0;
	@%p77 bra 	$L__BB3_90;
	mov.b32 	%r510, 0;
$L__BB3_73:
	.pragma "nounroll";
	shl.b32 	%r371, %r510, 10;
	add.s32 	%r124, %r6, %r371;
	ld.shared.u32 	%r125, [%r124];
	setp.eq.s32 	%p78, %r125, 0;
	@%p78 bra 	$L__BB3_75;
	cvt.u32.u64 	%r372, %rd5;
	shl.b32 	%r373, %r510, 8;
	add.s32 	%r374, %r373, %r372;
	mul.wide.u32 	%rd30, %r374, 8;
	add.s64 	%rd31, %rd2, %rd30;
	cvt.u64.u32 	%rd32, %r125;
	atom.global.add.u64 	%rd33, [%rd31], %rd32;
$L__BB3_75:
	ld.shared.u32 	%r126, [%r124+1024];
	setp.eq.s32 	%p79, %r126, 0;
	@%p79 bra 	$L__BB3_77;
	cvt.u32.u64 	%r375, %rd5;
	shl.b32 	%r376, %r510, 8;
	add.s32 	%r377, %r376, %r375;
	add.s32 	%r378, %r377, 256;
	mul.wide.u32 	%rd34, %r378, 8;
	add.s64 	%rd35, %rd2, %rd34;
	cvt.u64.u32 	%rd36, %r126;
	atom.global.add.u64 	%rd37, [%rd35], %rd36;
$L__BB3_77:
	ld.shared.u32 	%r127, [%r124+2048];
	setp.eq.s32 	%p80, %r127, 0;
	@%p80 bra 	$L__BB3_79;
	cvt.u32.u64 	%r379, %rd5;
	shl.b32 	%r380, %r510, 8;
	add.s32 	%r381, %r380, %r379;
	add.s32 	%r382, %r381, 512;
	mul.wide.u32 	%rd38, %r382, 8;
	add.s64 	%rd39, %rd2, %rd38;
	cvt.u64.u32 	%rd40, %r127;
	atom.global.add.u64 	%rd41, [%rd39], %rd40;
$L__BB3_79:
	ld.shared.u32 	%r128, [%r124+3072];
	setp.eq.s32 	%p81, %r128, 0;
	@%p81 bra 	$L__BB3_81;
	cvt.u32.u64 	%r383, %rd5;
	shl.b32 	%r384, %r510, 8;
	add.s32 	%r385, %r384, %r383;
	add.s32 	%r386, %r385, 768;
	mul.wide.u32 	%rd42, %r386, 8;
	add.s64 	%rd43, %rd2, %rd42;
	cvt.u64.u32 	%rd44, %r128;
	atom.global.add.u64 	%rd45, [%rd43], %rd44;
$L__BB3_81:
	ld.shared.u32 	%r129, [%r124+4096];
	setp.eq.s32 	%p82, %r129, 0;
	@%p82 bra 	$L__BB3_83;
	cvt.u32.u64 	%r387, %rd5;
	shl.b32 	%r388, %r510, 8;
	add.s32 	%r389, %r388, %r387;
	add.s32 	%r390, %r389, 1024;
	mul.wide.u32 	%rd46, %r390, 8;
	add.s64 	%rd47, %rd2, %rd46;
	cvt.u64.u32 	%rd48, %r129;
	atom.global.add.u64 	%rd49, [%rd47], %rd48;
$L__BB3_83:
	ld.shared.u32 	%r130, [%r124+5120];
	setp.eq.s32 	%p83, %r130, 0;
	@%p83 bra 	$L__BB3_85;
	cvt.u32.u64 	%r391, %rd5;
	shl.b32 	%r392, %r510, 8;
	add.s32 	%r393, %r392, %r391;
	add.s32 	%r394, %r393, 1280;
	mul.wide.u32 	%rd50, %r394, 8;
	add.s64 	%rd51, %rd2, %rd50;
	cvt.u64.u32 	%rd52, %r130;
	atom.global.add.u64 	%rd53, [%rd51], %rd52;
$L__BB3_85:
	ld.shared.u32 	%r131, [%r124+6144];
	setp.eq.s32 	%p84, %r131, 0;
	@%p84 bra 	$L__BB3_87;
	cvt.u32.u64 	%r395, %rd5;
	shl.b32 	%r396, %r510, 8;
	add.s32 	%r397, %r396, %r395;
	add.s32 	%r398, %r397, 1536;
	mul.wide.u32 	%rd54, %r398, 8;
	add.s64 	%rd55, %rd2, %rd54;
	cvt.u64.u32 	%rd56, %r131;
	atom.global.add.u64 	%rd57, [%rd55], %rd56;
$L__BB3_87:
	ld.shared.u32 	%r132, [%r124+7168];
	setp.eq.s32 	%p85, %r132, 0;
	@%p85 bra 	$L__BB3_89;
	cvt.u32.u64 	%r399, %rd5;
	shl.b32 	%r400, %r510, 8;
	add.s32 	%r401, %r400, %r399;
	add.s32 	%r402, %r401, 1792;
	mul.wide.u32 	%rd58, %r402, 8;
	add.s64 	%rd59, %rd2, %rd58;
	cvt.u64.u32 	%rd60, %r132;
	atom.global.add.u64 	%rd61, [%rd59], %rd60;
$L__BB3_89:
	add.s32 	%r510, %r510, 8;
	setp.ne.s32 	%p86, %r510, %r16;
	mov.u32 	%r512, %r16;
	@%p86 bra 	$L__BB3_73;
$L__BB3_90:
	add.s32 	%r135, %r5, -1;
	setp.eq.s32 	%p87, %r3, 0;
	@%p87 bra 	$L__BB3_111;
	setp.lt.u32 	%p88, %r4, 3;
	@%p88 bra 	$L__BB3_101;
	shl.b32 	%r403, %r512, 10;
	add.s32 	%r136, %r6, %r403;
	ld.shared.u32 	%r137, [%r136];
	setp.eq.s32 	%p89, %r137, 0;
	@%p89 bra 	$L__BB3_94;
	cvt.u32.u64 	%r404, %rd5;
	shl.b32 	%r405, %r512, 8;
	add.s32 	%r406, %r405, %r404;
	mul.wide.u32 	%rd62, %r406, 8;
	add.s64 	%rd63, %rd2, %rd62;
	cvt.u64.u32 	%rd64, %r137;
	atom.global.add.u64 	%rd65, [%rd63], %rd64;
$L__BB3_94:
	ld.shared.u32 	%r138, [%r136+1024];
	setp.eq.s32 	%p90, %r138, 0;
	@%p90 bra 	$L__BB3_96;
	cvt.u32.u64 	%r407, %rd5;
	shl.b32 	%r408, %r512, 8;
	add.s32 	%r409, %r408, %r407;
	add.s32 	%r410, %r409, 256;
	mul.wide.u32 	%rd66, %r410, 8;
	add.s64 	%rd67, %rd2, %rd66;
	cvt.u64.u32 	%rd68, %r138;
	atom.global.add.u64 	%rd69, [%rd67], %rd68;
$L__BB3_96:
	ld.shared.u32 	%r139, [%r136+2048];
	setp.eq.s32 	%p91, %r139, 0;
	@%p91 bra 	$L__BB3_98;
	cvt.u32.u64 	%r411, %rd5;
	shl.b32 	%r412, %r512, 8;
	add.s32 	%r413, %r412, %r411;
	add.s32 	%r414, %r413, 512;
	mul.wide.u32 	%rd70, %r414, 8;
	add.s64 	%rd71, %rd2, %rd70;
	cvt.u64.u32 	%rd72, %r139;
	atom.global.add.u64 	%rd73, [%rd71], %rd72;
$L__BB3_98:
	ld.shared.u32 	%r140, [%r136+3072];
	setp.eq.s32 	%p92, %r140, 0;
	@%p92 bra 	$L__BB3_100;
	cvt.u32.u64 	%r415, %rd5;
	shl.b32 	%r416, %r512, 8;
	add.s32 	%r417, %r416, %r415;
	add.s32 	%r418, %r417, 768;
	mul.wide.u32 	%rd74, %r418, 8;
	add.s64 	%rd75, %rd2, %rd74;
	cvt.u64.u32 	%rd76, %r140;
	atom.global.add.u64 	%rd77, [%rd75], %rd76;
$L__BB3_100:
	add.s32 	%r512, %r512, 4;
$L__BB3_101:
	setp.eq.s32 	%p93, %r5, 0;
	@%p93 bra 	$L__BB3_111;
	setp.eq.s32 	%p94, %r135, 0;
	@%p94 bra 	$L__BB3_108;
	shl.b32 	%r419, %r512, 10;
	add.s32 	%r143, %r6, %r419;
	ld.shared.u32 	%r144, [%r143];
	setp.eq.s32 	%p95, %r144, 0;
	@%p95 bra 	$L__BB3_105;
	cvt.u32.u64 	%r420, %rd5;
	shl.b32 	%r421, %r512, 8;
	add.s32 	%r422, %r421, %r420;
	mul.wide.u32 	%rd78, %r422, 8;
	add.s64 	%rd79, %rd2, %rd78;
	cvt.u64.u32 	%rd80, %r144;
	atom.global.add.u64 	%rd81, [%rd79], %rd80;
$L__BB3_105:
	ld.shared.u32 	%r145, [%r143+1024];
	setp.eq.s32 	%p96, %r145, 0;
	@%p96 bra 	$L__BB3_107;
	cvt.u32.u64 	%r423, %rd5;
	shl.b32 	%r424, %r512, 8;
	add.s32 	%r425, %r424, %r423;
	add.s32 	%r426, %r425, 256;
	mul.wide.u32 	%rd82, %r426, 8;
	add.s64 	%rd83, %rd2, %rd82;
	cvt.u64.u32 	%rd84, %r145;
	atom.global.add.u64 	%rd85, [%rd83], %rd84;
$L__BB3_107:
	add.s32 	%r512, %r512, 2;
$L__BB3_108:
	setp.eq.s32 	%p97, %r17, 0;
	@%p97 bra 	$L__BB3_111;
	shl.b32 	%r427, %r512, 10;
	add.s32 	%r428, %r6, %r427;
	ld.shared.u32 	%r148, [%r428];
	setp.eq.s32 	%p98, %r148, 0;
	@%p98 bra 	$L__BB3_111;
	cvt.u32.u64 	%r429, %rd5;
	shl.b32 	%r430, %r512, 8;
	add.s32 	%r431, %r430, %r429;
	mul.wide.u32 	%rd86, %r431, 8;
	add.s64 	%rd87, %rd2, %rd86;
	cvt.u64.u32 	%rd88, %r148;
	atom.global.add.u64 	%rd89, [%rd87], %rd88;
$L__BB3_111:
	cvt.u32.u64 	%r432, %rd5;
	setp.gt.u32 	%p99, %r432, 127;
	@%p99 bra 	$L__BB3_152;
	setp.lt.u32 	%p100, %r1, 7;
	mov.b32 	%r516, 0;
	@%p100 bra 	$L__BB3_131;
	mov.b32 	%r514, 0;
$L__BB3_114:
	.pragma "nounroll";
	shl.b32 	%r436, %r514, 10;
	add.s32 	%r150, %r6, %r436;
	ld.shared.u32 	%r151, [%r150+512];
	setp.eq.s32 	%p101, %r151, 0;
	shl.b32 	%r437, %r514, 8;
	add.s32 	%r438, %r437, %r432;
	mul.wide.u32 	%rd90, %r438, 8;
	add.s64 	%rd15, %rd2, %rd90;
	@%p101 bra 	$L__BB3_116;
	cvt.u64.u32 	%rd91, %r151;
	atom.global.add.u64 	%rd92, [%rd15+1024], %rd91;
$L__BB3_116:
	ld.shared.u32 	%r152, [%r150+1536];
	setp.eq.s32 	%p102, %r152, 0;
	@%p102 bra 	$L__BB3_118;
	cvt.u64.u32 	%rd93, %r152;
	atom.global.add.u64 	%rd94, [%rd15+3072], %rd93;
$L__BB3_118:
	ld.shared.u32 	%r153, [%r150+2560];
	setp.eq.s32 	%p103, %r153, 0;
	@%p103 bra 	$L__BB3_120;
	cvt.u64.u32 	%rd95, %r153;
	atom.global.add.u64 	%rd96, [%rd15+5120], %rd95;
$L__BB3_120:
	ld.shared.u32 	%r154, [%r150+3584];
	setp.eq.s32 	%p104, %r154, 0;
	@%p104 bra 	$L__BB3_122;
	cvt.u64.u32 	%rd97, %r154;
	atom.global.add.u64 	%rd98, [%rd15+7168], %rd97;
$L__BB3_122:
	ld.shared.u32 	%r155, [%r150+4608];
	setp.eq.s32 	%p105, %r155, 0;
	@%p105 bra 	$L__BB3_124;
	cvt.u64.u32 	%rd99, %r155;
	atom.global.add.u64 	%rd100, [%rd15+9216], %rd99;
$L__BB3_124:
	ld.shared.u32 	%r156, [%r150+5632];
	setp.eq.s32 	%p106, %r156, 0;
	@%p106 bra 	$L__BB3_126;
	cvt.u64.u32 	%rd101, %r156;
	atom.global.add.u64 	%rd102, [%rd15+11264], %rd101;
$L__BB3_126:
	ld.shared.u32 	%r157, [%r150+6656];
	setp.eq.s32 	%p107, %r157, 0;
	@%p107 bra 	$L__BB3_128;
	cvt.u64.u32 	%rd103, %r157;
	atom.global.add.u64 	%rd104, [%rd15+13312], %rd103;
$L__BB3_128:
	ld.shared.u32 	%r158, [%r150+7680];
	setp.eq.s32 	%p108, %r158, 0;
	@%p108 bra 	$L__BB3_130;
	cvt.u64.u32 	%rd105, %r158;
	atom.global.add.u64 	%rd106, [%rd15+15360], %rd105;
$L__BB3_130:
	add.s32 	%r514, %r514, 8;
	setp.ne.s32 	%p109, %r514, %r16;
	mov.u32 	%r516, %r16;
	@%p109 bra 	$L__BB3_114;
$L__BB3_131:
	setp.eq.s32 	%p110, %r3, 0;
	@%p110 bra 	$L__BB3_152;
	setp.lt.u32 	%p111, %r4, 3;
	@%p111 bra 	$L__BB3_142;
	shl.b32 	%r439, %r516, 10;
	add.s32 	%r161, %r6, %r439;
	ld.shared.u32 	%r162, [%r161+512];
	setp.eq.s32 	%p112, %r162, 0;
	@%p112 bra 	$L__BB3_135;
	shl.b32 	%r441, %r516, 8;
	add.s32 	%r442, %r441, %r432;
	mul.wide.u32 	%rd107, %r442, 8;
	add.s64 	%rd108, %rd2, %rd107;
	cvt.u64.u32 	%rd109, %r162;
	atom.global.add.u64 	%rd110, [%rd108+1024], %rd109;
$L__BB3_135:
	ld.shared.u32 	%r163, [%r161+1536];
	setp.eq.s32 	%p113, %r163, 0;
	@%p113 bra 	$L__BB3_137;
	shl.b32 	%r444, %r516, 8;
	add.s32 	%r445, %r444, %r432;
	add.s32 	%r446, %r445, 256;
	mul.wide.u32 	%rd111, %r446, 8;
	add.s64 	%rd112, %rd2, %rd111;
	cvt.u64.u32 	%rd113, %r163;
	atom.global.add.u64 	%rd114, [%rd112+1024], %rd113;
$L__BB3_137:
	ld.shared.u32 	%r164, [%r161+2560];
	setp.eq.s32 	%p114, %r164, 0;
	@%p114 bra 	$L__BB3_139;
	shl.b32 	%r448, %r516, 8;
	add.s32 	%r449, %r448, %r432;
	add.s32 	%r450, %r449, 512;
	mul.wide.u32 	%rd115, %r450, 8;
	add.s64 	%rd116, %rd2, %rd115;
	cvt.u64.u32 	%rd117, %r164;
	atom.global.add.u64 	%rd118, [%rd116+1024], %rd117;
$L__BB3_139:
	ld.shared.u32 	%r165, [%r161+3584];
	setp.eq.s32 	%p115, %r165, 0;
	@%p115 bra 	$L__BB3_141;
	shl.b32 	%r452, %r516, 8;
	add.s32 	%r453, %r452, %r432;
	add.s32 	%r454, %r453, 768;
	mul.wide.u32 	%rd119, %r454, 8;
	add.s64 	%rd120, %rd2, %rd119;
	cvt.u64.u32 	%rd121, %r165;
	atom.global.add.u64 	%rd122, [%rd120+1024], %rd121;
$L__BB3_141:
	add.s32 	%r516, %r516, 4;
$L__BB3_142:
	setp.eq.s32 	%p116, %r5, 0;
	@%p116 bra 	$L__BB3_152;
	setp.eq.s32 	%p117, %r135, 0;
	@%p117 bra 	$L__BB3_149;
	shl.b32 	%r455, %r516, 10;
	add.s32 	%r168, %r6, %r455;
	ld.shared.u32 	%r169, [%r168+512];
	setp.eq.s32 	%p118, %r169, 0;
	@%p118 bra 	$L__BB3_146;
	shl.b32 	%r457, %r516, 8;
	add.s32 	%r458, %r457, %r432;
	mul.wide.u32 	%rd123, %r458, 8;
	add.s64 	%rd124, %rd2, %rd123;
	cvt.u64.u32 	%rd125, %r169;
	atom.global.add.u64 	%rd126, [%rd124+1024], %rd125;
$L__BB3_146:
	ld.shared.u32 	%r170, [%r168+1536];
	setp.eq.s32 	%p119, %r170, 0;
	@%p119 bra 	$L__BB3_148;
	shl.b32 	%r460, %r516, 8;
	add.s32 	%r461, %r460, %r432;
	add.s32 	%r462, %r461, 256;
	mul.wide.u32 	%rd127, %r462, 8;
	add.s64 	%rd128, %rd2, %rd127;
	cvt.u64.u32 	%rd129, %r170;
	atom.global.add.u64 	%rd130, [%rd128+1024], %rd129;
$L__BB3_148:
	add.s32 	%r516, %r516, 2;
$L__BB3_149:
	setp.eq.s32 	%p120, %r17, 0;
	@%p120 bra 	$L__BB3_152;
	shl.b32 	%r463, %r516, 10;
	add.s32 	%r464, %r6, %r463;
	ld.shared.u32 	%r173, [%r464+512];
	setp.eq.s32 	%p121, %r173, 0;
	@%p121 bra 	$L__BB3_152;
	shl.b32 	%r466, %r516, 8;
	add.s32 	%r467, %r466, %r432;
	mul.wide.u32 	%rd131, %r467, 8;
	add.s64 	%rd132, %rd2, %rd131;
	cvt.u64.u32 	%rd133, %r173;
	atom.global.add.u64 	%rd134, [%rd132+1024], %rd133;
$L__BB3_152:
	bar.sync 	0;
	add.s64 	%rd135, %rd135, 1;
	setp.ne.s64 	%p122, %rd135, %rd6;
	@%p122 bra 	$L__BB3_2;
$L__BB3_153:
	ret;

}
	// .globl	_ZN3cub18CUB_300001_SM_10006detail10radix_sort33DeviceRadixSortExclusiveSumKernelINS1_5radix10policy_hubIfNS0_8NullTypeEyE10Policy1000EyEEvPT0_
.visible .entry _ZN3cub18CUB_300001_SM_10006detail10radix_sort33DeviceRadixSortExclusiveSumKernelINS1_5radix10policy_hubIfNS0_8NullTypeEyE10Policy1000EyEEvPT0_(
	.param .u64 .ptr .align 1 _ZN3cub18CUB_300001_SM_10006detail10radix_sort33DeviceRadixSortExclusiveSumKernelINS1_5radix10policy_hubIfNS0_8NullTypeEyE10Policy1000EyEEvPT0__param_0
)
{
	.reg .pred 	%p<4>;
	.reg .b32 	%r<28>;
	.reg .b64 	%rd<54>;
	// demoted variable
	.shared .align 16 .b8 _ZZN3cub18CUB_300001_SM_10006detail10radix_sort33DeviceRadixSortExclusiveSumKernelINS1_5radix10policy_hubIfNS0_8NullTypeEyE10Policy1000EyEEvPT0_E12temp_storage[2336];
	ld.param.u64 	%rd5, [_ZN3cub18CUB_300001_SM_10006detail10radix_sort33DeviceRadixSortExclusiveSumKernelINS1_5radix10policy_hubIfNS0_8NullTypeEyE10Policy1000EyEEvPT0__param_0];
	cvta.to.global.u64 	%rd6, %rd5;
	mov.u32 	%r3, %ctaid.x;
	shl.b32 	%r4, %r3, 8;
	mov.u32 	%r1, %tid.x;
	setp.gt.u32 	%p1, %r1, 255;
	add.s32 	%r5, %r4, %r1;
	mul.wide.s32 	%rd7, %r5, 8;
	add.s64 	%rd1, %rd6, %rd7;
	@%p1 bra 	$L__BB4_2;
	ld.global.u64 	%rd53, [%rd1];
$L__BB4_2:
	shr.u32 	%r6, %r1, 3;
	add.s32 	%r7, %r6, %r1;
	shl.b32 	%r8, %r7, 3;
	mov.u32 	%r9, _ZZN3cub18CUB_300001_SM_10006detail10radix_sort33DeviceRadixSortExclusiveSumKernelINS1_5radix10policy_hubIfNS0_8NullTypeEyE10Policy1000EyEEvPT0_E12temp_storage;
	add.s32 	%r10, %r9, %r8;
	add.s32 	%r2, %r10, 16;
	st.shared.u64 	[%r10+16], %rd53;
	bar.sync 	0;
	setp.gt.u32 	%p2, %r1, 31;
	@%p2 bra 	$L__BB4_4;
	mad.lo.s32 	%r27, %r1, 72, %r9;
	ld.shared.u64 	%rd23, [%r27+16];
	ld.shared.u64 	%rd24, [%r27+24];
	ld.shared.u64 	%rd25, [%r27+32];
	ld.shared.u64 	%rd26, [%r27+40];
	ld.shared.u64 	%rd27, [%r27+48];
	ld.shared.u64 	%rd28, [%r27+56];
	ld.shared.u64 	%rd29, [%r27+64];
	ld.shared.u64 	%rd30, [%r27+72];
	add.s64 	%rd31, %rd24, %rd23;
	add.s64 	%rd32, %rd31, %rd25;
	add.s64 	%rd33, %rd32, %rd26;
	add.s64 	%rd34, %rd33, %rd27;
	add.s64 	%rd35, %rd34, %rd28;
	add.s64 	%rd36, %rd35, %rd29;
	add.s64 	%rd10, %rd36, %rd30;
	mov.b32 	%r11, 1;
	mov.b32 	%r24, 0;
	mov.b32 	%r25, -1;
	// begin inline asm
	{  .reg .u64 r0;  .reg .u32 lo;  .reg .u32 hi;  .reg .pred p;  mov.b64 {lo, hi}, %rd10;  shfl.sync.up.b32 lo|p, lo, %r11, %r24, %r25;  shfl.sync.up.b32 hi|p, hi, %r11, %r24, %r25;  mov.b64 r0, {lo, hi};  @p add.u64 r0, r0, %rd10;  mov.u64 %rd8, r0;}
	// end inline asm
	mov.b32 	%r14, 2;
	// begin inline asm
	{  .reg .u64 r0;  .reg .u32 lo;  .reg .u32 hi;  .reg .pred p;  mov.b64 {lo, hi}, %rd8;  shfl.sync.up.b32 lo|p, lo, %r14, %r24, %r25;  shfl.sync.up.b32 hi|p, hi, %r14, %r24, %r25;  mov.b64 r0, {lo, hi};  @p add.u64 r0, r0, %rd8;  mov.u64 %rd11, r0;}
	// end inline asm
	mov.b32 	%r17, 4;
	// begin inline asm
	{  .reg .u64 r0;  .reg .u32 lo;  .reg .u32 hi;  .reg .pred p;  mov.b64 {lo, hi}, %rd11;  shfl.sync.up.b32 lo|p, lo, %r17, %r24, %r25;  shfl.sync.up.b32 hi|p, hi, %r17, %r24, %r25;  mov.b64 r0, {lo, hi};  @p add.u64 r0, r0, %rd11;  mov.u64 %rd14, r0;}
	// end inline asm
	mov.b32 	%r20, 8;
	// begin inline asm
	{  .reg .u64 r0;  .reg .u32 lo;  .reg .u32 hi;  .reg .pred p;  mov.b64 {lo, hi}, %rd14;  shfl.sync.up.b32 lo|p, lo, %r20, %r24, %r25;  shfl.sync.up.b32 hi|p, hi, %r20, %r24, %r25;  mov.b64 r0, {lo, hi};  @p add.u64 r0, r0, %rd14;  mov.u64 %rd17, r0;}
	// end inline asm
	mov.b32 	%r23, 16;
	// begin inline asm
	{  .reg .u64 r0;  .reg .u32 lo;  .reg .u32 hi;  .reg .pred p;  mov.b64 {lo, hi}, %rd17;  shfl.sync.up.b32 lo|p, lo, %r23, %r24, %r25;  shfl.sync.up.b32 hi|p, hi, %r23, %r24, %r25;  mov.b64 r0, {lo, hi};  @p add.u64 r0, r0, %rd17;  mov.u64 %rd20, r0;}
	// end inline asm
	sub.s64 	%rd37, %rd20, %rd10;
	ld.shared.u64 	%rd38, [%r27+16];
	ld.shared.u64 	%rd39, [%r27+24];
	ld.shared.u64 	%rd40, [%r27+32];
	ld.shared.u64 	%rd41, [%r27+40];
	ld.shared.u64 	%rd42, [%r27+48];
	ld.shared.u64 	%rd43, [%r27+56];
	ld.shared.u64 	%rd44, [%r27+64];
	add.s64 	%rd45, %rd38, %rd37;
	add.s64 	%rd46, %rd39, %rd45;
	add.s64 	%rd47, %rd40, %rd46;
	add.s64 	%rd48, %rd41, %rd47;
	add.s64 	%rd49, %rd42, %rd48;
	add.s64 	%rd50, %rd43, %rd49;
	add.s64 	%rd51, %rd44, %rd50;
	st.shared.u64 	[%r27+16], %rd37;
	st.shared.u64 	[%r27+24], %rd45;
	st.shared.u64 	[%r27+32], %rd46;
	st.shared.u64 	[%r27+40], %rd47;
	st.shared.u64 	[%r27+48], %rd48;
	st.shared.u64 	[%r27+56], %rd49;
	st.shared.u64 	[%r27+64], %rd50;
	st.shared.u64 	[%r27+72], %rd51;
$L__BB4_4:
	setp.gt.u32 	%p3, %r1, 255;
	bar.sync 	0;
	@%p3 bra 	$L__BB4_6;
	ld.shared.u64 	%rd52, [%r2];
	st.global.u64 	[%rd1], %rd52;
$L__BB4_6:
	ret;

}
	// .globl	_ZN3cub18CUB_300001_SM_10006detail10radix_sort29DeviceRadixSortOnesweepKernelINS1_5radix10policy_hubIfNS0_8NullTypeEyE10Policy1000ELNS0_9SortOrderE0EfS6_yiiNS1_21identity_decomposer_tEEEvPT5_SC_PT3_PKSD_PT1_PKSH_PT2_PKSL_T4_iiT6_
.visible .entry _ZN3cub18CUB_300001_SM_10006detail10radix_sort29DeviceRadixSortOnesweepKernelINS1_5radix10policy_hubIfNS0_8NullTypeEyE10Policy1000ELNS0_9SortOrderE0EfS6_yiiNS1_21identity_decomposer_tEEEvPT5_SC_PT3_PKSD_PT1_PKSH_PT2_PKSL_T4_iiT6_(
	.param .u64 .ptr .align 1 _ZN3cub18CUB_300001_SM_10006detail10radix_sort29DeviceRadixSortOnesweepKernelINS1_5radix10policy_hubIfNS0_8NullTypeEyE10Policy1000ELNS0_9SortOrderE0EfS6_yiiNS1_21identity_decomposer_tEEEvPT5_SC_PT3_PKSD_PT1_PKSH_PT2_PKSL_T4_iiT6__param_0,
	.param .u64 .ptr .align 1 _ZN3cub18CUB_300001_SM_10006detail10radix_sort29DeviceRadixSortOnesweepKernelINS1_5radix10policy_hubIfNS0_8NullTypeEyE10Policy1000ELNS0_9SortOrderE0EfS6_yiiNS1_21identity_decomposer_tEEEvPT5_SC_PT3_PKSD_PT1_PKSH_PT2_PKSL_T4_iiT6__param_1,
	.param .u64 .ptr .align 1 _ZN3cub18CUB_300001_SM_10006detail10radix_sort29DeviceRadixSortOnesweepKernelINS1_5radix10policy_hubIfNS0_8NullTypeEyE10Policy1000ELNS0_9SortOrderE0EfS6_yiiNS1_21identity_decomposer_tEEEvPT5_SC_PT3_PKSD_PT1_PKSH_PT2_PKSL_T4_iiT6__param_2,
	.param .u64 .ptr .align 1 _ZN3cub18CUB_300001_SM_10006detail10radix_sort29DeviceRadixSortOnesweepKernelINS1_5radix10policy_hubIfNS0_8NullTypeEyE10Policy1000ELNS0_9SortOrderE0EfS6_yiiNS1_21identity_decomposer_tEEEvPT5_SC_PT3_PKSD_PT1_PKSH_PT2_PKSL_T4_iiT6__param_3,
	.param .u64 .ptr .align 1 _ZN3cub18CUB_300001_SM_10006detail10radix_sort29DeviceRadixSortOnesweepKernelINS1_5radix10policy_hubIfNS0_8NullTypeEyE10Policy1000ELNS0_9SortOrderE0EfS6_yiiNS1_21identity_decomposer_tEEEvPT5_SC_PT3_PKSD_PT1_PKSH_PT2_PKSL_T4_iiT6__param_4,
	.param .u64 .ptr .align 1 _ZN3cub18CUB_300001_SM_10006detail10radix_sort29DeviceRadixSortOnesweepKernelINS1_5radix10policy_hubIfNS0_8NullTypeEyE10Policy1000ELNS0_9SortOrderE0EfS6_yiiNS1_21identity_decomposer_tEEEvPT5_SC_PT3_PKSD_PT1_PKSH_PT2_PKSL_T4_iiT6__param_5,
	.param .u64 .ptr .align 1 _ZN3cub18CUB_300001_SM_10006detail10radix_sort29DeviceRadixSortOnesweepKernelINS1_5radix10policy_hubIfNS0_8NullTypeEyE10Policy1000ELNS0_9SortOrderE0EfS6_yiiNS1_21identity_decomposer_tEEEvPT5_SC_PT3_PKSD_PT1_PKSH_PT2_PKSL_T4_iiT6__param_6,
	.param .u64 .ptr .align 1 _ZN3cub18CUB_300001_SM_10006detail10radix_sort29DeviceRadixSortOnesweepKernelINS1_5radix10policy_hubIfNS0_8NullTypeEyE10Policy1000ELNS0_9SortOrderE0EfS6_yiiNS1_21identity_decomposer_tEEEvPT5_SC_PT3_PKSD_PT1_PKSH_PT2_PKSL_T4_iiT6__param_7,
	.param .u32 _ZN3cub18CUB_300001_SM_10006detail10radix_sort29DeviceRadixSortOnesweepKernelINS1_5radix10policy_hubIfNS0_8NullTypeEyE10Policy1000ELNS0_9SortOrderE0EfS6_yiiNS1_21identity_decomposer_tEEEvPT5_SC_PT3_PKSD_PT1_PKSH_PT2_PKSL_T4_iiT6__param_8,
	.param .u32 _ZN3cub18CUB_300001_SM_10006detail10radix_sort29DeviceRadixSortOnesweepKernelINS1_5radix10policy_hubIfNS0_8NullTypeEyE10Policy1000ELNS0_9SortOrderE0EfS6_yiiNS1_21identity_decomposer_tEEEvPT5_SC_PT3_PKSD_PT1_PKSH_PT2_PKSL_T4_iiT6__param_9,
	.param .u32 _ZN3cub18CUB_300001_SM_10006detail10radix_sort29DeviceRadixSortOnesweepKernelINS1_5radix10policy_hubIfNS0_8NullTypeEyE10Policy1000ELNS0_9SortOrderE0EfS6_yiiNS1_21identity_decomposer_tEEEvPT5_SC_PT3_PKSD_PT1_PKSH_PT2_PKSL_T4_iiT6__param_10,
	.param .align 1 .b8 _ZN3cub18CUB_300001_SM_10006detail10radix_sort29DeviceRadixSortOnesweepKernelINS1_5radix10policy_hubIfNS0_8NullTypeEyE10Policy1000ELNS0_9SortOrderE0EfS6_yiiNS1_21identity_decomposer_tEEEvPT5_SC_PT3_PKSD_PT1_PKSH_PT2_PKSL_T4_iiT6__param_11[1]
)
.maxntid 384
{
	.reg .pred 	%p<281>;
	.reg .b32 	%r<1853>;
	.reg .b64 	%rd<230>;
	// demoted variable
	.shared .align 16 .b8 _ZZN3cub18CUB_300001_SM_10006detail10radix_sort29DeviceRadixSortOnesweepKernelINS1_5radix10policy_hubIfNS0_8NullTypeEyE10Policy1000ELNS0_9SortOrderE0EfS6_yiiNS1_21identity_decomposer_tEEEvPT5_SC_PT3_PKSD_PT1_PKSH_PT2_PKSL_T4_iiT6_E1s[29696];
	ld.param.u64 	%rd20, [_ZN3cub18CUB_300001_SM_10006detail10radix_sort29DeviceRadixSortOnesweepKernelINS1_5radix10policy_hubIfNS0_8NullTypeEyE10Policy1000ELNS0_9SortOrderE0EfS6_yiiNS1_21identity_decomposer_tEEEvPT5_SC_PT3_PKSD_PT1_PKSH_PT2_PKSL_T4_iiT6__param_0];
	ld.param.u64 	%rd21, [_ZN3cub18CUB_300001_SM_10006detail10radix_sort29DeviceRadixSortOnesweepKernelINS1_5radix10policy_hubIfNS0_8NullTypeEyE10Policy1000ELNS0_9SortOrderE0EfS6_yiiNS1_21identity_decomposer_tEEEvPT5_SC_PT3_PKSD_PT1_PKSH_PT2_PKSL_T4_iiT6__param_1];
	ld.param.u64 	%rd24, [_ZN3cub18CUB_300001_SM_10006detail10radix_sort29DeviceRadixSortOnesweepKernelINS1_5radix10policy_hubIfNS0_8NullTypeEyE10Policy1000ELNS0_9SortOrderE0EfS6_yiiNS1_21identity_decomposer_tEEEvPT5_SC_PT3_PKSD_PT1_PKSH_PT2_PKSL_T4_iiT6__param_4];
	ld.param.u64 	%rd25, [_ZN3cub18CUB_300001_SM_10006detail10radix_sort29DeviceRadixSortOnesweepKernelINS1_5radix10policy_hubIfNS0_8NullTypeEyE10Policy1000ELNS0_9SortOrderE0EfS6_yiiNS1_21identity_decomposer_tEEEvPT5_SC_PT3_PKSD_PT1_PKSH_PT2_PKSL_T4_iiT6__param_5];
	ld.param.u32 	%r298, [_ZN3cub18CUB_300001_SM_10006detail10radix_sort29DeviceRadixSortOnesweepKernelINS1_5radix10policy_hubIfNS0_8NullTypeEyE10Policy1000ELNS0_9SortOrderE0EfS6_yiiNS1_21identity_decomposer_tEEEvPT5_SC_PT3_PKSD_PT1_PKSH_PT2_PKSL_T4_iiT6__param_9];
	ld.param.u32 	%r299, [_ZN3cub18CUB_300001_SM_10006detail10radix_sort29DeviceRadixSortOnesweepKernelINS1_5radix10policy_hubIfNS0_8NullTypeEyE10Policy1000ELNS0_9SortOrderE0EfS6_yiiNS1_21identity_decomposer_tEEEvPT5_SC_PT3_PKSD_PT1_PKSH_PT2_PKSL_T4_iiT6__param_10];
	cvta.to.global.u64 	%rd1, %rd24;
	cvta.to.global.u64 	%rd2, %rd20;
	cvta.to.global.u64 	%rd3, %rd25;
	mov.u32 	%r1, %tid.x;
	shr.u32 	%r2, %r1, 5;
	// begin inline asm
	mov.u32 %r300, %laneid;
	// end inline asm
	setp.ne.s32 	%p1, %r1, 0;
	@%p1 bra 	$L__BB5_2;
	cvta.to.global.u64 	%rd26, %rd21;
	atom.global.add.u32 	%r301, [%rd26], 1;
	st.shared.u32 	[_ZZN3cub18CUB_300001_SM_10006detail10radix_sort29DeviceRadixSortOnesweepKernelINS1_5radix10policy_hubIfNS0_8NullTypeEyE10Policy1000ELNS0_9SortOrderE0EfS6_yiiNS1_21identity_decomposer_tEEEvPT5_SC_PT3_PKSD_PT1_PKSH_PT2_PKSL_T4_iiT6_E1s+27648], %r301;
$L__BB5_2:
	ld.param.u32 	%r1757, [_ZN3cub18CUB_300001_SM_10006detail10radix_sort29DeviceRadixSortOnesweepKernelINS1_5radix10policy_hubIfNS0_8NullTypeEyE10Policy1000ELNS0_9SortOrderE0EfS6_yiiNS1_21identity_decomposer_tEEEvPT5_SC_PT3_PKSD_PT1_PKSH_PT2_PKSL_T4_iiT6__param_8];
	bar.sync 	0;
	ld.shared.u32 	%r4, [_ZZN3cub18CUB_300001_SM_10006detail10radix_sort29DeviceRadixSortOnesweepKernelINS1_5radix10policy_hubIfNS0_8NullTypeEyE10Policy1000ELNS0_9SortOrderE0EfS6_yiiNS1_21identity_decomposer_tEEEvPT5_SC_PT3_PKSD_PT1_PKSH_PT2_PKSL_T4_iiT6_E1s+27648];
	mul.lo.s32 	%r302, %r4, 6912;
	add.s32 	%r5, %r302, 6912;
	setp.gt.s32 	%p2, %r5, %r1757;
	cvt.s64.s32 	%rd4, %r302;
	@%p2 bra 	$L__BB5_4;
	and.b32  	%r303, %r1, 31;
	and.b32  	%r304, %r1, 992;
	mul.lo.s32 	%r305, %r304, 18;
	or.b32  	%r306, %r305, %r303;
	cvt.u64.u32 	%rd27, %r306;
	add.s64 	%rd28, %rd27, %rd4;
	shl.b64 	%rd29, %rd28, 2;
	add.s64 	%rd30, %rd3, %rd29;
	ld.global.u32 	%r1782, [%rd30];
	ld.global.u32 	%r1783, [%rd30+128];
	ld.global.u32 	%r1784, [%rd30+256];
	ld.global.u32 	%r1785, [%rd30+384];
	ld.global.u32 	%r1786, [%rd30+512];
	ld.global.u32 	%r1787, [%rd30+640];
	ld.global.u32 	%r1788, [%rd30+768];
	ld.global.u32 	%r1789, [%rd30+896];
	ld.global.u32 	%r1790, [%rd30+1024];
	ld.global.u32 	%r1791, [%rd30+1152];
	ld.global.u32 	%r1792, [%rd30+1280];
	ld.global.u32 	%r1793, [%rd30+1408];
	ld.global.u32 	%r1794, [%rd30+1536];
	ld.global.u32 	%r1795, [%rd30+1664];
	ld.global.u32 	%r1796, [%rd30+1792];
	ld.global.u32 	%r1797, [%rd30+1920];
	ld.global.u32 	%r1798, [%rd30+2048];
	ld.global.u32 	%r1799, [%rd30+2176];
	bra.uni 	$L__BB5_40;
$L__BB5_4:
	ld.param.u32 	%r1758, [_ZN3cub18CUB_300001_SM_10006detail10radix_sort29DeviceRadixSortOnesweepKernelINS1_5radix10policy_hubIfNS0_8NullTypeEyE10Policy1000ELNS0_9SortOrderE0EfS6_yiiNS1_21identity_decomposer_tEEEvPT5_SC_PT3_PKSD_PT1_PKSH_PT2_PKSL_T4_iiT6__param_8];
	cvt.u32.u64 	%r308, %rd4;
	sub.s32 	%r24, %r1758, %r308;
	and.b32  	%r309, %r1, 31;
	and.b32  	%r310, %r1, 992;
	mul.lo.s32 	%r311, %r310, 18;
	or.b32  	%r25, %r311, %r309;
	setp.ge.s32 	%p3, %r25, %r24;
	cvt.u64.u32 	%rd31, %r25;
	add.s64 	%rd32, %rd31, %rd4;
	shl.b64 	%rd33, %rd32, 2;
	add.s64 	%rd5, %rd3, %rd33;
	mov.b32 	%r1782, 2147483647;
	@%p3 bra 	$L__BB5_6;
	ld.global.u32 	%r1782, [%rd5];
$L__BB5_6:
	add.s32 	%r313, %r25, 32;
	setp.ge.s32 	%p4, %r313, %r24;
	mov.b32 	%r1783, 2147483647;
	@%p4 bra 	$L__BB5_8;
	ld.global.u32 	%r1783, [%rd5+128];
$L__BB5_8:
	add.s32 	%r315, %r25, 64;
	setp.ge.s32 	%p5, %r315, %r24;
	mov.b32 	%r1784, 2147483647;
	@%p5 bra 	$L__BB5_10;
	ld.global.u32 	%r1784, [%rd5+256];
$L__BB5_10:
	add.s32 	%r317, %r25, 96;
	setp.ge.s32 	%p6, %r317, %r24;
	mov.b32 	%r1785, 2147483647;
	@%p6 bra 	$L__BB5_12;
	ld.global.u32 	%r1785, [%rd5+384];
$L__BB5_12:
	add.s32 	%r319, %r25, 128;
	setp.ge.s32 	%p7, %r319, %r24;
	mov.b32 	%r1786, 2147483647;
	@%p7 bra 	$L__BB5_14;
	ld.global.u32 	%r1786, [%rd5+512];
$L__BB5_14:
	add.s32 	%r321, %r25, 160;
	setp.ge.s32 	%p8, %r321, %r24;
	mov.b32 	%r1787, 2147483647;
	@%p8 bra 	$L__BB5_16;
	ld.global.u32 	%r1787, [%rd5+640];
$L__BB5_16:
	add.s32 	%r323, %r25, 192;
	setp.ge.s32 	%p9, %r323, %r24;
	mov.b32 	%r1788, 2147483647;
	@%p9 bra 	$L__BB5_18;
	ld.global.u32 	%r1788, [%rd5+768];
$L__BB5_18:
	add.s32 	%r325, %r25, 224;
	setp.ge.s32 	%p10, %r325, %r24;
	mov.b32 	%r1789, 2147483647;
	@%p10 bra 	$L__BB5_20;
	ld.global.u32 	%r1789, [%rd5+896];
$L__BB5_20:
	add.s32 	%r327, %r25, 256;
	setp.ge.s32 	%p11, %r327, %r24;
	mov.b32 	%r1790, 2147483647;
	@%p11 bra 	$L__BB5_22;
	ld.global.u32 	%r1790, [%rd5+1024];
$L__BB5_22:
	add.s32 	%r329, %r25, 288;
	setp.ge.s32 	%p12, %r329, %r24;
	mov.b32 	%r1791, 2147483647;
	@%p12 bra 	$L__BB5_24;
	ld.global.u32 	%r1791, [%rd5+1152];
$L__BB5_24:
	add.s32 	%r331, %r25, 320;
	setp.ge.s32 	%p13, %r331, %r24;
	mov.b32 	%r1792, 2147483647;
	@%p13 bra 	$L__BB5_26;
	ld.global.u32 	%r1792, [%rd5+1280];
$L__BB5_26:
	add.s32 	%r333, %r25, 352;
	setp.ge.s32 	%p14, %r333, %r24;
	mov.b32 	%r1793, 2147483647;
	@%p14 bra 	$L__BB5_28;
	ld.global.u32 	%r1793, [%rd5+1408];
$L__BB5_28:
	add.s32 	%r335, %r25, 384;
	setp.ge.s32 	%p15, %r335, %r24;
	mov.b32 	%r1794, 2147483647;
	@%p15 bra 	$L__BB5_30;
	ld.global.u32 	%r1794, [%rd5+1536];
$L__BB5_30:
	add.s32 	%r337, %r25, 416;
	setp.ge.s32 	%p16, %r337, %r24;
	mov.b32 	%r1795, 2147483647;
	@%p16 bra 	$L__BB5_32;
	ld.global.u32 	%r1795, [%rd5+1664];
$L__BB5_32:
	add.s32 	%r339, %r25, 448;
	setp.ge.s32 	%p17, %r339, %r24;
	mov.b32 	%r1796, 2147483647;
	@%p17 bra 	$L__BB5_34;
	ld.global.u32 	%r1796, [%rd5+1792];
$L__BB5_34:
	add.s32 	%r341, %r25, 480;
	setp.ge.s32 	%p18, %r341, %r24;
	mov.b32 	%r1797, 2147483647;
	@%p18 bra 	$L__BB5_36;
	ld.global.u32 	%r1797, [%rd5+1920];
$L__BB5_36:
	add.s32 	%r343, %r25, 512;
	setp.ge.s32 	%p19, %r343, %r24;
	mov.b32 	%r1798, 2147483647;
	@%p19 bra 	$L__BB5_38;
	ld.global.u32 	%r1798, [%rd5+2048];
$L__BB5_38:
	add.s32 	%r345, %r25, 544;
	setp.ge.s32 	%p20, %r345, %r24;
	mov.b32 	%r1799, 2147483647;
	@%p20 bra 	$L__BB5_40;
	ld.global.u32 	%r1799, [%rd5+2176];
$L__BB5_40:
	setp.gt.s32 	%p21, %r1782, -1;
	selp.b32 	%r346, -2147483648, -1, %p21;
	xor.b32  	%r1813, %r346, %r1782;
	setp.gt.s32 	%p22, %r1783, -1;
	selp.b32 	%r347, -2147483648, -1, %p22;
	xor.b32  	%r1814, %r347, %r1783;
	setp.gt.s32 	%p23, %r1784, -1;
	selp.b32 	%r348, -2147483648, -1, %p23;
	xor.b32  	%r1815, %r348, %r1784;
	setp.gt.s32 	%p24, %r1785, -1;
	selp.b32 	%r349, -2147483648, -1, %p24;
	xor.b32  	%r1816, %r349, %r1785;
	setp.gt.s32 	%p25, %r1786, -1;
	selp.b32 	%r350, -2147483648, -1, %p25;
	xor.b32  	%r1817, %r350, %r1786;
	setp.gt.s32 	%p26, %r1787, -1;
	selp.b32 	%r351, -2147483648, -1, %p26;
	xor.b32  	%r1818, %r351, %r1787;
	setp.gt.s32 	%p27, %r1788, -1;
	selp.b32 	%r352, -2147483648, -1, %p27;
	xor.b32  	%r1819, %r352, %r1788;
	setp.gt.s32 	%p28, %r1789, -1;
	selp.b32 	%r353, -2147483648, -1, %p28;
	xor.b32  	%r1820, %r353, %r1789;
	setp.gt.s32 	%p29, %r1790, -1;
	selp.b32 	%r354, -2147483648, -1, %p29;
	xor.b32  	%r1821, %r354, %r1790;
	setp.gt.s32 	%p30, %r1791, -1;
	selp.b32 	%r355, -2147483648, -1, %p30;
	xor.b32  	%r1822, %r355, %r1791;
	setp.gt.s32 	%p31, %r1792, -1;
	selp.b32 	%r356, -2147483648, -1, %p31;
	xor.b32  	%r1823, %r356, %r1792;
	setp.gt.s32 	%p32, %r1793, -1;
	selp.b32 	%r357, -2147483648, -1, %p32;
	xor.b32  	%r1824, %r357, %r1793;
	setp.gt.s32 	%p33, %r1794, -1;
	selp.b32 	%r358, -2147483648, -1, %p33;
	xor.b32  	%r1825, %r358, %r1794;
	setp.gt.s32 	%p34, %r1795, -1;
	selp.b32 	%r359, -2147483648, -1, %p34;
	xor.b32  	%r1826, %r359, %r1795;
	setp.gt.s32 	%p35, %r1796, -1;
	selp.b32 	%r360, -2147483648, -1, %p35;
	xor.b32  	%r1827, %r360, %r1796;
	setp.gt.s32 	%p36, %r1797, -1;
	selp.b32 	%r361, -2147483648, -1, %p36;
	xor.b32  	%r1828, %r361, %r1797;
	setp.gt.s32 	%p37, %r1798, -1;
	selp.b32 	%r362, -2147483648, -1, %p37;
	xor.b32  	%r1829, %r362, %r1798;
	setp.gt.s32 	%p38, %r1799, -1;
	selp.b32 	%r363, -2147483648, -1, %p38;
	xor.b32  	%r1830, %r363, %r1799;
	mov.b32 	%r364, -1;
	shl.b32 	%r365, %r364, %r299;
	not.b32 	%r97, %r365;
	shl.b32 	%r366, %r2, 10;
	mov.u32 	%r367, _ZZN3cub18CUB_300001_SM_10006detail10radix_sort29DeviceRadixSortOnesweepKernelINS1_5radix10policy_hubIfNS0_8NullTypeEyE10Policy1000ELNS0_9SortOrderE0EfS6_yiiNS1_21identity_decomposer_tEEEvPT5_SC_PT3_PKSD_PT1_PKSH_PT2_PKSL_T4_iiT6_E1s;
	add.s32 	%r98, %r367, %r366;
	setp.gt.s32 	%p39, %r300, 255;
	@%p39 bra 	$L__BB5_53;
	max.s32 	%r368, %r300, 224;
	sub.s32 	%r369, %r368, %r300;
	add.s32 	%r370, %r369, 31;
	shr.u32 	%r371, %r370, 5;
	add.s32 	%r99, %r371, 1;
	and.b32  	%r100, %r99, 15;
	setp.lt.u32 	%p40, %r370, 480;
	mov.u32 	%r1803, %r300;
	@%p40 bra 	$L__BB5_44;
	and.b32  	%r372, %r99, 268435440;
	neg.s32 	%r1801, %r372;
	shl.b32 	%r374, %r300, 2;
	add.s32 	%r375, %r366, %r374;
	add.s32 	%r377, %r375, %r367;
	add.s32 	%r1800, %r377, 1024;
	mov.u32 	%r1803, %r300;
$L__BB5_43:
	.pragma "nounroll";
	mov.b32 	%r378, 0;
	st.shared.u32 	[%r1800+-1024], %r378;
	st.shared.u32 	[%r1800+-896], %r378;
	st.shared.u32 	[%r1800+-768], %r378;
	st.shared.u32 	[%r1800+-640], %r378;
	st.shared.u32 	[%r1800+-512], %r378;
	st.shared.u32 	[%r1800+-384], %r378;
	st.shared.u32 	[%r1800+-256], %r378;
	st.shared.u32 	[%r1800+-128], %r378;
	st.shared.u32 	[%r1800], %r378;
	st.shared.u32 	[%r1800+128], %r378;
	st.shared.u32 	[%r1800+256], %r378;
	st.shared.u32 	[%r1800+384], %r378;
	st.shared.u32 	[%r1800+512], %r378;
	st.shared.u32 	[%r1800+640], %r378;
	st.shared.u32 	[%r1800+768], %r378;
	st.shared.u32 	[%r1800+896], %r378;
	add.s32 	%r1803, %r1803, 512;
	add.s32 	%r1801, %r1801, 16;
	add.s32 	%r1800, %r1800, 2048;
	setp.ne.s32 	%p41, %r1801, 0;
	@%p41 bra 	$L__BB5_43;
$L__BB5_44:
	setp.eq.s32 	%p42, %r100, 0;
	@%p42 bra 	$L__BB5_53;
	and.b32  	%r110, %r99, 7;
	setp.lt.u32 	%p43, %r100, 8;
	@%p43 bra 	$L__BB5_47;
	shl.b32 	%r379, %r1803, 2;
	add.s32 	%r380, %r98, %r379;
	mov.b32 	%r381, 0;
	st.shared.u32 	[%r380], %r381;
	st.shared.u32 	[%r380+128], %r381;
	st.shared.u32 	[%r380+256], %r381;
	st.shared.u32 	[%r380+384], %r381;
	st.shared.u32 	[%r380+512], %r381;
	st.shared.u32 	[%r380+640], %r381;
	st.shared.u32 	[%r380+768], %r381;
	st.shared.u32 	[%r380+896], %r381;
	add.s32 	%r1803, %r1803, 256;
$L__BB5_47:
	setp.eq.s32 	%p44, %r110, 0;
	@%p44 bra 	$L__BB5_53;
	and.b32  	%r113, %r99, 3;
	setp.lt.u32 	%p45, %r110, 4;
	@%p45 bra 	$L__BB5_50;
	shl.b32 	%r382, %r1803, 2;
	add.s32 	%r383, %r98, %r382;
	mov.b32 	%r384, 0;
	st.shared.u32 	[%r383], %r384;
	st.shared.u32 	[%r383+128], %r384;
	st.shared.u32 	[%r383+256], %r384;
	st.shared.u32 	[%r383+384], %r384;
	add.s32 	%r1803, %r1803, 128;
$L__BB5_50:
	setp.eq.s32 	%p46, %r113, 0;
	@%p46 bra 	$L__BB5_53;
	shl.b32 	%r386, %r1803, 2;
	add.s32 	%r387, %r366, %r386;
	add.s32 	%r1807, %r367, %r387;
	neg.s32 	%r1806, %r113;
$L__BB5_52:
	.pragma "nounroll";
	mov.b32 	%r389, 0;
	st.shared.u32 	[%r1807], %r389;
	add.s32 	%r1807, %r1807, 128;
	add.s32 	%r1806, %r1806, 1;
	setp.ne.s32 	%p47, %r1806, 0;
	@%p47 bra 	$L__BB5_52;
$L__BB5_53:
	bar.warp.sync 	-1;
	setp.eq.s32 	%p48, %r1813, 2147483647;
	selp.b32 	%r391, -2147483648, %r1813, %p48;
	shr.u32 	%r392, %r391, %r298;
	and.b32  	%r122, %r392, %r97;
	shl.b32 	%r393, %r122, 2;
	add.s32 	%r394, %r98, %r393;
	atom.shared.add.u32 	%r395, [%r394], 1;
	setp.eq.s32 	%p49, %r1814, 2147483647;
	selp.b32 	%r396, -2147483648, %r1814, %p49;
	shr.u32 	%r397, %r396, %r298;
	and.b32  	%r398, %r397, %r97;
	shl.b32 	%r399, %r398, 2;
	add.s32 	%r400, %r98, %r399;
	atom.shared.add.u32 	%r401, [%r400], 1;
	setp.eq.s32 	%p50, %r1815, 2147483647;
	selp.b32 	%r402, -2147483648, %r1815, %p50;
	shr.u32 	%r403, %r402, %r298;
	and.b32  	%r404, %r403, %r97;
	shl.b32 	%r405, %r404, 2;
	add.s32 	%r406, %r98, %r405;
	atom.shared.add.u32 	%r407, [%r406], 1;
	setp.eq.s32 	%p51, %r1816, 2147483647;
	selp.b32 	%r408, -2147483648, %r1816, %p51;
	shr.u32 	%r409, %r408, %r298;
	and.b32  	%r410, %r409, %r97;
	shl.b32 	%r411, %r410, 2;
	add.s32 	%r412, %r98, %r411;
	atom.shared.add.u32 	%r413, [%r412], 1;
	setp.eq.s32 	%p52, %r1817, 2147483647;
	selp.b32 	%r414, -2147483648, %r1817, %p52;
	shr.u32 	%r415, %r414, %r298;
	and.b32  	%r416, %r415, %r97;
	shl.b32 	%r417, %r416, 2;
	add.s32 	%r418, %r98, %r417;
	atom.shared.add.u32 	%r419, [%r418], 1;
	setp.eq.s32 	%p53, %r1818, 2147483647;
	selp.b32 	%r420, -2147483648, %r1818, %p53;
	shr.u32 	%r421, %r420, %r298;
	and.b32  	%r422, %r421, %r97;
	shl.b32 	%r423, %r422, 2;
	add.s32 	%r424, %r98, %r423;
	atom.shared.add.u32 	%r425, [%r424], 1;
	setp.eq.s32 	%p54, %r1819, 2147483647;
	selp.b32 	%r426, -2147483648, %r1819, %p54;
	shr.u32 	%r427, %r426, %r298;
	and.b32  	%r428, %r427, %r97;
	shl.b32 	%r429, %r428, 2;
	add.s32 	%r430, %r98, %r429;
	atom.shared.add.u32 	%r431, [%r430], 1;
	setp.eq.s32 	%p55, %r1820, 2147483647;
	selp.b32 	%r432, -2147483648, %r1820, %p55;
	shr.u32 	%r433, %r432, %r298;
	and.b32  	%r434, %r433, %r97;
	shl.b32 	%r435, %r434, 2;
	add.s32 	%r436, %r98, %r435;
	atom.shared.add.u32 	%r437, [%r436], 1;
	setp.eq.s32 	%p56, %r1821, 2147483647;
	selp.b32 	%r438, -2147483648, %r1821, %p56;
	shr.u32 	%r439, %r438, %r298;
	and.b32  	%r440, %r439, %r97;
	shl.b32 	%r441, %r440, 2;
	add.s32 	%r442, %r98, %r441;
	atom.shared.add.u32 	%r443, [%r442], 1;
	setp.eq.s32 	%p57, %r1822, 2147483647;
	selp.b32 	%r444, -2147483648, %r1822, %p57;
	shr.u32 	%r445, %r444, %r298;
	and.b32  	%r446, %r445, %r97;
	shl.b32 	%r447, %r446, 2;
	add.s32 	%r448, %r98, %r447;
	atom.shared.add.u32 	%r449, [%r448], 1;
	setp.eq.s32 	%p58, %r1823, 2147483647;
	selp.b32 	%r450, -2147483648, %r1823, %p58;
	shr.u32 	%r451, %r450, %r298;
	and.b32  	%r452, %r451, %r97;
	shl.b32 	%r453, %r452, 2;
	add.s32 	%r454, %r98, %r453;
	atom.shared.add.u32 	%r455, [%r454], 1;
	setp.eq.s32 	%p59, %r1824, 2147483647;
	selp.b32 	%r456, -2147483648, %r1824, %p59;
	shr.u32 	%r457, %r456, %r298;
	and.b32  	%r458, %r457, %r97;
	shl.b32 	%r459, %r458, 2;
	add.s32 	%r460, %r98, %r459;
	atom.shared.add.u32 	%r461, [%r460], 1;
	setp.eq.s32 	%p60, %r1825, 2147483647;
	selp.b32 	%r462, -2147483648, %r1825, %p60;
	shr.u32 	%r463, %r462, %r298;
	and.b32  	%r464, %r463, %r97;
	shl.b32 	%r465, %r464, 2;
	add.s32 	%r466, %r98, %r465;
	atom.shared.add.u32 	%r467, [%r466], 1;
	setp.eq.s32 	%p61, %r1826, 2147483647;
	selp.b32 	%r468, -2147483648, %r1826, %p61;
	shr.u32 	%r469, %r468, %r298;
	and.b32  	%r470, %r469, %r97;
	shl.b32 	%r471, %r470, 2;
	add.s32 	%r472, %r98, %r471;
	atom.shared.add.u32 	%r473, [%r472], 1;
	setp.eq.s32 	%p62, %r1827, 2147483647;
	selp.b32 	%r474, -2147483648, %r1827, %p62;
	shr.u32 	%r475, %r474, %r298;
	and.b32  	%r476, %r475, %r97;
	shl.b32 	%r477, %r476, 2;
	add.s32 	%r478, %r98, %r477;
	atom.shared.add.u32 	%r479, [%r478], 1;
	setp.eq.s32 	%p63, %r1828, 2147483647;
	selp.b32 	%r480, -2147483648, %r1828, %p63;
	shr.u32 	%r481, %r480, %r298;
	and.b32  	%r482, %r481, %r97;
	shl.b32 	%r483, %r482, 2;
	add.s32 	%r484, %r98, %r483;
	atom.shared.add.u32 	%r485, [%r484], 1;
	setp.eq.s32 	%p64, %r1829, 2147483647;
	selp.b32 	%r486, -2147483648, %r1829, %p64;
	shr.u32 	%r487, %r486, %r298;
	and.b32  	%r488, %r487, %r97;
	shl.b32 	%r489, %r488, 2;
	add.s32 	%r490, %r98, %r489;
	atom.shared.add.u32 	%r491, [%r490], 1;
	setp.eq.s32 	%p65, %r1830, 2147483647;
	selp.b32 	%r492, -2147483648, %r1830, %p65;
	shr.u32 	%r493, %r492, %r298;
	and.b32  	%r494, %r493, %r97;
	shl.b32 	%r495, %r494, 2;
	add.s32 	%r496, %r98, %r495;
	atom.shared.add.u32 	%r497, [%r496], 1;
	bar.sync 	0;
	setp.gt.u32 	%p66, %r1, 255;
	shl.b32 	%r498, %r1, 2;
	mov.u32 	%r499, _ZZN3cub18CUB_300001_SM_10006detail10radix_sort29DeviceRadixSortOnesweepKernelINS1_5radix10policy_hubIfNS0_8NullTypeEyE10Policy1000ELNS0_9SortOrderE0EfS6_yiiNS1_21identity_decomposer_tEEEvPT5_SC_PT3_PKSD_PT1_PKSH_PT2_PKSL_T4_iiT6_E1s;
	add.s32 	%r123, %r499, %r498;
	mov.b32 	%r1808, 0;
	@%p66 bra 	$L__BB5_55;
	ld.shared.u32 	%r500, [%r123];
	mov.b32 	%r501, 0;
	st.shared.u32 	[%r123], %r501;
	ld.shared.u32 	%r502, [%r123+1024];
	st.shared.u32 	[%r123+1024], %r500;
	add.s32 	%r503, %r502, %r500;
	ld.shared.u32 	%r504, [%r123+2048];
	st.shared.u32 	[%r123+2048], %r503;
	add.s32 	%r505, %r504, %r503;
	ld.shared.u32 	%r506, [%r123+3072];
	st.shared.u32 	[%r123+3072], %r505;
	add.s32 	%r507, %r506, %r505;
	ld.shared.u32 	%r508, [%r123+4096];
	st.shared.u32 	[%r123+4096], %r507;
	add.s32 	%r509, %r508, %r507;
	ld.shared.u32 	%r510, [%r123+5120];
	st.shared.u32 	[%r123+5120], %r509;
	add.s32 	%r511, %r510, %r509;
	ld.shared.u32 	%r512, [%r123+6144];
	st.shared.u32 	[%r123+6144], %r511;
	add.s32 	%r513, %r512, %r511;
	ld.shared.u32 	%r514, [%r123+7168];
	st.shared.u32 	[%r123+7168], %r513;
	add.s32 	%r515, %r514, %r513;
	ld.shared.u32 	%r516, [%r123+8192];
	st.shared.u32 	[%r123+8192], %r515;
	add.s32 	%r517, %r516, %r515;
	ld.shared.u32 	%r518, [%r123+9216];
	st.shared.u32 	[%r123+9216], %r517;
	add.s32 	%r519, %r518, %r517;
	ld.shared.u32 	%r520, [%r123+10240];
	st.shared.u32 	[%r123+10240], %r519;
	add.s32 	%r521, %r520, %r519;
	ld.shared.u32 	%r522, [%r123+11264];
	st.shared.u32 	[%r123+11264], %r521;
	add.s32 	%r1808, %r522, %r521;
$L__BB5_55:
	shl.b32 	%r523, %r4, 8;
	add.s32 	%r524, %r523, %r1;
	mul.wide.s32 	%rd34, %r524, 4;
	add.s64 	%rd6, %rd2, %rd34;
	@%p66 bra 	$L__BB5_57;
	or.b32  	%r525, %r1808, 1073741824;
	st.volatile.global.u32 	[%rd6], %r525;
$L__BB5_57:
	ld.param.u64 	%rd226, [_ZN3cub18CUB_300001_SM_10006detail10radix_sort29DeviceRadixSortOnesweepKernelINS1_5radix10policy_hubIfNS0_8NullTypeEyE10Policy1000ELNS0_9SortOrderE0EfS6_yiiNS1_21identity_decomposer_tEEEvPT5_SC_PT3_PKSD_PT1_PKSH_PT2_PKSL_T4_iiT6__param_3];
	setp.lt.u32 	%p68, %r1, 256;
	setp.eq.s32 	%p69, %r1808, 6912;
	and.pred  	%p70, %p68, %p69;
	selp.u32 	%r526, 1, 0, %p70;
	{ 
	.reg .pred 	%p1; 
	.reg .pred 	%p2; 
	setp.ne.u32 	%p1, %r526, 0; 
	bar.red.or.pred 	%p2, 0, %p1; 
	selp.u32 	%r527, 1, 0, %p2; 
	}
	setp.eq.s32 	%p71, %r527, 0;
	cvt.u64.u32 	%rd7, %r1;
	cvta.to.global.u64 	%rd35, %rd226;
	mul.wide.u32 	%rd36, %r1, 8;
	add.s64 	%rd8, %rd35, %rd36;
	@%p71 bra 	$L__BB5_107;
	setp.gt.u32 	%p73, %r1, %r122;
	selp.b32 	%r126, 6912, 0, %p73;
	shl.b32 	%r528, %r1, 3;
	mov.u32 	%r529, _ZZN3cub18CUB_300001_SM_10006detail10radix_sort29DeviceRadixSortOnesweepKernelINS1_5radix10policy_hubIfNS0_8NullTypeEyE10Policy1000ELNS0_9SortOrderE0EfS6_yiiNS1_21identity_decomposer_tEEEvPT5_SC_PT3_PKSD_PT1_PKSH_PT2_PKSL_T4_iiT6_E1s;
	add.s32 	%r530, %r529, %r528;
	add.s32 	%r127, %r530, 27648;
	@%p66 bra 	$L__BB5_66;
	ld.global.u64 	%rd37, [%rd8];
	cvt.u64.u32 	%rd38, %r126;
	sub.s64 	%rd228, %rd37, %rd38;
	st.shared.u64 	[%r127], %rd228;
	setp.lt.s32 	%p74, %r4, 1;
	mov.u32 	%r1812, %r1808;
	@%p74 bra 	$L__BB5_65;
	mov.b32 	%r1810, -1;
	mov.u32 	%r1809, %r4;
	mov.u32 	%r1812, %r1808;
$L__BB5_61:
	add.s32 	%r131, %r1809, -1;
	shl.b32 	%r532, %r131, 8;
	add.s32 	%r533, %r532, %r1;
	mul.wide.s32 	%rd39, %r533, 4;
	add.s64 	%rd10, %rd2, %rd39;
$L__BB5_62:
	membar.cta;
	ld.volatile.global.u32 	%r132, [%rd10];
	setp.eq.s32 	%p75, %r132, 0;
	@%p75 bra 	$L__BB5_62;
	and.b32  	%r534, %r132, 1073741823;
	add.s32 	%r1812, %r534, %r1812;
	setp.gt.s32 	%p76, %r132, -1;
	vote.sync.ballot.b32 	%r1810, %p76, %r1810;
	setp.gt.u32 	%p78, %r1809, 1;
	and.pred  	%p79, %p76, %p78;
	mov.u32 	%r1809, %r131;
	@%p79 bra 	$L__BB5_61;
	ld.shared.u64 	%rd228, [%r127];
$L__BB5_65:
	or.b32  	%r535, %r1812, -2147483648;
	st.volatile.global.u32 	[%rd6], %r535;
	sub.s32 	%r536, %r1812, %r1808;
	cvt.s64.s32 	%rd40, %r536;
	add.s64 	%rd41, %rd228, %rd40;
	st.shared.u64 	[%r127], %rd41;
$L__BB5_66:
	ld.param.u32 	%r1759, [_ZN3cub18CUB_300001_SM_10006detail10radix_sort29DeviceRadixSortOnesweepKernelINS1_5radix10policy_hubIfNS0_8NullTypeEyE10Policy1000ELNS0_9SortOrderE0EfS6_yiiNS1_21identity_decomposer_tEEEvPT5_SC_PT3_PKSD_PT1_PKSH_PT2_PKSL_T4_iiT6__param_8];
	ld.param.u64 	%rd222, [_ZN3cub18CUB_300001_SM_10006detail10radix_sort29DeviceRadixSortOnesweepKernelINS1_5radix10policy_hubIfNS0_8NullTypeEyE10Policy1000ELNS0_9SortOrderE0EfS6_yiiNS1_21identity_decomposer_tEEEvPT5_SC_PT3_PKSD_PT1_PKSH_PT2_PKSL_T4_iiT6__param_2];
	setp.lt.s32 	%p81, %r5, %r1759;
	setp.eq.s64 	%p82, %rd222, 0;
	or.pred  	%p83, %p82, %p81;
	or.pred  	%p84, %p66, %p83;
	@%p84 bra 	$L__BB5_68;
	ld.param.u64 	%rd223, [_ZN3cub18CUB_300001_SM_10006detail10radix_sort29DeviceRadixSortOnesweepKernelINS1_5radix10policy_hubIfNS0_8NullTypeEyE10Policy1000ELNS0_9SortOrderE0EfS6_yiiNS1_21identity_decomposer_tEEEvPT5_SC_PT3_PKSD_PT1_PKSH_PT2_PKSL_T4_iiT6__param_2];
	ld.shared.u64 	%rd42, [%r127];
	cvt.u64.u32 	%rd43, %r126;
	cvt.s64.s32 	%rd44, %r1808;
	add.s64 	%rd45, %rd43, %rd44;
	add.s64 	%rd46, %rd45, %rd42;
	cvta.to.global.u64 	%rd47, %rd223;
	shl.b64 	%rd48, %rd7, 3;
	add.s64 	%rd49, %rd47, %rd48;
	st.global.u64 	[%rd49], %rd46;
$L__BB5_68:
	ld.param.u32 	%r1760, [_ZN3cub18CUB_300001_SM_10006detail10radix_sort29DeviceRadixSortOnesweepKernelINS1_5radix10policy_hubIfNS0_8NullTypeEyE10Policy1000ELNS0_9SortOrderE0EfS6_yiiNS1_21identity_decomposer_tEEEvPT5_SC_PT3_PKSD_PT1_PKSH_PT2_PKSL_T4_iiT6__param_8];
	setp.gt.s32 	%p85, %r5, %r1760;
	bar.sync 	0;
	shl.b32 	%r537, %r122, 3;
	mov.u32 	%r538, _ZZN3cub18CUB_300001_SM_10006detail10radix_sort29DeviceRadixSortOnesweepKernelINS1_5radix10policy_hubIfNS0_8NullTypeEyE10Policy1000ELNS0_9SortOrderE0EfS6_yiiNS1_21identity_decomposer_tEEEvPT5_SC_PT3_PKSD_PT1_PKSH_PT2_PKSL_T4_iiT6_E1s;
	add.s32 	%r539, %r538, %r537;
	ld.shared.u64 	%rd13, [%r539+27648];
	setp.gt.s32 	%p86, %r1813, -1;
	selp.b32 	%r540, -1, -2147483648, %p86;
	xor.b32  	%r1813, %r540, %r1813;
	setp.gt.s32 	%p87, %r1814, -1;
	selp.b32 	%r541, -1, -2147483648, %p87;
	xor.b32  	%r1814, %r541, %r1814;
	setp.gt.s32 	%p88, %r1815, -1;
	selp.b32 	%r542, -1, -2147483648, %p88;
	xor.b32  	%r1815, %r542, %r1815;
	setp.gt.s32 	%p89, %r1816, -1;
	selp.b32 	%r543, -1, -2147483648, %p89;
	xor.b32  	%r1816, %r543, %r1816;
	setp.gt.s32 	%p90, %r1817, -1;
	selp.b32 	%r544, -1, -2147483648, %p90;
	xor.b32  	%r1817, %r544, %r1817;
	setp.gt.s32 	%p91, %r1818, -1;
	selp.b32 	%r545, -1, -2147483648, %p91;
	xor.b32  	%r1818, %r545, %r1818;
	setp.gt.s32 	%p92, %r1819, -1;
	selp.b32 	%r546, -1, -2147483648, %p92;
	xor.b32  	%r1819, %r546, %r1819;
	setp.gt.s32 	%p93, %r1820, -1;
	selp.b32 	%r547, -1, -2147483648, %p93;
	xor.b32  	%r1820, %r547, %r1820;
	setp.gt.s32 	%p94, %r1821, -1;
	selp.b32 	%r548, -1, -2147483648, %p94;
	xor.b32  	%r1821, %r548, %r1821;
	setp.gt.s32 	%p95, %r1822, -1;
	selp.b32 	%r549, -1, -2147483648, %p95;
	xor.b32  	%r1822, %r549, %r1822;
	setp.gt.s32 	%p96, %r1823, -1;
	selp.b32 	%r550, -1, -2147483648, %p96;
	xor.b32  	%r1823, %r550, %r1823;
	setp.gt.s32 	%p97, %r1824, -1;
	selp.b32 	%r551, -1, -2147483648, %p97;
	xor.b32  	%r1824, %r551, %r1824;
	setp.gt.s32 	%p98, %r1825, -1;
	selp.b32 	%r552, -1, -2147483648, %p98;
	xor.b32  	%r1825, %r552, %r1825;
	setp.gt.s32 	%p99, %r1826, -1;
	selp.b32 	%r553, -1, -2147483648, %p99;
	xor.b32  	%r1826, %r553, %r1826;
	setp.gt.s32 	%p100, %r1827, -1;
	selp.b32 	%r554, -1, -2147483648, %p100;
	xor.b32  	%r1827, %r554, %r1827;
	setp.gt.s32 	%p101, %r1828, -1;
	selp.b32 	%r555, -1, -2147483648, %p101;
	xor.b32  	%r1828, %r555, %r1828;
	setp.gt.s32 	%p102, %r1829, -1;
	selp.b32 	%r556, -1, -2147483648, %p102;
	xor.b32  	%r1829, %r556, %r1829;
	setp.gt.s32 	%p103, %r1830, -1;
	selp.b32 	%r557, -1, -2147483648, %p103;
	xor.b32  	%r1830, %r557, %r1830;
	@%p85 bra 	$L__BB5_70;
	and.b32  	%r558, %r1, 31;
	and.b32  	%r559, %r1, 992;
	mul.lo.s32 	%r560, %r559, 18;
	or.b32  	%r561, %r560, %r558;
	cvt.u64.u32 	%rd50, %r561;
	add.s64 	%rd51, %rd13, %rd50;
	shl.b64 	%rd52, %rd51, 2;
	add.s64 	%rd53, %rd1, %rd52;
	st.global.u32 	[%rd53], %r1813;
	st.global.u32 	[%rd53+128], %r1814;
	st.global.u32 	[%rd53+256], %r1815;
	st.global.u32 	[%rd53+384], %r1816;
	st.global.u32 	[%rd53+512], %r1817;
	st.global.u32 	[%rd53+640], %r1818;
	st.global.u32 	[%rd53+768], %r1819;
	st.global.u32 	[%rd53+896], %r1820;
	st.global.u32 	[%rd53+1024], %r1821;
	st.global.u32 	[%rd53+1152], %r1822;
	st.global.u32 	[%rd53+1280], %r1823;
	st.global.u32 	[%rd53+1408], %r1824;
	st.global.u32 	[%rd53+1536], %r1825;
	st.global.u32 	[%rd53+1664], %r1826;
	st.global.u32 	[%rd53+1792], %r1827;
	st.global.u32 	[%rd53+1920], %r1828;
	st.global.u32 	[%rd53+2048], %r1829;
	st.global.u32 	[%rd53+2176], %r1830;
	bra.uni 	$L__BB5_106;
$L__BB5_70:
	ld.param.u32 	%r1761, [_ZN3cub18CUB_300001_SM_10006detail10radix_sort29DeviceRadixSortOnesweepKernelINS1_5radix10policy_hubIfNS0_8NullTypeEyE10Policy1000ELNS0_9SortOrderE0EfS6_yiiNS1_21identity_decomposer_tEEEvPT5_SC_PT3_PKSD_PT1_PKSH_PT2_PKSL_T4_iiT6__param_8];
	mad.lo.s32 	%r154, %r4, -6912, %r1761;
	and.b32  	%r562, %r1, 31;
	and.b32  	%r563, %r1, 992;
	mul.lo.s32 	%r564, %r563, 18;
	or.b32  	%r155, %r564, %r562;
	setp.ge.s32 	%p104, %r155, %r154;
	cvt.u64.u32 	%rd54, %r155;
	add.s64 	%rd55, %rd13, %rd54;
	shl.b64 	%rd56, %rd55, 2;
	add.s64 	%rd14, %rd1, %rd56;
	@%p104 bra 	$L__BB5_72;
	st.global.u32 	[%rd14], %r1813;
$L__BB5_72:
	add.s32 	%r565, %r155, 32;
	setp.ge.s32 	%p105, %r565, %r154;
	@%p105 bra 	$L__BB5_74;
	st.global.u32 	[%rd14+128], %r1814;
$L__BB5_74:
	add.s32 	%r566, %r155, 64;
	setp.ge.s32 	%p106, %r566, %r154;
	@%p106 bra 	$L__BB5_76;
	st.global.u32 	[%rd14+256], %r1815;
$L__BB5_76:
	add.s32 	%r567, %r155, 96;
	setp.ge.s32 	%p107, %r567, %r154;
	@%p107 bra 	$L__BB5_78;
	st.global.u32 	[%rd14+384], %r1816;
$L__BB5_78:
	add.s32 	%r568, %r155, 128;
	setp.ge.s32 	%p108, %r568, %r154;
	@%p108 bra 	$L__BB5_80;
	st.global.u32 	[%rd14+512], %r1817;
$L__BB5_80:
	add.s32 	%r569, %r155, 160;
	setp.ge.s32 	%p109, %r569, %r154;
	@%p109 bra 	$L__BB5_82;
	st.global.u32 	[%rd14+640], %r1818;
$L__BB5_82:
	add.s32 	%r570, %r155, 192;
	setp.ge.s32 	%p110, %r570, %r154;
	@%p110 bra 	$L__BB5_84;
	st.global.u32 	[%rd14+768], %r1819;
$L__BB5_84:
	add.s32 	%r571, %r155, 224;
	setp.ge.s32 	%p111, %r571, %r154;
	@%p111 bra 	$L__BB5_86;
	st.global.u32 	[%rd14+896], %r1820;
$L__BB5_86:
	add.s32 	%r572, %r155, 256;
	setp.ge.s32 	%p112, %r572, %r154;
	@%p112 bra 	$L__BB5_88;
	st.global.u32 	[%rd14+1024], %r1821;
$L__BB5_88:
	add.s32 	%r573, %r155, 288;
	setp.ge.s32 	%p113, %r573, %r154;
	@%p113 bra 	$L__BB5_90;
	st.global.u32 	[%rd14+1152], %r1822;
$L__BB5_90:
	add.s32 	%r574, %r155, 320;
	setp.ge.s32 	%p114, %r574, %r154;
	@%p114 bra 	$L__BB5_92;
	st.global.u32 	[%rd14+1280], %r1823;
$L__BB5_92:
	add.s32 	%r575, %r155, 352;
	setp.ge.s32 	%p115, %r575, %r154;
	@%p115 bra 	$L__BB5_94;
	st.global.u32 	[%rd14+1408], %r1824;
$L__BB5_94:
	add.s32 	%r576, %r155, 384;
	setp.ge.s32 	%p116, %r576, %r154;
	@%p116 bra 	$L__BB5_96;
	st.global.u32 	[%rd14+1536], %r1825;
$L__BB5_96:
	add.s32 	%r577, %r155, 416;
	setp.ge.s32 	%p117, %r577, %r154;
	@%p117 bra 	$L__BB5_98;
	st.global.u32 	[%rd14+1664], %r1826;
$L__BB5_98:
	add.s32 	%r578, %r155, 448;
	setp.ge.s32 	%p118, %r578, %r154;
	@%p118 bra 	$L__BB5_100;
	st.global.u32 	[%rd14+1792], %r1827;
$L__BB5_100:
	add.s32 	%r579, %r155, 480;
	setp.ge.s32 	%p119, %r579, %r154;
	@%p119 bra 	$L__BB5_102;
	st.global.u32 	[%rd14+1920], %r1828;
$L__BB5_102:
	add.s32 	%r580, %r155, 512;
	setp.ge.s32 	%p120, %r580, %r154;
	@%p120 bra 	$L__BB5_104;
	st.global.u32 	[%rd14+2048], %r1829;
$L__BB5_104:
	add.s32 	%r581, %r155, 544;
	setp.ge.s32 	%p121, %r581, %r154;
	@%p121 bra 	$L__BB5_106;
	st.global.u32 	[%rd14+2176], %r1830;
$L__BB5_106:
	// begin inline asm
	exit;
	// end inline asm
$L__BB5_107:
	mul.hi.u32 	%r582, %r1, 357913942;
	add.s32 	%r583, %r582, %r1;
	shl.b32 	%r584, %r583, 2;
	mov.u32 	%r585, _ZZN3cub18CUB_300001_SM_10006detail10radix_sort29DeviceRadixSortOnesweepKernelINS1_5radix10policy_hubIfNS0_8NullTypeEyE10Policy1000ELNS0_9SortOrderE0EfS6_yiiNS1_21identity_decomposer_tEEEvPT5_SC_PT3_PKSD_PT1_PKSH_PT2_PKSL_T4_iiT6_E1s;
	add.s32 	%r586, %r585, %r584;
	add.s32 	%r174, %r586, 13328;
	st.shared.u32 	[%r586+13328], %r1808;
	bar.sync 	0;
	setp.gt.u32 	%p122, %r1, 31;
	@%p122 bra 	$L__BB5_109;
	mov.u32 	%r617, _ZZN3cub18CUB_300001_SM_10006detail10radix_sort29DeviceRadixSortOnesweepKernelINS1_5radix10policy_hubIfNS0_8NullTypeEyE10Policy1000ELNS0_9SortOrderE0EfS6_yiiNS1_21identity_decomposer_tEEEvPT5_SC_PT3_PKSD_PT1_PKSH_PT2_PKSL_T4_iiT6_E1s;
	mad.lo.s32 	%r618, %r1, 52, %r617;
	ld.shared.u32 	%r619, [%r618+13328];
	ld.shared.u32 	%r620, [%r618+13332];
	ld.shared.u32 	%r621, [%r618+13336];
	ld.shared.u32 	%r622, [%r618+13340];
	ld.shared.u32 	%r623, [%r618+13344];
	ld.shared.u32 	%r624, [%r618+13348];
	ld.shared.u32 	%r625, [%r618+13352];
	ld.shared.u32 	%r626, [%r618+13356];
	ld.shared.u32 	%r627, [%r618+13360];
	ld.shared.u32 	%r628, [%r618+13364];
	ld.shared.u32 	%r629, [%r618+13368];
	ld.shared.u32 	%r630, [%r618+13372];
	add.s32 	%r631, %r620, %r619;
	add.s32 	%r632, %r631, %r621;
	add.s32 	%r633, %r632, %r622;
	add.s32 	%r634, %r633, %r623;
	add.s32 	%r635, %r634, %r624;
	add.s32 	%r636, %r635, %r625;
	add.s32 	%r637, %r636, %r626;
	add.s32 	%r638, %r637, %r627;
	add.s32 	%r639, %r638, %r628;
	add.s32 	%r640, %r639, %r629;
	add.s32 	%r591, %r640, %r630;
	mov.b32 	%r589, 1;
	mov.b32 	%r614, 0;
	mov.b32 	%r616, -1;
	// begin inline asm
	{  .reg .s32 r0;  .reg .pred p;  shfl.sync.up.b32 r0|p, %r591, %r589, %r614, %r616;  @p add.s32 r0, r0, %r591;  mov.s32 %r587, r0;}
	// end inline asm
	mov.b32 	%r595, 2;
	// begin inline asm
	{  .reg .s32 r0;  .reg .pred p;  shfl.sync.up.b32 r0|p, %r587, %r595, %r614, %r616;  @p add.s32 r0, r0, %r587;  mov.s32 %r593, r0;}
	// end inline asm
	mov.b32 	%r601, 4;
	// begin inline asm
	{  .reg .s32 r0;  .reg .pred p;  shfl.sync.up.b32 r0|p, %r593, %r601, %r614, %r616;  @p add.s32 r0, r0, %r593;  mov.s32 %r599, r0;}
	// end inline asm
	mov.b32 	%r607, 8;
	// begin inline asm
	{  .reg .s32 r0;  .reg .pred p;  shfl.sync.up.b32 r0|p, %r599, %r607, %r614, %r616;  @p add.s32 r0, r0, %r599;  mov.s32 %r605, r0;}
	// end inline asm
	mov.b32 	%r613, 16;
	// begin inline asm
	{  .reg .s32 r0;  .reg .pred p;  shfl.sync.up.b32 r0|p, %r605, %r613, %r614, %r616;  @p add.s32 r0, r0, %r605;  mov.s32 %r611, r0;}
	// end inline asm
	sub.s32 	%r641, %r611, %r591;
	add.s32 	%r642, %r619, %r641;
	add.s32 	%r643, %r620, %r642;
	add.s32 	%r644, %r621, %r643;
	add.s32 	%r645, %r622, %r644;
	add.s32 	%r646, %r623, %r645;
	add.s32 	%r647, %r624, %r646;
	add.s32 	%r648, %r625, %r647;
	add.s32 	%r649, %r626, %r648;
	add.s32 	%r650, %r627, %r649;
	add.s32 	%r651, %r628, %r650;
	add.s32 	%r652, %r629, %r651;
	st.shared.u32 	[%r618+13328], %r641;
	st.shared.u32 	[%r618+13332], %r642;
	st.shared.u32 	[%r618+13336], %r643;
	st.shared.u32 	[%r618+13340], %r644;
	st.shared.u32 	[%r618+13344], %r645;
	st.shared.u32 	[%r618+13348], %r646;
	st.shared.u32 	[%r618+13352], %r647;
	st.shared.u32 	[%r618+13356], %r648;
	st.shared.u32 	[%r618+13360], %r649;
	st.shared.u32 	[%r618+13364], %r650;
	st.shared.u32 	[%r618+13368], %r651;
	st.shared.u32 	[%r618+13372], %r652;
$L__BB5_109:
	setp.gt.u32 	%p123, %r1, 255;
	bar.sync 	0;
	ld.shared.u32 	%r175, [%r174];
	@%p123 bra 	$L__BB5_111;
	shl.b32 	%r653, %r1, 2;
	mov.u32 	%r654, _ZZN3cub18CUB_300001_SM_10006detail10radix_sort29DeviceRadixSortOnesweepKernelINS1_5radix10policy_hubIfNS0_8NullTypeEyE10Policy1000ELNS0_9SortOrderE0EfS6_yiiNS1_21identity_decomposer_tEEEvPT5_SC_PT3_PKSD_PT1_PKSH_PT2_PKSL_T4_iiT6_E1s;
	add.s32 	%r655, %r654, %r653;
	ld.shared.u32 	%r656, [%r655];
	add.s32 	%r657, %r656, %r175;
	st.shared.u32 	[%r655], %r657;
	ld.shared.u32 	%r658, [%r655+1024];
	add.s32 	%r659, %r658, %r175;
	st.shared.u32 	[%r655+1024], %r659;
	ld.shared.u32 	%r660, [%r655+2048];
	add.s32 	%r661, %r660, %r175;
	st.shared.u32 	[%r655+2048], %r661;
	ld.shared.u32 	%r662, [%r655+3072];
	add.s32 	%r663, %r662, %r175;
	st.shared.u32 	[%r655+3072], %r663;
	ld.shared.u32 	%r664, [%r655+4096];
	add.s32 	%r665, %r664, %r175;
	st.shared.u32 	[%r655+4096], %r665;
	ld.shared.u32 	%r666, [%r655+5120];
	add.s32 	%r667, %r666, %r175;
	st.shared.u32 	[%r655+5120], %r667;
	ld.shared.u32 	%r668, [%r655+6144];
	add.s32 	%r669, %r668, %r175;
	st.shared.u32 	[%r655+6144], %r669;
	ld.shared.u32 	%r670, [%r655+7168];
	add.s32 	%r671, %r670, %r175;
	st.shared.u32 	[%r655+7168], %r671;
	ld.shared.u32 	%r672, [%r655+8192];
	add.s32 	%r673, %r672, %r175;
	st.shared.u32 	[%r655+8192], %r673;
	ld.shared.u32 	%r674, [%r655+9216];
	add.s32 	%r675, %r674, %r175;
	st.shared.u32 	[%r655+9216], %r675;
	ld.shared.u32 	%r676, [%r655+10240];
	add.s32 	%r677, %r676, %r175;
	st.shared.u32 	[%r655+10240], %r677;
	ld.shared.u32 	%r678, [%r655+11264];
	add.s32 	%r679, %r678, %r175;
	st.shared.u32 	[%r655+11264], %r679;
$L__BB5_111:
	bar.sync 	0;
	// begin inline asm
	mov.u32 %r680, %lanemask_le;
	// end inline asm
	setp.eq.s32 	%p124, %r1813, 2147483647;
	selp.b32 	%r706, -2147483648, %r1813, %p124;
	shr.u32 	%r707, %r706, %r298;
	and.b32  	%r703, %r707, %r97;
	mov.b32 	%r683, 1;
	// begin inline asm
	{
    .reg .pred p;
    and.b32 %r681, %r703, %r683;    setp.ne.u32 p, %r681, 0;
    vote.ballot.sync.b32 %r681, p, 0xffffffff;
    @!p not.b32 %r681, %r681;
}

	// end inline asm
	mov.b32 	%r686, 2;
	// begin inline asm
	{
    .reg .pred p;
    and.b32 %r684, %r703, %r686;    setp.ne.u32 p, %r684, 0;
    vote.ballot.sync.b32 %r684, p, 0xffffffff;
    @!p not.b32 %r684, %r684;
}

	// end inline asm
	and.b32  	%r708, %r684, %r681;
	mov.b32 	%r689, 4;
	// begin inline asm
	{
    .reg .pred p;
    and.b32 %r687, %r703, %r689;    setp.ne.u32 p, %r687, 0;
    vote.ballot.sync.b32 %r687, p, 0xffffffff;
    @!p not.b32 %r687, %r687;
}

	// end inline asm
	and.b32  	%r709, %r687, %r708;
	mov.b32 	%r692, 8;
	// begin inline asm
	{
    .reg .pred p;
    and.b32 %r690, %r703, %r692;    setp.ne.u32 p, %r690, 0;
    vote.ballot.sync.b32 %r690, p, 0xffffffff;
    @!p not.b32 %r690, %r690;
}

	// end inline asm
	and.b32  	%r710, %r690, %r709;
	mov.b32 	%r695, 16;
	// begin inline asm
	{
    .reg .pred p;
    and.b32 %r693, %r703, %r695;    setp.ne.u32 p, %r693, 0;
    vote.ballot.sync.b32 %r693, p, 0xffffffff;
    @!p not.b32 %r693, %r693;
}

	// end inline asm
	and.b32  	%r711, %r693, %r710;
	mov.b32 	%r698, 32;
	// begin inline asm
	{
    .reg .pred p;
    and.b32 %r696, %r703, %r698;    setp.ne.u32 p, %r696, 0;
    vote.ballot.sync.b32 %r696, p, 0xffffffff;
    @!p not.b32 %r696, %r696;
}

	// end inline asm
	and.b32  	%r712, %r696, %r711;
	mov.b32 	%r701, 64;
	// begin inline asm
	{
    .reg .pred p;
    and.b32 %r699, %r703, %r701;    setp.ne.u32 p, %r699, 0;
    vote.ballot.sync.b32 %r699, p, 0xffffffff;
    @!p not.b32 %r699, %r699;
}

	// end inline asm
	and.b32  	%r713, %r699, %r712;
	mov.b32 	%r704, 128;
	// begin inline asm
	{
    .reg .pred p;
    and.b32 %r702, %r703, %r704;    setp.ne.u32 p, %r702, 0;
    vote.ballot.sync.b32 %r702, p, 0xffffffff;
    @!p not.b32 %r702, %r702;
}

	// end inline asm
	and.b32  	%r714, %r702, %r713;
	clz.b32 	%r715, %r714;
	sub.s32 	%r178, 31, %r715;
	and.b32  	%r716, %r680, %r714;
	popc.b32 	%r179, %r716;
	setp.ne.s32 	%p125, %r300, %r178;
	mov.b32 	%r1831, 0;
	@%p125 bra 	$L__BB5_113;
	shl.b32 	%r717, %r703, 2;
	add.s32 	%r718, %r98, %r717;
	atom.shared.add.u32 	%r1831, [%r718], %r179;
$L__BB5_113:
	shfl.sync.idx.b32	%r744|%p126, %r1831, %r178, 31, -1;
	add.s32 	%r182, %r179, %r744;
	setp.eq.s32 	%p127, %r1814, 2147483647;
	selp.b32 	%r745, -2147483648, %r1814, %p127;
	shr.u32 	%r746, %r745, %r298;
	and.b32  	%r741, %r746, %r97;
	mov.b32 	%r721, 1;
	// begin inline asm
	{
    .reg .pred p;
    and.b32 %r719, %r741, %r721;    setp.ne.u32 p, %r719, 0;
    vote.ballot.sync.b32 %r719, p, 0xffffffff;
    @!p not.b32 %r719, %r719;
}

	// end inline asm
	mov.b32 	%r724, 2;
	// begin inline asm
	{
    .reg .pred p;
    and.b32 %r722, %r741, %r724;    setp.ne.u32 p, %r722, 0;
    vote.ballot.sync.b32 %r722, p, 0xffffffff;
    @!p not.b32 %r722, %r722;
}

	// end inline asm
	and.b32  	%r747, %r722, %r719;
	mov.b32 	%r727, 4;
	// begin inline asm
	{
    .reg .pred p;
    and.b32 %r725, %r741, %r727;    setp.ne.u32 p, %r725, 0;
    vote.ballot.sync.b32 %r725, p, 0xffffffff;
    @!p not.b32 %r725, %r725;
}

	// end inline asm
	and.b32  	%r748, %r725, %r747;
	mov.b32 	%r730, 8;
	// begin inline asm
	{
    .reg .pred p;
    and.b32 %r728, %r741, %r730;    setp.ne.u32 p, %r728, 0;
    vote.ballot.sync.b32 %r728, p, 0xffffffff;
    @!p not.b32 %r728, %r728;
}

	// end inline asm
	and.b32  	%r749, %r728, %r748;
	mov.b32 	%r733, 16;
	// begin inline asm
	{
    .reg .pred p;
    and.b32 %r731, %r741, %r733;    setp.ne.u32 p, %r731, 0;
    vote.ballot.sync.b32 %r731, p, 0xffffffff;
    @!p not.b32 %r731, %r731;
}

	// end inline asm
	and.b32  	%r750, %r731, %r749;
	mov.b32 	%r736, 32;
	// begin inline asm
	{
    .reg .pred p;
    and.b32 %r734, %r741, %r736;    setp.ne.u32 p, %r734, 0;
    vote.ballot.sync.b32 %r734, p, 0xffffffff;
    @!p not.b32 %r734, %r734;
}

	// end inline asm
	and.b32  	%r751, %r734, %r750;
	mov.b32 	%r739, 64;
	// begin inline asm
	{
    .reg .pred p;
    and.b32 %r737, %r741, %r739;    setp.ne.u32 p, %r737, 0;
    vote.ballot.sync.b32 %r737, p, 0xffffffff;
    @!p not.b32 %r737, %r737;
}

	// end inline asm
	and.b32  	%r752, %r737, %r751;
	mov.b32 	%r742, 128;
	// begin inline asm
	{
    .reg .pred p;
    and.b32 %r740, %r741, %r742;    setp.ne.u32 p, %r740, 0;
    vote.ballot.sync.b32 %r740, p, 0xffffffff;
    @!p not.b32 %r740, %r740;
}

	// end inline asm
	and.b32  	%r753, %r740, %r752;
	clz.b32 	%r754, %r753;
	sub.s32 	%r184, 31, %r754;
	and.b32  	%r755, %r680, %r753;
	popc.b32 	%r185, %r755;
	setp.ne.s32 	%p128, %r300, %r184;
	mov.b32 	%r1832, 0;
	@%p128 bra 	$L__BB5_115;
	shl.b32 	%r756, %r741, 2;
	add.s32 	%r757, %r98, %r756;
	atom.shared.add.u32 	%r1832, [%r757], %r185;
$L__BB5_115:
	shfl.sync.idx.b32	%r783|%p129, %r1832, %r184, 31, -1;
	add.s32 	%r188, %r185, %r783;
	setp.eq.s32 	%p130, %r1815, 2147483647;
	selp.b32 	%r784, -2147483648, %r1815, %p130;
	shr.u32 	%r785, %r784, %r298;
	and.b32  	%r780, %r785, %r97;
	mov.b32 	%r760, 1;
	// begin inline asm
	{
    .reg .pred p;
    and.b32 %r758, %r780, %r760;    setp.ne.u32 p, %r758, 0;
    vote.ballot.sync.b32 %r758, p, 0xffffffff;
    @!p not.b32 %r758, %r758;
}

	// end inline asm
	mov.b32 	%r763, 2;
	// begin inline asm
	{
    .reg .pred p;
    and.b32 %r761, %r780, %r763;    setp.ne.u32 p, %r761, 0;
    vote.ballot.sync.b32 %r761, p, 0xffffffff;
    @!p not.b32 %r761, %r761;
}

	// end inline asm
	and.b32  	%r786, %r761, %r758;
	mov.b32 	%r766, 4;
	// begin inline asm
	{
    .reg .pred p;
    and.b32 %r764, %r780, %r766;    setp.ne.u32 p, %r764, 0;
    vote.ballot.sync.b32 %r764, p, 0xffffffff;
    @!p not.b32 %r764, %r764;
}

	// end inline asm
	and.b32  	%r787, %r764, %r786;
	mov.b32 	%r769, 8;
	// begin inline asm
	{
    .reg .pred p;
    and.b32 %r767, %r780, %r769;    setp.ne.u32 p, %r767, 0;
    vote.ballot.sync.b32 %r767, p, 0xffffffff;
    @!p not.b32 %r767, %r767;
}

	// end inline asm
	and.b32  	%r788, %r767, %r787;
	mov.b32 	%r772, 16;
	// begin inline asm
	{
    .reg .pred p;
    and.b32 %r770, %r780, %r772;    setp.ne.u32 p, %r770, 0;
    vote.ballot.sync.b32 %r770, p, 0xffffffff;
    @!p not.b32 %r770, %r770;
}

	// end inline asm
	and.b32  	%r789, %r770, %r788;
	mov.b32 	%r775, 32;
	// begin inline asm
	{
    .reg .pred p;
    and.b32 %r773, %r780, %r775;    setp.ne.u32 p, %r773, 0;
    vote.ballot.sync.b32 %r773, p, 0xffffffff;
    @!p not.b32 %r773, %r773;
}

	// end inline asm
	and.b32  	%r790, %r773, %r789;
	mov.b32 	%r778, 64;
	// begin inline asm
	{
    .reg .pred p;
    and.b32 %r776, %r780, %r778;    setp.ne.u32 p, %r776, 0;
    vote.ballot.sync.b32 %r776, p, 0xffffffff;
    @!p not.b32 %r776, %r776;
}

	// end inline asm
	and.b32  	%r791, %r776, %r790;
	mov.b32 	%r781, 128;
	// begin inline asm
	{
    .reg .pred p;
    and.b32 %r779, %r780, %r781;    setp.ne.u32 p, %r779, 0;
    vote.ballot.sync.b32 %r779, p, 0xffffffff;
    @!p not.b32 %r779, %r779;
}

	// end inline asm
	and.b32  	%r792, %r779, %r791;
	clz.b32 	%r793, %r792;
	sub.s32 	%r190, 31, %r793;
	and.b32  	%r794, %r680, %r792;
	popc.b32 	%r191, %r794;
	setp.ne.s32 	%p131, %r300, %r190;
	mov.b32 	%r1833, 0;
	@%p131 bra 	$L__BB5_117;
	shl.b32 	%r795, %r780, 2;
	add.s32 	%r796, %r98, %r795;
	atom.shared.add.u32 	%r1833, [%r796], %r191;
$L__BB5_117:
	shfl.sync.idx.b32	%r822|%p132, %r1833, %r190, 31, -1;
	add.s32 	%r194, %r191, %r822;
	setp.eq.s32 	%p133, %r1816, 2147483647;
	selp.b32 	%r823, -2147483648, %r1816, %p133;
	shr.u32 	%r824, %r823, %r298;
	and.b32  	%r819, %r824, %r97;
	mov.b32 	%r799, 1;
	// begin inline asm
	{
    .reg .pred p;
    and.b32 %r797, %r819, %r799;    setp.ne.u32 p, %r797, 0;
    vote.ballot.sync.b32 %r797, p, 0xffffffff;
    @!p not.b32 %r797, %r797;
}

	// end inline asm
	mov.b32 	%r802, 2;
	// begin inline asm
	{
    .reg .pred p;
    and.b32 %r800, %r819, %r802;    setp.ne.u32 p, %r800, 0;
    vote.ballot.sync.b32 %r800, p, 0xffffffff;
    @!p not.b32 %r800, %r800;
}

	// end inline asm
	and.b32  	%r825, %r800, %r797;
	mov.b32 	%r805, 4;
	// begin inline asm
	{
    .reg .pred p;
    and.b32 %r803, %r819, %r805;    setp.ne.u32 p, %r803, 0;
    vote.ballot.sync.b32 %r803, p, 0xffffffff;
    @!p not.b32 %r803, %r803;
}

	// end inline asm
	and.b32  	%r826, %r803, %r825;
	mov.b32 	%r808, 8;
	// begin inline asm
	{
    .reg .pred p;
    and.b32 %r806, %r819, %r808;    setp.ne.u32 p, %r806, 0;
    vote.ballot.sync.b32 %r806, p, 0xffffffff;
    @!p not.b32 %r806, %r806;
}

	// end inline asm
	and.b32  	%r827, %r806, %r826;
	mov.b32 	%r811, 16;
	// begin inline asm
	{
    .reg .pred p;
    and.b32 %r809, %r819, %r811;    setp.ne.u32 p, %r809, 0;
    vote.ballot.sync.b32 %r809, p, 0xffffffff;
    @!p not.b32 %r809, %r809;
}

	// end inline asm
	and.b32  	%r828, %r809, %r827;
	mov.b32 	%r814, 32;
	// begin inline asm
	{
    .reg .pred p;
    and.b32 %r812, %r819, %r814;    setp.ne.u32 p, %r812, 0;
    vote.ballot.sync.b32 %r812, p, 0xffffffff;
    @!p not.b32 %r812, %r812;
}

	// end inline asm
	and.b32  	%r829, %r812, %r828;
	mov.b32 	%r817, 64;
	// begin inline asm
	{
    .reg .pred p;
    and.b32 %r815, %r819, %r817;    setp.ne.u32 p, %r815, 0;
    vote.ballot.sync.b32 %r815, p, 0xffffffff;
    @!p not.b32 %r815, %r815;
}

	// end inline asm
	and.b32  	%r830, %r815, %r829;
	mov.b32 	%r820, 128;
	// begin inline asm
	{
    .reg .pred p;
    and.b32 %r818, %r819, %r820;    setp.ne.u32 p, %r818, 0;
    vote.ballot.sync.b32 %r818, p, 0xffffffff;
    @!p not.b32 %r818, %r818;
}

	// end inline asm
	and.b32  	%r831, %r818, %r830;
	clz.b32 	%r832, %r831;
	sub.s32 	%r196, 31, %r832;
	and.b32  	%r833, %r680, %r831;
	popc.b32 	%r197, %r833;
	setp.ne.s32 	%p134, %r300, %r196;
	mov.b32 	%r1834, 0;
	@%p134 bra 	$L__BB5_119;
	shl.b32 	%r834, %r819, 2;
	add.s32 	%r835, %r98, %r834;
	atom.shared.add.u32 	%r1834, [%r835], %r197;
$L__BB5_119:
	shfl.sync.idx.b32	%r861|%p135, %r1834, %r196, 31, -1;
	add.s32 	%r200, %r197, %r861;
	setp.eq.s32 	%p136, %r1817, 2147483647;
	selp.b32 	%r862, -2147483648, %r1817, %p136;
	shr.u32 	%r863, %r862, %r298;
	and.b32  	%r858, %r863, %r97;
	mov.b32 	%r838, 1;
	// begin inline asm
	{
    .reg .pred p;
    and.b32 %r836, %r858, %r838;    setp.ne.u32 p, %r836, 0;
    vote.ballot.sync.b32 %r836, p, 0xffffffff;
    @!p not.b32 %r836, %r836;
}

	// end inline asm
	mov.b32 	%r841, 2;
	// begin inline asm
	{
    .reg .pred p;
    and.b32 %r839, %r858, %r841;    setp.ne.u32 p, %r839, 0;
    vote.ballot.sync.b32 %r839, p, 0xffffffff;
    @!p not.b32 %r839, %r839;
}

	// end inline asm
	and.b32  	%r864, %r839, %r836;
	mov.b32 	%r844, 4;
	// begin inline asm
	{
    .reg .pred p;
    and.b32 %r842, %r858, %r844;    setp.ne.u32 p, %r842, 0;
    vote.ballot.sync.b32 %r842, p, 0xffffffff;
    @!p not.b32 %r842, %r842;
}

	// end inline asm
	and.b32  	%r865, %r842, %r864;
	mov.b32 	%r847, 8;
	// begin inline asm
	{
    .reg .pred p;
    and.b32 %r845, %r858, %r847;    setp.ne.u32 p, %r845, 0;
    vote.ballot.sync.b32 %r845, p, 0xffffffff;
    @!p not.b32 %r845, %r845;
}

	// end inline asm
	and.b32  	%r866, %r845, %r865;
	mov.b32 	%r850, 16;
	// begin inline asm
	{
    .reg .pred p;
    and.b32 %r848, %r858, %r850;    setp.ne.u32 p, %r848, 0;
    vote.ballot.sync.b32 %r848, p, 0xffffffff;
    @!p not.b32 %r848, %r848;
}

	// end inline asm
	and.b32  	%r867, %r848, %r866;
	mov.b32 	%r853, 32;
	// begin inline asm
	{
    .reg .pred p;
    and.b32 %r851, %r858, %r853;    setp.ne.u32 p, %r851, 0;
    vote.ballot.sync.b32 %r851, p, 0xffffffff;
    @!p not.b32 %r851, %r851;
}

	// end inline asm
	and.b32  	%r868, %r851, %r867;
	mov.b32 	%r856, 64;
	// begin inline asm
	{
    .reg .pred p;
    and.b32 %r854, %r858, %r856;    setp.ne.u32 p, %r854, 0;
    vote.ballot.sync.b32 %r854, p, 0xffffffff;
    @!p not.b32 %r854, %r854;
}

	// end inline asm
	and.b32  	%r869, %r854, %r868;
	mov.b32 	%r859, 128;
	// begin inline asm
	{
    .reg .pred p;
    and.b32 %r857, %r858, %r859;    setp.ne.u32 p, %r857, 0;
    vote.ballot.sync.b32 %r857, p, 0xffffffff;
    @!p not.b32 %r857, %r857;
}

	// end inline asm
	and.b32  	%r870, %r857, %r869;
	clz.b32 	%r871, %r870;
	sub.s32 	%r202, 31, %r871;
	and.b32  	%r872, %r680, %r870;
	popc.b32 	%r203, %r872;
	setp.ne.s32 	%p137, %r300, %r202;
	mov.b32 	%r1835, 0;
	@%p137 bra 	$L__BB5_121;
	shl.b32 	%r873, %r858, 2;
	add.s32 	%r874, %r98, %r873;
	atom.shared.add.u32 	%r1835, [%r874], %r203;
$L__BB5_121:
	shfl.sync.idx.b32	%r900|%p138, %r1835, %r202, 31, -1;
	add.s32 	%r206, %r203, %r900;
	setp.eq.s32 	%p139, %r1818, 2147483647;
	selp.b32 	%r901, -2147483648, %r1818, %p139;
	shr.u32 	%r902, %r901, %r298;
	and.b32  	%r897, %r902, %r97;
	mov.b32 	%r877, 1;
	// begin inline asm
	{
    .reg .pred p;
    and.b32 %r875, %r897, %r877;    setp.ne.u32 p, %r875, 0;
    vote.ballot.sync.b32 %r875, p, 0xffffffff;
    @!p not.b32 %r875, %r875;
}

	// end inline asm
	mov.b32 	%r880, 2;
	// begin inline asm
	{
    .reg .pred p;
    and.b32 %r878, %r897, %r880;    setp.ne.u32 p, %r878, 0;
    vote.ballot.sync.b32 %r878, p, 0xffffffff;
    @!p not.b32 %r878, %r878;
}

	// end inline asm
	and.b32  	%r903, %r878, %r875;
	mov.b32 	%r883, 4;
	// begin inline asm
	{
    .reg .pred p;
    and.b32 %r881, %r897, %r883;    setp.ne.u32 p, %r881, 0;
    vote.ballot.sync.b32 %r881, p, 0xffffffff;
    @!p not.b32 %r881, %r881;
}

	// end inline asm
	and.b32  	%r904, %r881, %r903;
	mov.b32 	%r886, 8;
	// begin inline asm
	{
    .reg .pred p;
    and.b32 %r884, %r897, %r886;    setp.ne.u32 p, %r884, 0;
    vote.ballot.sync.b32 %r884, p, 0xffffffff;
    @!p not.b32 %r884, %r884;
}

	// end inline asm
	and.b32  	%r905, %r884, %r904;
	mov.b32 	%r889, 16;
	// begin inline asm
	{
    .reg .pred p;
    and.b32 %r887, %r897, %r889;    setp.ne.u32 p, %r887, 0;
    vote.ballot.sync.b32 %r887, p, 0xffffffff;
    @!p not.b32 %r887, %r887;
}

	// end inline asm
	and.b32  	%r906, %r887, %r905;
	mov.b32 	%r892, 32;
	// begin inline asm
	{
    .reg .pred p;
    and.b32 %r890, %r897, %r892;    setp.ne.u32 p, %r890, 0;
    vote.ballot.sync.b32 %r890, p, 0xffffffff;
    @!p not.b32 %r890, %r890;
}

	// end inline asm
	and.b32  	%r907, %r890, %r906;
	mov.b32 	%r895, 64;
	// begin inline asm
	{
    .reg .pred p;
    and.b32 %r893, %r897, %r895;    setp.ne.u32 p, %r893, 0;
    vote.ballot.sync.b32 %r893, p, 0xffffffff;
    @!p not.b32 %r893, %r893;
}

	// end inline asm
	and.b32  	%r908, %r893, %r907;
	mov.b32 	%r898, 128;
	// begin inline asm
	{
    .reg .pred p;
    and.b32 %r896, %r897, %r898;    setp.ne.u32 p, %r896, 0;
    vote.ballot.sync.b32 %r896, p, 0xffffffff;
    @!p not.b32 %r896, %r896;
}

	// end inline asm
	and.b32  	%r909, %r896, %r908;
	clz.b32 	%r910, %r909;
	sub.s32 	%r208, 31, %r910;
	and.b32  	%r911, %r680, %r909;
	popc.b32 	%r209, %r911;
	setp.ne.s32 	%p140, %r300, %r208;
	mov.b32 	%r1836, 0;
	@%p140 bra 	$L__BB5_123;
	shl.b32 	%r912, %r897, 2;
	add.s32 	%r913, %r98, %r912;
	atom.shared.add.u32 	%r1836, [%r913], %r209;
$L__BB5_123:
	shfl.sync.idx.b32	%r939|%p141, %r1836, %r208, 31, -1;
	add.s32 	%r212, %r209, %r939;
	setp.eq.s32 	%p142, %r1819, 2147483647;
	selp.b32 	%r940, -2147483648, %r1819, %p142;
	shr.u32 	%r941, %r940, %r298;
	and.b32  	%r936, %r941, %r97;
	mov.b32 	%r916, 1;
	// begin inline asm
	{
    .reg .pred p;
    and.b32 %r914, %r936, %r916;    setp.ne.u32 p, %r914, 0;
    vote.ballot.sync.b32 %r914, p, 0xffffffff;
    @!p not.b32 %r914, %r914;
}

	// end inline asm
	mov.b32 	%r919, 2;
	// begin inline asm
	{
    .reg .pred p;
    and.b32 %r917, %r936, %r919;    setp.ne.u32 p, %r917, 0;
    vote.ballot.sync.b32 %r917, p, 0xffffffff;
    @!p not.b32 %r917, %r917;
}

	// end inline asm
	and.b32  	%r942, %r917, %r914;
	mov.b32 	%r922, 4;
	// begin inline asm
	{
    .reg .pred p;
    and.b32 %r920, %r936, %r922;    setp.ne.u32 p, %r920, 0;
    vote.ballot.sync.b32 %r920, p, 0xffffffff;
    @!p not.b32 %r920, %r920;
}

	// end inline asm
	and.b32  	%r943, %r920, %r942;
	mov.b32 	%r925, 8;
	// begin inline asm
	{
    .reg .pred p;
    and.b32 %r923, %r936, %r925;    setp.ne.u32 p, %r923, 0;
    vote.ballot.sync.b32 %r923, p, 0xffffffff;
    @!p not.b32 %r923, %r923;
}

	// end inline asm
	and.b32  	%r944, %r923, %r943;
	mov.b32 	%r928, 16;
	// begin inline asm
	{
    .reg .pred p;
    and.b32 %r926, %r936, %r928;    setp.ne.u32 p, %r926, 0;
    vote.ballot.sync.b32 %r926, p, 0xffffffff;
    @!p not.b32 %r926, %r926;
}

	// end inline asm
	and.b32  	%r945, %r926, %r944;
	mov.b32 	%r931, 32;
	// begin inline asm
	{
    .reg .pred p;
    and.b32 %r929, %r936, %r931;    setp.ne.u32 p, %r929, 0;
    vote.ballot.sync.b32 %r929, p, 0xffffffff;
    @!p not.b32 %r929, %r929;
}

	// end inline asm
	and.b32  	%r946, %r929, %r945;
	mov.b32 	%r934, 64;
	// begin inline asm
	{
    .reg .pred p;
    and.b32 %r932, %r936, %r934;    setp.ne.u32 p, %r932, 0;
    vote.ballot.sync.b32 %r932, p, 0xffffffff;
    @!p not.b32 %r932, %r932;
}

	// end inline asm
	and.b32  	%r947, %r932, %r946;
	mov.b32 	%r937, 128;
	// begin inline asm
	{
    .reg .pred p;
    and.b32 %r935, %r936, %r937;    setp.ne.u32 p, %r935, 0;
    vote.ballot.sync.b32 %r935, p, 0xffffffff;
    @!p not.b32 %r935, %r935;
}

	// end inline asm
	and.b32  	%r948, %r935, %r947;
	clz.b32 	%r949, %r948;
	sub.s32 	%r214, 31, %r949;
	and.b32  	%r950, %r680, %r948;
	popc.b32 	%r215, %r950;
	setp.ne.s32 	%p143, %r300, %r214;
	mov.b32 	%r1837, 0;
	@%p143 bra 	$L__BB5_125;
	shl.b32 	%r951, %r936, 2;
	add.s32 	%r952, %r98, %r951;
	atom.shared.add.u32 	%r1837, [%r952], %r215;
$L__BB5_125:
	shfl.sync.idx.b32	%r978|%p144, %r1837, %r214, 31, -1;
	add.s32 	%r218, %r215, %r978;
	setp.eq.s32 	%p145, %r1820, 2147483647;
	selp.b32 	%r979, -2147483648, %r1820, %p145;
	shr.u32 	%r980, %r979, %r298;
	and.b32  	%r975, %r980, %r97;
	mov.b32 	%r955, 1;
	// begin inline asm
	{
    .reg .pred p;
    and.b32 %r953, %r975, %r955;    setp.ne.u32 p, %r953, 0;
    vote.ballot.sync.b32 %r953, p, 0xffffffff;
    @!p not.b32 %r953, %r953;
}

	// end inline asm
	mov.b32 	%r958, 2;
	// begin inline asm
	{
    .reg .pred p;
    and.b32 %r956, %r975, %r958;    setp.ne.u32 p, %r956, 0;
    vote.ballot.sync.b32 %r956, p, 0xffffffff;
    @!p not.b32 %r956, %r956;
}

	// end inline asm
	and.b32  	%r981, %r956, %r953;
	mov.b32 	%r961, 4;
	// begin inline asm
	{
    .reg .pred p;
    and.b32 %r959, %r975, %r961;    setp.ne.u32 p, %r959, 0;
    vote.ballot.sync.b32 %r959, p, 0xffffffff;
    @!p not.b32 %r959, %r959;
}

	// end inline asm
	and.b32  	%r982, %r959, %r981;
	mov.b32 	%r964, 8;
	// begin inline asm
	{
    .reg .pred p;
    and.b32 %r962, %r975, %r964;    setp.ne.u32 p, %r962, 0;
    vote.ballot.sync.b32 %r962, p, 0xffffffff;
    @!p not.b32 %r962, %r962;
}

	// end inline asm
	and.b32  	%r983, %r962, %r982;
	mov.b32 	%r967, 16;
	// begin inline asm
	{
    .reg .pred p;
    and.b32 %r965, %r975, %r967;    setp.ne.u32 p, %r965, 0;
    vote.ballot.sync.b32 %r965, p, 0xffffffff;
    @!p not.b32 %r965, %r965;
}

	// end inline asm
	and.b32  	%r984, %r965, %r983;
	mov.b32 	%r970, 32;
	// begin inline asm
	{
    .reg .pred p;
    and.b32 %r968, %r975, %r970;    setp.ne.u32 p, %r968, 0;
    vote.ballot.sync.b32 %r968, p, 0xffffffff;
    @!p not.b32 %r968, %r968;
}

	// end inline asm
	and.b32  	%r985, %r968, %r984;
	mov.b32 	%r973, 64;
	// begin inline asm
	{
    .reg .pred p;
    and.b32 %r971, %r975, %r973;    setp.ne.u32 p, %r971, 0;
    vote.ballot.sync.b32 %r971, p, 0xffffffff;
    @!p not.b32 %r971, %r971;
}

	// end inline asm
	and.b32  	%r986, %r971, %r985;
	mov.b32 	%r976, 128;
	// begin inline asm
	{
    .reg .pred p;
    and.b32 %r974, %r975, %r976;    setp.ne.u32 p, %r974, 0;
    vote.ballot.sync.b32 %r974, p, 0xffffffff;
    @!p not.b32 %r974, %r974;
}

	// end inline asm
	and.b32  	%r987, %r974, %r986;
	clz.b32 	%r988, %r987;
	sub.s32 	%r220, 31, %r988;
	and.b32  	%r989, %r680, %r987;
	popc.b32 	%r221, %r989;
	setp.ne.s32 	%p146, %r300, %r220;
	mov.b32 	%r1838, 0;
	@%p146 bra 	$L__BB5_127;
	shl.b32 	%r990, %r975, 2;
	add.s32 	%r991, %r98, %r990;
	atom.shared.add.u32 	%r1838, [%r991], %r221;
$L__BB5_127:
	shfl.sync.idx.b32	%r1017|%p147, %r1838, %r220, 31, -1;
	add.s32 	%r224, %r221, %r1017;
	setp.eq.s32 	%p148, %r1821, 2147483647;
	selp.b32 	%r1018, -2147483648, %r1821, %p148;
	shr.u32 	%r1019, %r1018, %r298;
	and.b32  	%r1014, %r1019, %r97;
	mov.b32 	%r994, 1;
	// begin inline asm
	{
    .reg .pred p;
    and.b32 %r992, %r1014, %r994;    setp.ne.u32 p, %r992, 0;
    vote.ballot.sync.b32 %r992, p, 0xffffffff;
    @!p not.b32 %r992, %r992;
}

	// end inline asm
	mov.b32 	%r997, 2;
	// begin inline asm
	{
    .reg .pred p;
    and.b32 %r995, %r1014, %r997;    setp.ne.u32 p, %r995, 0;
    vote.ballot.sync.b32 %r995, p, 0xffffffff;
    @!p not.b32 %r995, %r995;
}

	// end inline asm
	and.b32  	%r1020, %r995, %r992;
	mov.b32 	%r1000, 4;
	// begin inline asm
	{
    .reg .pred p;
    and.b32 %r998, %r1014, %r1000;    setp.ne.u32 p, %r998, 0;
    vote.ballot.sync.b32 %r998, p, 0xffffffff;
    @!p not.b32 %r998, %r998;
}

	// end inline asm
	and.b32  	%r1021, %r998, %r1020;
	mov.b32 	%r1003, 8;
	// begin inline asm
	{
    .reg .pred p;
    and.b32 %r1001, %r1014, %r1003;    setp.ne.u32 p, %r1001, 0;
    vote.ballot.sync.b32 %r1001, p, 0xffffffff;
    @!p not.b32 %r1001, %r1001;
}

	// end inline asm
	and.b32  	%r1022, %r1001, %r1021;
	mov.b32 	%r1006, 16;
	// begin inline asm
	{
    .reg .pred p;
    and.b32 %r1004, %r1014, %r1006;    setp.ne.u32 p, %r1004, 0;
    vote.ballot.sync.b32 %r1004, p, 0xffffffff;
    @!p not.b32 %r1004, %r1004;
}

	// end inline asm
	and.b32  	%r1023, %r1004, %r1022;
	mov.b32 	%r1009, 32;
	// begin inline asm
	{
    .reg .pred p;
    and.b32 %r1007, %r1014, %r1009;    setp.ne.u32 p, %r1007, 0;
    vote.ballot.sync.b32 %r1007, p, 0xffffffff;
    @!p not.b32 %r1007, %r1007;
}

	// end inline asm
	and.b32  	%r1024, %r1007, %r1023;
	mov.b32 	%r1012, 64;
	// begin inline asm
	{
    .reg .pred p;
    and.b32 %r1010, %r1014, %r1012;    setp.ne.u32 p, %r1010, 0;
    vote.ballot.sync.b32 %r1010, p, 0xffffffff;
    @!p not.b32 %r1010, %r1010;
}

	// end inline asm
	and.b32  	%r1025, %r1010, %r1024;
	mov.b32 	%r1015, 128;
	// begin inline asm
	{
    .reg .pred p;
    and.b32 %r1013, %r1014, %r1015;    setp.ne.u32 p, %r1013, 0;
    vote.ballot.sync.b32 %r1013, p, 0xffffffff;
    @!p not.b32 %r1013, %r1013;
}

	// end inline asm
	and.b32  	%r1026, %r1013, %r1025;
	clz.b32 	%r1027, %r1026;
	sub.s32 	%r226, 31, %r1027;
	and.b32  	%r1028, %r680, %r1026;
	popc.b32 	%r227, %r1028;
	setp.ne.s32 	%p149, %r300, %r226;
	mov.b32 	%r1839, 0;
	@%p149 bra 	$L__BB5_129;
	shl.b32 	%r1029, %r1014, 2;
	add.s32 	%r1030, %r98, %r1029;
	atom.shared.add.u32 	%r1839, [%r1030], %r227;
$L__BB5_129:
	shfl.sync.idx.b32	%r1056|%p150, %r1839, %r226, 31, -1;
	add.s32 	%r230, %r227, %r1056;
	setp.eq.s32 	%p151, %r1822, 2147483647;
	selp.b32 	%r1057, -2147483648, %r1822, %p151;
	shr.u32 	%r1058, %r1057, %r298;
	and.b32  	%r1053, %r1058, %r97;
	mov.b32 	%r1033, 1;
	// begin inline asm
	{
    .reg .pred p;
    and.b32 %r1031, %r1053, %r1033;    setp.ne.u32 p, %r1031, 0;
    vote.ballot.sync.b32 %r1031, p, 0xffffffff;
    @!p not.b32 %r1031, %r1031;
}

	// end inline asm
	mov.b32 	%r1036, 2;
	// begin inline asm
	{
    .reg .pred p;
    and.b32 %r1034, %r1053, %r1036;    setp.ne.u32 p, %r1034, 0;
    vote.ballot.sync.b32 %r1034, p, 0xffffffff;
    @!p not.b32 %r1034, %r1034;
}

	// end inline asm
	and.b32  	%r1059, %r1034, %r1031;
	mov.b32 	%r1039, 4;
	// begin inline asm
	{
    .reg .pred p;
    and.b32 %r1037, %r1053, %r1039;    setp.ne.u32 p, %r1037, 0;
    vote.ballot.sync.b32 %r1037, p, 0xffffffff;
    @!p not.b32 %r1037, %r1037;
}

	// end inline asm
	and.b32  	%r1060, %r1037, %r1059;
	mov.b32 	%r1042, 8;
	// begin inline asm
	{
    .reg .pred p;
    and.b32 %r1040, %r1053, %r1042;    setp.ne.u32 p, %r1040, 0;
    vote.ballot.sync.b32 %r1040, p, 0xffffffff;
    @!p not.b32 %r1040, %r1040;
}

	// end inline asm
	and.b32  	%r1061, %r1040, %r1060;
	mov.b32 	%r1045, 16;
	// begin inline asm
	{
    .reg .pred p;
    and.b32 %r1043, %r1053, %r1045;    setp.ne.u32 p, %r1043, 0;
    vote.ballot.sync.b32 %r1043, p, 0xffffffff;
    @!p not.b32 %r1043, %r1043;
}

	// end inline asm
	and.b32  	%r1062, %r1043, %r1061;
	mov.b32 	%r1048, 32;
	// begin inline asm
	{
    .reg .pred p;
    and.b32 %r1046, %r1053, %r1048;    setp.ne.u32 p, %r1046, 0;
    vote.ballot.sync.b32 %r1046, p, 0xffffffff;
    @!p not.b32 %r1046, %r1046;
}

	// end inline asm
	and.b32  	%r1063, %r1046, %r1062;
	mov.b32 	%r1051, 64;
	// begin inline asm
	{
    .reg .pred p;
    and.b32 %r1049, %r1053, %r1051;    setp.ne.u32 p, %r1049, 0;
    vote.ballot.sync.b32 %r1049, p, 0xffffffff;
    @!p not.b32 %r1049, %r1049;
}

	// end inline asm
	and.b32  	%r1064, %r1049, %r1063;
	mov.b32 	%r1054, 128;
	// begin inline asm
	{
    .reg .pred p;
    and.b32 %r1052, %r1053, %r1054;    setp.ne.u32 p, %r1052, 0;
    vote.ballot.sync.b32 %r1052, p, 0xffffffff;
    @!p not.b32 %r1052, %r1052;
}

	// end inline asm
	and.b32  	%r1065, %r1052, %r1064;
	clz.b32 	%r1066, %r1065;
	sub.s32 	%r232, 31, %r1066;
	and.b32  	%r1067, %r680, %r1065;
	popc.b32 	%r233, %r1067;
	setp.ne.s32 	%p152, %r300, %r232;
	mov.b32 	%r1840, 0;
	@%p152 bra 	$L__BB5_131;
	shl.b32 	%r1068, %r1053, 2;
	add.s32 	%r1069, %r98, %r1068;
	atom.shared.add.u32 	%r1840, [%r1069], %r233;
$L__BB5_131:
	shfl.sync.idx.b32	%r1095|%p153, %r1840, %r232, 31, -1;
	add.s32 	%r236, %r233, %r1095;
	setp.eq.s32 	%p154, %r1823, 2147483647;
	selp.b32 	%r1096, -2147483648, %r1823, %p154;
	shr.u32 	%r1097, %r1096, %r298;
	and.b32  	%r1092, %r1097, %r97;
	mov.b32 	%r1072, 1;
	// begin inline asm
	{
    .reg .pred p;
    and.b32 %r1070, %r1092, %r1072;    setp.ne.u32 p, %r1070, 0;
    vote.ballot.sync.b32 %r1070, p, 0xffffffff;
    @!p not.b32 %r1070, %r1070;
}

	// end inline asm
	mov.b32 	%r1075, 2;
	// begin inline asm
	{
    .reg .pred p;
    and.b32 %r1073, %r1092, %r1075;    setp.ne.u32 p, %r1073, 0;
    vote.ballot.sync.b32 %r1073, p, 0xffffffff;
    @!p not.b32 %r1073, %r1073;
}

	// end inline asm
	and.b32  	%r1098, %r1073, %r1070;
	mov.b32 	%r1078, 4;
	// begin inline asm
	{
    .reg .pred p;
    and.b32 %r1076, %r1092, %r1078;    setp.ne.u32 p, %r1076, 0;
    vote.ballot.sync.b32 %r1076, p, 0xffffffff;
    @!p not.b32 %r1076, %r1076;
}

	// end inline asm
	and.b32  	%r1099, %r1076, %r1098;
	mov.b32 	%r1081, 8;
	// begin inline asm
	{
    .reg .pred p;
    and.b32 %r1079, %r1092, %r1081;    setp.ne.u32 p, %r1079, 0;
    vote.ballot.sync.b32 %r1079, p, 0xffffffff;
    @!p not.b32 %r1079, %r1079;
}

	// end inline asm
	and.b32  	%r1100, %r1079, %r1099;
	mov.b32 	%r1084, 16;
	// begin inline asm
	{
    .reg .pred p;
    and.b32 %r1082, %r1092, %r1084;    setp.ne.u32 p, %r1082, 0;
    vote.ballot.sync.b32 %r1082, p, 0xffffffff;
    @!p not.b32 %r1082, %r1082;
}

	// end inline asm
	and.b32  	%r1101, %r1082, %r1100;
	mov.b32 	%r1087, 32;
	// begin inline asm
	{
    .reg .pred p;
    and.b32 %r1085, %r1092, %r1087;    setp.ne.u32 p, %r1085, 0;
    vote.ballot.sync.b32 %r1085, p, 0xffffffff;
    @!p not.b32 %r1085, %r1085;
}

	// end inline asm
	and.b32  	%r1102, %r1085, %r1101;
	mov.b32 	%r1090, 64;
	// begin inline asm
	{
    .reg .pred p;
    and.b32 %r1088, %r1092, %r1090;    setp.ne.u32 p, %r1088, 0;
    vote.ballot.sync.b32 %r1088, p, 0xffffffff;
    @!p not.b32 %r1088, %r1088;
}

	// end inline asm
	and.b32  	%r1103, %r1088, %r1102;
	mov.b32 	%r1093, 128;
	// begin inline asm
	{
    .reg .pred p;
    and.b32 %r1091, %r1092, %r1093;    setp.ne.u32 p, %r1091, 0;
    vote.ballot.sync.b32 %r1091, p, 0xffffffff;
    @!p not.b32 %r1091, %r1091;
}

	// end inline asm
	and.b32  	%r1104, %r1091, %r1103;
	clz.b32 	%r1105, %r1104;
	sub.s32 	%r238, 31, %r1105;
	and.b32  	%r1106, %r680, %r1104;
	popc.b32 	%r239, %r1106;
	setp.ne.s32 	%p155, %r300, %r238;
	mov.b32 	%r1841, 0;
	@%p155 bra 	$L__BB5_133;
	shl.b32 	%r1107, %r1092, 2;
	add.s32 	%r1108, %r98, %r1107;
	atom.shared.add.u32 	%r1841, [%r1108], %r239;
$L__BB5_133:
	shfl.sync.idx.b32	%r1134|%p156, %r1841, %r238, 31, -1;
	add.s32 	%r242, %r239, %r1134;
	setp.eq.s32 	%p157, %r1824, 2147483647;
	selp.b32 	%r1135, -2147483648, %r1824, %p157;
	shr.u32 	%r1136, %r1135, %r298;
	and.b32  	%r1131, %r1136, %r97;
	mov.b32 	%r1111, 1;
	// begin inline asm
	{
    .reg .pred p;
    and.b32 %r1109, %r1131, %r1111;    setp.ne.u32 p, %r1109, 0;
    vote.ballot.sync.b32 %r1109, p, 0xffffffff;
    @!p not.b32 %r1109, %r1109;
}

	// end inline asm
	mov.b32 	%r1114, 2;
	// begin inline asm
	{
    .reg .pred p;
    and.b32 %r1112, %r1131, %r1114;    setp.ne.u32 p, %r1112, 0;
    vote.ballot.sync.b32 %r1112, p, 0xffffffff;
    @!p not.b32 %r1112, %r1112;
}

	// end inline asm
	and.b32  	%r1137, %r1112, %r1109;
	mov.b32 	%r1117, 4;
	// begin inline asm
	{
    .reg .pred p;
    and.b32 %r1115, %r1131, %r1117;    setp.ne.u32 p, %r1115, 0;
    vote.ballot.sync.b32 %r1115, p, 0xffffffff;
    @!p not.b32 %r1115, %r1115;
}

	// end inline asm
	and.b32  	%r1138, %r1115, %r1137;
	mov.b32 	%r1120, 8;
	// begin inline asm
	{
    .reg .pred p;
    and.b32 %r1118, %r1131, %r1120;    setp.ne.u32 p, %r1118, 0;
    vote.ballot.sync.b32 %r1118, p, 0xffffffff;
    @!p not.b32 %r1118, %r1118;
}

	// end inline asm
	and.b32  	%r1139, %r1118, %r1138;
	mov.b32 	%r1123, 16;
	// begin inline asm
	{
    .reg .pred p;
    and.b32 %r1121, %r1131, %r1123;    setp.ne.u32 p, %r1121, 0;
    vote.ballot.sync.b32 %r1121, p, 0xffffffff;
    @!p not.b32 %r1121, %r1121;
}

	// end inline asm
	and.b32  	%r1140, %r1121, %r1139;
	mov.b32 	%r1126, 32;
	// begin inline asm
	{
    .reg .pred p;
    and.b32 %r1124, %r1131, %r1126;    setp.ne.u32 p, %r1124, 0;
    vote.ballot.sync.b32 %r1124, p, 0xffffffff;
    @!p not.b32 %r1124, %r1124;
}

	// end inline asm
	and.b32  	%r1141, %r1124, %r1140;
	mov.b32 	%r1129, 64;
	// begin inline asm
	{
    .reg .pred p;
    and.b32 %r1127, %r1131, %r1129;    setp.ne.u32 p, %r1127, 0;
    vote.ballot.sync.b32 %r1127, p, 0xffffffff;
    @!p not.b32 %r1127, %r1127;
}

	// end inline asm
	and.b32  	%r1142, %r1127, %r1141;
	mov.b32 	%r1132, 128;
	// begin inline asm
	{
    .reg .pred p;
    and.b32 %r1130, %r1131, %r1132;    setp.ne.u32 p, %r1130, 0;
    vote.ballot.sync.b32 %r1130, p, 0xffffffff;
    @!p not.b32 %r1130, %r1130;
}

	// end inline asm
	and.b32  	%r1143, %r1130, %r1142;
	clz.b32 	%r1144, %r1143;
	sub.s32 	%r244, 31, %r1144;
	and.b32  	%r1145, %r680, %r1143;
	popc.b32 	%r245, %r1145;
	setp.ne.s32 	%p158, %r300, %r244;
	mov.b32 	%r1842, 0;
	@%p158 bra 	$L__BB5_135;
	shl.b32 	%r1146, %r1131, 2;
	add.s32 	%r1147, %r98, %r1146;
	atom.shared.add.u32 	%r1842, [%r1147], %r245;
$L__BB5_135:
	shfl.sync.idx.b32	%r1173|%p159, %r1842, %r244, 31, -1;
	add.s32 	%r248, %r245, %r1173;
	setp.eq.s32 	%p160, %r1825, 2147483647;
	selp.b32 	%r1174, -2147483648, %r1825, %p160;
	shr.u32 	%r1175, %r1174, %r298;
	and.b32  	%r1170, %r1175, %r97;
	mov.b32 	%r1150, 1;
	// begin inline asm
	{
    .reg .pred p;
    and.b32 %r1148, %r1170, %r1150;    setp.ne.u32 p, %r1148, 0;
    vote.ballot.sync.b32 %r1148, p, 0xffffffff;
    @!p not.b32 %r1148, %r1148;
}

	// end inline asm
	mov.b32 	%r1153, 2;
	// begin inline asm
	{
    .reg .pred p;
    and.b32 %r1151, %r1170, %r1153;    setp.ne.u32 p, %r1151, 0;
    vote.ballot.sync.b32 %r1151, p, 0xffffffff;
    @!p not.b32 %r1151, %r1151;
}

	// end inline asm
	and.b32  	%r1176, %r1151, %r1148;
	mov.b32 	%r1156, 4;
	// begin inline asm
	{
    .reg .pred p;
    and.b32 %r1154, %r1170, %r1156;    setp.ne.u32 p, %r1154, 0;
    vote.ballot.sync.b32 %r1154, p, 0xffffffff;
    @!p not.b32 %r1154, %r1154;
}

	// end inline asm
	and.b32  	%r1177, %r1154, %r1176;
	mov.b32 	%r1159, 8;
	// begin inline asm
	{
    .reg .pred p;
    and.b32 %r1157, %r1170, %r1159;    setp.ne.u32 p, %r1157, 0;
    vote.ballot.sync.b32 %r1157, p, 0xffffffff;
    @!p not.b32 %r1157, %r1157;
}

	// end inline asm
	and.b32  	%r1178, %r1157, %r1177;
	mov.b32 	%r1162, 16;
	// begin inline asm
	{
    .reg .pred p;
    and.b32 %r1160, %r1170, %r1162;    setp.ne.u32 p, %r1160, 0;
    vote.ballot.sync.b32 %r1160, p, 0xffffffff;
    @!p not.b32 %r1160, %r1160;
}

	// end inline asm
	and.b32  	%r1179, %r1160, %r1178;
	mov.b32 	%r1165, 32;
	// begin inline asm
	{
    .reg .pred p;
    and.b32 %r1163, %r1170, %r1165;    setp.ne.u32 p, %r1163, 0;
    vote.ballot.sync.b32 %r1163, p, 0xffffffff;
    @!p not.b32 %r1163, %r1163;
}

	// end inline asm
	and.b32  	%r1180, %r1163, %r1179;
	mov.b32 	%r1168, 64;
	// begin inline asm
	{
    .reg .pred p;
    and.b32 %r1166, %r1170, %r1168;    setp.ne.u32 p, %r1166, 0;
    vote.ballot.sync.b32 %r1166, p, 0xffffffff;
    @!p not.b32 %r1166, %r1166;
}

	// end inline asm
	and.b32  	%r1181, %r1166, %r1180;
	mov.b32 	%r1171, 128;
	// begin inline asm
	{
    .reg .pred p;
    and.b32 %r1169, %r1170, %r1171;    setp.ne.u32 p, %r1169, 0;
    vote.ballot.sync.b32 %r1169, p, 0xffffffff;
    @!p not.b32 %r1169, %r1169;
}

	// end inline asm
	and.b32  	%r1182, %r1169, %r1181;
	clz.b32 	%r1183, %r1182;
	sub.s32 	%r250, 31, %r1183;
	and.b32  	%r1184, %r680, %r1182;
	popc.b32 	%r251, %r1184;
	setp.ne.s32 	%p161, %r300, %r250;
	mov.b32 	%r1843, 0;
	@%p161 bra 	$L__BB5_137;
	shl.b32 	%r1185, %r1170, 2;
	add.s32 	%r1186, %r98, %r1185;
	atom.shared.add.u32 	%r1843, [%r1186], %r251;
$L__BB5_137:
	shfl.sync.idx.b32	%r1212|%p162, %r1843, %r250, 31, -1;
	add.s32 	%r254, %r251, %r1212;
	setp.eq.s32 	%p163, %r1826, 2147483647;
	selp.b32 	%r1213, -2147483648, %r1826, %p163;
	shr.u32 	%r1214, %r1213, %r298;
	and.b32  	%r1209, %r1214, %r97;
	mov.b32 	%r1189, 1;
	// begin inline asm
	{
    .reg .pred p;
    and.b32 %r1187, %r1209, %r1189;    setp.ne.u32 p, %r1187, 0;
    vote.ballot.sync.b32 %r1187, p, 0xffffffff;
    @!p not.b32 %r1187, %r1187;
}

	// end inline asm
	mov.b32 	%r1192, 2;
	// begin inline asm
	{
    .reg .pred p;
    and.b32 %r1190, %r1209, %r1192;    setp.ne.u32 p, %r1190, 0;
    vote.ballot.sync.b32 %r1190, p, 0xffffffff;
    @!p not.b32 %r1190, %r1190;
}

	// end inline asm
	and.b32  	%r1215, %r1190, %r1187;
	mov.b32 	%r1195, 4;
	// begin inline asm
	{
    .reg .pred p;
    and.b32 %r1193, %r1209, %r1195;    setp.ne.u32 p, %r1193, 0;
    vote.ballot.sync.b32 %r1193, p, 0xffffffff;
    @!p not.b32 %r1193, %r1193;
}

	// end inline asm
	and.b32  	%r1216, %r1193, %r1215;
	mov.b32 	%r1198, 8;
	// begin inline asm
	{
    .reg .pred p;
    and.b32 %r1196, %r1209, %r1198;    setp.ne.u32 p, %r1196, 0;
    vote.ballot.sync.b32 %r1196, p, 0xffffffff;
    @!p not.b32 %r1196, %r1196;
}

	// end inline asm
	and.b32  	%r1217, %r1196, %r1216;
	mov.b32 	%r1201, 16;
	// begin inline asm
	{
    .reg .pred p;
    and.b32 %r1199, %r1209, %r1201;    setp.ne.u32 p, %r1199, 0;
    vote.ballot.sync.b32 %r1199, p, 0xffffffff;
    @!p not.b32 %r1199, %r1199;
}

	// end inline asm
	and.b32  	%r1218, %r1199, %r1217;
	mov.b32 	%r1204, 32;
	// begin inline asm
	{
    .reg .pred p;
    and.b32 %r1202, %r1209, %r1204;    setp.ne.u32 p, %r1202, 0;
    vote.ballot.sync.b32 %r1202, p, 0xffffffff;
    @!p not.b32 %r1202, %r1202;
}

	// end inline asm
	and.b32  	%r1219, %r1202, %r1218;
	mov.b32 	%r1207, 64;
	// begin inline asm
	{
    .reg .pred p;
    and.b32 %r1205, %r1209, %r1207;    setp.ne.u32 p, %r1205, 0;
    vote.ballot.sync.b32 %r1205, p, 0xffffffff;
    @!p not.b32 %r1205, %r1205;
}

	// end inline asm
	and.b32  	%r1220, %r1205, %r1219;
	mov.b32 	%r1210, 128;
	// begin inline asm
	{
    .reg .pred p;
    and.b32 %r1208, %r1209, %r1210;    setp.ne.u32 p, %r1208, 0;
    vote.ballot.sync.b32 %r1208, p, 0xffffffff;
    @!p not.b32 %r1208, %r1208;
}

	// end inline asm
	and.b32  	%r1221, %r1208, %r1220;
	clz.b32 	%r1222, %r1221;
	sub.s32 	%r256, 31, %r1222;
	and.b32  	%r1223, %r680, %r1221;
	popc.b32 	%r257, %r1223;
	setp.ne.s32 	%p164, %r300, %r256;
	mov.b32 	%r1844, 0;
	@%p164 bra 	$L__BB5_139;
	shl.b32 	%r1224, %r1209, 2;
	add.s32 	%r1225, %r98, %r1224;
	atom.shared.add.u32 	%r1844, [%r1225], %r257;
$L__BB5_139:
	shfl.sync.idx.b32	%r1251|%p165, %r1844, %r256, 31, -1;
	add.s32 	%r260, %r257, %r1251;
	setp.eq.s32 	%p166, %r1827, 2147483647;
	selp.b32 	%r1252, -2147483648, %r1827, %p166;
	shr.u32 	%r1253, %r1252, %r298;
	and.b32  	%r1248, %r1253, %r97;
	mov.b32 	%r1228, 1;
	// begin inline asm
	{
    .reg .pred p;
    and.b32 %r1226, %r1248, %r1228;    setp.ne.u32 p, %r1226, 0;
    vote.ballot.sync.b32 %r1226, p, 0xffffffff;
    @!p not.b32 %r1226, %r1226;
}

	// end inline asm
	mov.b32 	%r1231, 2;
	// begin inline asm
	{
    .reg .pred p;
    and.b32 %r1229, %r1248, %r1231;    setp.ne.u32 p, %r1229, 0;
    vote.ballot.sync.b32 %r1229, p, 0xffffffff;
    @!p not.b32 %r1229, %r1229;
}

	// end inline asm
	and.b32  	%r1254, %r1229, %r1226;
	mov.b32 	%r1234, 4;
	// begin inline asm
	{
    .reg .pred p;
    and.b32 %r1232, %r1248, %r1234;    setp.ne.u32 p, %r1232, 0;
    vote.ballot.sync.b32 %r1232, p, 0xffffffff;
    @!p not.b32 %r1232, %r1232;
}

	// end inline asm
	and.b32  	%r1255, %r1232, %r1254;
	mov.b32 	%r1237, 8;
	// begin inline asm
	{
    .reg .pred p;
    and.b32 %r1235, %r1248, %r1237;    setp.ne.u32 p, %r1235, 0;
    vote.ballot.sync.b32 %r1235, p, 0xffffffff;
    @!p not.b32 %r1235, %r1235;
}

	// end inline asm
	and.b32  	%r1256, %r1235, %r1255;
	mov.b32 	%r1240, 16;
	// begin inline asm
	{
    .reg .pred p;
    and.b32 %r1238, %r1248, %r1240;    setp.ne.u32 p, %r1238, 0;
    vote.ballot.sync.b32 %r1238, p, 0xffffffff;
    @!p not.b32 %r1238, %r1238;
}

	// end inline asm
	and.b32  	%r1257, %r1238, %r1256;
	mov.b32 	%r1243, 32;
	// begin inline asm
	{
    .reg .pred p;
    and.b32 %r1241, %r1248, %r1243;    setp.ne.u32 p, %r1241, 0;
    vote.ballot.sync.b32 %r1241, p, 0xffffffff;
    @!p not.b32 %r1241, %r1241;
}

	// end inline asm
	and.b32  	%r1258, %r1241, %r1257;
	mov.b32 	%r1246, 64;
	// begin inline asm
	{
    .reg .pred p;
    and.b32 %r1244, %r1248, %r1246;    setp.ne.u32 p, %r1244, 0;
    vote.ballot.sync.b32 %r1244, p, 0xffffffff;
    @!p not.b32 %r1244, %r1244;
}

	// end inline asm
	and.b32  	%r1259, %r1244, %r1258;
	mov.b32 	%r1249, 128;
	// begin inline asm
	{
    .reg .pred p;
    and.b32 %r1247, %r1248, %r1249;    setp.ne.u32 p, %r1247, 0;
    vote.ballot.sync.b32 %r1247, p, 0xffffffff;
    @!p not.b32 %r1247, %r1247;
}

	// end inline asm
	and.b32  	%r1260, %r1247, %r1259;
	clz.b32 	%r1261, %r1260;
	sub.s32 	%r262, 31, %r1261;
	and.b32  	%r1262, %r680, %r1260;
	popc.b32 	%r263, %r1262;
	setp.ne.s32 	%p167, %r300, %r262;
	mov.b32 	%r1845, 0;
	@%p167 bra 	$L__BB5_141;
	shl.b32 	%r1263, %r1248, 2;
	add.s32 	%r1264, %r98, %r1263;
	atom.shared.add.u32 	%r1845, [%r1264], %r263;
$L__BB5_141:
	shfl.sync.idx.b32	%r1290|%p168, %r1845, %r262, 31, -1;
	add.s32 	%r266, %r263, %r1290;
	setp.eq.s32 	%p169, %r1828, 2147483647;
	selp.b32 	%r1291, -2147483648, %r1828, %p169;
	shr.u32 	%r1292, %r1291, %r298;
	and.b32  	%r1287, %r1292, %r97;
	mov.b32 	%r1267, 1;
	// begin inline asm
	{
    .reg .pred p;
    and.b32 %r1265, %r1287, %r1267;    setp.ne.u32 p, %r1265, 0;
    vote.ballot.sync.b32 %r1265, p, 0xffffffff;
    @!p not.b32 %r1265, %r1265;
}

	// end inline asm
	mov.b32 	%r1270, 2;
	// begin inline asm
	{
    .reg .pred p;
    and.b32 %r1268, %r1287, %r1270;    setp.ne.u32 p, %r1268, 0;
    vote.ballot.sync.b32 %r1268, p, 0xffffffff;
    @!p not.b32 %r1268, %r1268;
}

	// end inline asm
	and.b32  	%r1293, %r1268, %r1265;
	mov.b32 	%r1273, 4;
	// begin inline asm
	{
    .reg .pred p;
    and.b32 %r1271, %r1287, %r1273;    setp.ne.u32 p, %r1271, 0;
    vote.ballot.sync.b32 %r1271, p, 0xffffffff;
    @!p not.b32 %r1271, %r1271;
}

	// end inline asm
	and.b32  	%r1294, %r1271, %r1293;
	mov.b32 	%r1276, 8;
	// begin inline asm
	{
    .reg .pred p;
    and.b32 %r1274, %r1287, %r1276;    setp.ne.u32 p, %r1274, 0;
    vote.ballot.sync.b32 %r1274, p, 0xffffffff;
    @!p not.b32 %r1274, %r1274;
}

	// end inline asm
	and.b32  	%r1295, %r1274, %r1294;
	mov.b32 	%r1279, 16;
	// begin inline asm
	{
    .reg .pred p;
    and.b32 %r1277, %r1287, %r1279;    setp.ne.u32 p, %r1277, 0;
    vote.ballot.sync.b32 %r1277, p, 0xffffffff;
    @!p not.b32 %r1277, %r1277;
}

	// end inline asm
	and.b32  	%r1296, %r1277, %r1295;
	mov.b32 	%r1282, 32;
	// begin inline asm
	{
    .reg .pred p;
    and.b32 %r1280, %r1287, %r1282;    setp.ne.u32 p, %r1280, 0;
    vote.ballot.sync.b32 %r1280, p, 0xffffffff;
    @!p not.b32 %r1280, %r1280;
}

	// end inline asm
	and.b32  	%r1297, %r1280, %r1296;
	mov.b32 	%r1285, 64;
	// begin inline asm
	{
    .reg .pred p;
    and.b32 %r1283, %r1287, %r1285;    setp.ne.u32 p, %r1283, 0;
    vote.ballot.sync.b32 %r1283, p, 0xffffffff;
    @!p not.b32 %r1283, %r1283;
}

	// end inline asm
	and.b32  	%r1298, %r1283, %r1297;
	mov.b32 	%r1288, 128;
	// begin inline asm
	{
    .reg .pred p;
    and.b32 %r1286, %r1287, %r1288;    setp.ne.u32 p, %r1286, 0;
    vote.ballot.sync.b32 %r1286, p, 0xffffffff;
    @!p not.b32 %r1286, %r1286;
}

	// end inline asm
	and.b32  	%r1299, %r1286, %r1298;
	clz.b32 	%r1300, %r1299;
	sub.s32 	%r268, 31, %r1300;
	and.b32  	%r1301, %r680, %r1299;
	popc.b32 	%r269, %r1301;
	setp.ne.s32 	%p170, %r300, %r268;
	mov.b32 	%r1846, 0;
	@%p170 bra 	$L__BB5_143;
	shl.b32 	%r1302, %r1287, 2;
	add.s32 	%r1303, %r98, %r1302;
	atom.shared.add.u32 	%r1846, [%r1303], %r269;
$L__BB5_143:
	shfl.sync.idx.b32	%r1329|%p171, %r1846, %r268, 31, -1;
	add.s32 	%r272, %r269, %r1329;
	setp.eq.s32 	%p172, %r1829, 2147483647;
	selp.b32 	%r1330, -2147483648, %r1829, %p172;
	shr.u32 	%r1331, %r1330, %r298;
	and.b32  	%r1326, %r1331, %r97;
	mov.b32 	%r1306, 1;
	// begin inline asm
	{
    .reg .pred p;
    and.b32 %r1304, %r1326, %r1306;    setp.ne.u32 p, %r1304, 0;
    vote.ballot.sync.b32 %r1304, p, 0xffffffff;
    @!p not.b32 %r1304, %r1304;
}

	// end inline asm
	mov.b32 	%r1309, 2;
	// begin inline asm
	{
    .reg .pred p;
    and.b32 %r1307, %r1326, %r1309;    setp.ne.u32 p, %r1307, 0;
    vote.ballot.sync.b32 %r1307, p, 0xffffffff;
    @!p not.b32 %r1307, %r1307;
}

	// end inline asm
	and.b32  	%r1332, %r1307, %r1304;
	mov.b32 	%r1312, 4;
	// begin inline asm
	{
    .reg .pred p;
    and.b32 %r1310, %r1326, %r1312;    setp.ne.u32 p, %r1310, 0;
    vote.ballot.sync.b32 %r1310, p, 0xffffffff;
    @!p not.b32 %r1310, %r1310;
}

	// end inline asm
	and.b32  	%r1333, %r1310, %r1332;
	mov.b32 	%r1315, 8;
	// begin inline asm
	{
    .reg .pred p;
    and.b32 %r1313, %r1326, %r1315;    setp.ne.u32 p, %r1313, 0;
    vote.ballot.sync.b32 %r1313, p, 0xffffffff;
    @!p not.b32 %r1313, %r1313;
}

	// end inline asm
	and.b32  	%r1334, %r1313, %r1333;
	mov.b32 	%r1318, 16;
	// begin inline asm
	{
    .reg .pred p;
    and.b32 %r1316, %r1326, %r1318;    setp.ne.u32 p, %r1316, 0;
    vote.ballot.sync.b32 %r1316, p, 0xffffffff;
    @!p not.b32 %r1316, %r1316;
}

	// end inline asm
	and.b32  	%r1335, %r1316, %r1334;
	mov.b32 	%r1321, 32;
	// begin inline asm
	{
    .reg .pred p;
    and.b32 %r1319, %r1326, %r1321;    setp.ne.u32 p, %r1319, 0;
    vote.ballot.sync.b32 %r1319, p, 0xffffffff;
    @!p not.b32 %r1319, %r1319;
}

	// end inline asm
	and.b32  	%r1336, %r1319, %r1335;
	mov.b32 	%r1324, 64;
	// begin inline asm
	{
    .reg .pred p;
    and.b32 %r1322, %r1326, %r1324;    setp.ne.u32 p, %r1322, 0;
    vote.ballot.sync.b32 %r1322, p, 0xffffffff;
    @!p not.b32 %r1322, %r1322;
}

	// end inline asm
	and.b32  	%r1337, %r1322, %r1336;
	mov.b32 	%r1327, 128;
	// begin inline asm
	{
    .reg .pred p;
    and.b32 %r1325, %r1326, %r1327;    setp.ne.u32 p, %r1325, 0;
    vote.ballot.sync.b32 %r1325, p, 0xffffffff;
    @!p not.b32 %r1325, %r1325;
}

	// end inline asm
	and.b32  	%r1338, %r1325, %r1337;
	clz.b32 	%r1339, %r1338;
	sub.s32 	%r274, 31, %r1339;
	and.b32  	%r1340, %r680, %r1338;
	popc.b32 	%r275, %r1340;
	setp.ne.s32 	%p173, %r300, %r274;
	mov.b32 	%r1847, 0;
	@%p173 bra 	$L__BB5_145;
	shl.b32 	%r1341, %r1326, 2;
	add.s32 	%r1342, %r98, %r1341;
	atom.shared.add.u32 	%r1847, [%r1342], %r275;
$L__BB5_145:
	shfl.sync.idx.b32	%r1368|%p174, %r1847, %r274, 31, -1;
	add.s32 	%r278, %r275, %r1368;
	setp.eq.s32 	%p175, %r1830, 2147483647;
	selp.b32 	%r1369, -2147483648, %r1830, %p175;
	shr.u32 	%r1370, %r1369, %r298;
	and.b32  	%r1365, %r1370, %r97;
	mov.b32 	%r1345, 1;
	// begin inline asm
	{
    .reg .pred p;
    and.b32 %r1343, %r1365, %r1345;    setp.ne.u32 p, %r1343, 0;
    vote.ballot.sync.b32 %r1343, p, 0xffffffff;
    @!p not.b32 %r1343, %r1343;
}

	// end inline asm
	mov.b32 	%r1348, 2;
	// begin inline asm
	{
    .reg .pred p;
    and.b32 %r1346, %r1365, %r1348;    setp.ne.u32 p, %r1346, 0;
    vote.ballot.sync.b32 %r1346, p, 0xffffffff;
    @!p not.b32 %r1346, %r1346;
}

	// end inline asm
	and.b32  	%r1371, %r1346, %r1343;
	mov.b32 	%r1351, 4;
	// begin inline asm
	{
    .reg .pred p;
    and.b32 %r1349, %r1365, %r1351;    setp.ne.u32 p, %r1349, 0;
    vote.ballot.sync.b32 %r1349, p, 0xffffffff;
    @!p not.b32 %r1349, %r1349;
}

	// end inline asm
	and.b32  	%r1372, %r1349, %r1371;
	mov.b32 	%r1354, 8;
	// begin inline asm
	{
    .reg .pred p;
    and.b32 %r1352, %r1365, %r1354;    setp.ne.u32 p, %r1352, 0;
    vote.ballot.sync.b32 %r1352, p, 0xffffffff;
    @!p not.b32 %r1352, %r1352;
}

	// end inline asm
	and.b32  	%r1373, %r1352, %r1372;
	mov.b32 	%r1357, 16;
	// begin inline asm
	{
    .reg .pred p;
    and.b32 %r1355, %r1365, %r1357;    setp.ne.u32 p, %r1355, 0;
    vote.ballot.sync.b32 %r1355, p, 0xffffffff;
    @!p not.b32 %r1355, %r1355;
}

	// end inline asm
	and.b32  	%r1374, %r1355, %r1373;
	mov.b32 	%r1360, 32;
	// begin inline asm
	{
    .reg .pred p;
    and.b32 %r1358, %r1365, %r1360;    setp.ne.u32 p, %r1358, 0;
    vote.ballot.sync.b32 %r1358, p, 0xffffffff;
    @!p not.b32 %r1358, %r1358;
}

	// end inline asm
	and.b32  	%r1375, %r1358, %r1374;
	mov.b32 	%r1363, 64;
	// begin inline asm
	{
    .reg .pred p;
    and.b32 %r1361, %r1365, %r1363;    setp.ne.u32 p, %r1361, 0;
    vote.ballot.sync.b32 %r1361, p, 0xffffffff;
    @!p not.b32 %r1361, %r1361;
}

	// end inline asm
	and.b32  	%r1376, %r1361, %r1375;
	mov.b32 	%r1366, 128;
	// begin inline asm
	{
    .reg .pred p;
    and.b32 %r1364, %r1365, %r1366;    setp.ne.u32 p, %r1364, 0;
    vote.ballot.sync.b32 %r1364, p, 0xffffffff;
    @!p not.b32 %r1364, %r1364;
}

	// end inline asm
	and.b32  	%r1377, %r1364, %r1376;
	clz.b32 	%r1378, %r1377;
	sub.s32 	%r280, 31, %r1378;
	and.b32  	%r1379, %r680, %r1377;
	popc.b32 	%r281, %r1379;
	setp.ne.s32 	%p176, %r300, %r280;
	mov.b32 	%r1848, 0;
	@%p176 bra 	$L__BB5_147;
	shl.b32 	%r1380, %r1365, 2;
	add.s32 	%r1381, %r98, %r1380;
	atom.shared.add.u32 	%r1848, [%r1381], %r281;
$L__BB5_147:
	shfl.sync.idx.b32	%r1382|%p178, %r1848, %r280, 31, -1;
	add.s32 	%r1383, %r281, %r1382;
	bar.sync 	0;
	shl.b32 	%r1384, %r182, 2;
	mov.u32 	%r1385, _ZZN3cub18CUB_300001_SM_10006detail10radix_sort29DeviceRadixSortOnesweepKernelINS1_5radix10policy_hubIfNS0_8NullTypeEyE10Policy1000ELNS0_9SortOrderE0EfS6_yiiNS1_21identity_decomposer_tEEEvPT5_SC_PT3_PKSD_PT1_PKSH_PT2_PKSL_T4_iiT6_E1s;
	add.s32 	%r1386, %r1385, %r1384;
	st.shared.u32 	[%r1386+-4], %r1813;
	shl.b32 	%r1387, %r188, 2;
	add.s32 	%r1388, %r1385, %r1387;
	st.shared.u32 	[%r1388+-4], %r1814;
	shl.b32 	%r1389, %r194, 2;
	add.s32 	%r1390, %r1385, %r1389;
	st.shared.u32 	[%r1390+-4], %r1815;
	shl.b32 	%r1391, %r200, 2;
	add.s32 	%r1392, %r1385, %r1391;
	st.shared.u32 	[%r1392+-4], %r1816;
	shl.b32 	%r1393, %r206, 2;
	add.s32 	%r1394, %r1385, %r1393;
	st.shared.u32 	[%r1394+-4], %r1817;
	shl.b32 	%r1395, %r212, 2;
	add.s32 	%r1396, %r1385, %r1395;
	st.shared.u32 	[%r1396+-4], %r1818;
	shl.b32 	%r1397, %r218, 2;
	add.s32 	%r1398, %r1385, %r1397;
	st.shared.u32 	[%r1398+-4], %r1819;
	shl.b32 	%r1399, %r224, 2;
	add.s32 	%r1400, %r1385, %r1399;
	st.shared.u32 	[%r1400+-4], %r1820;
	shl.b32 	%r1401, %r230, 2;
	add.s32 	%r1402, %r1385, %r1401;
	st.shared.u32 	[%r1402+-4], %r1821;
	shl.b32 	%r1403, %r236, 2;
	add.s32 	%r1404, %r1385, %r1403;
	st.shared.u32 	[%r1404+-4], %r1822;
	shl.b32 	%r1405, %r242, 2;
	add.s32 	%r1406, %r1385, %r1405;
	st.shared.u32 	[%r1406+-4], %r1823;
	shl.b32 	%r1407, %r248, 2;
	add.s32 	%r1408, %r1385, %r1407;
	st.shared.u32 	[%r1408+-4], %r1824;
	shl.b32 	%r1409, %r254, 2;
	add.s32 	%r1410, %r1385, %r1409;
	st.shared.u32 	[%r1410+-4], %r1825;
	shl.b32 	%r1411, %r260, 2;
	add.s32 	%r1412, %r1385, %r1411;
	st.shared.u32 	[%r1412+-4], %r1826;
	shl.b32 	%r1413, %r266, 2;
	add.s32 	%r1414, %r1385, %r1413;
	st.shared.u32 	[%r1414+-4], %r1827;
	shl.b32 	%r1415, %r272, 2;
	add.s32 	%r1416, %r1385, %r1415;
	st.shared.u32 	[%r1416+-4], %r1828;
	shl.b32 	%r1417, %r278, 2;
	add.s32 	%r1418, %r1385, %r1417;
	st.shared.u32 	[%r1418+-4], %r1829;
	shl.b32 	%r1419, %r1383, 2;
	add.s32 	%r1420, %r1385, %r1419;
	st.shared.u32 	[%r1420+-4], %r1830;
	shl.b32 	%r1421, %r1, 3;
	add.s32 	%r1422, %r1385, %r1421;
	add.s32 	%r284, %r1422, 27648;
	@%p123 bra 	$L__BB5_155;
	ld.param.u64 	%rd227, [_ZN3cub18CUB_300001_SM_10006detail10radix_sort29DeviceRadixSortOnesweepKernelINS1_5radix10policy_hubIfNS0_8NullTypeEyE10Policy1000ELNS0_9SortOrderE0EfS6_yiiNS1_21identity_decomposer_tEEEvPT5_SC_PT3_PKSD_PT1_PKSH_PT2_PKSL_T4_iiT6__param_3];
	cvta.to.global.u64 	%rd57, %rd227;
	shl.b64 	%rd58, %rd7, 3;
	add.s64 	%rd59, %rd57, %rd58;
	ld.global.u64 	%rd60, [%rd59];
	cvt.s64.s32 	%rd61, %r175;
	sub.s64 	%rd229, %rd60, %rd61;
	st.shared.u64 	[%r284], %rd229;
	setp.lt.s32 	%p179, %r4, 1;
	mov.u32 	%r1852, %r1808;
	@%p179 bra 	$L__BB5_154;
	mov.b32 	%r1850, -1;
	mov.u32 	%r1849, %r4;
	mov.u32 	%r1852, %r1808;
$L__BB5_150:
	ld.param.u64 	%rd220, [_ZN3cub18CUB_300001_SM_10006detail10radix_sort29DeviceRadixSortOnesweepKernelINS1_5radix10policy_hubIfNS0_8NullTypeEyE10Policy1000ELNS0_9SortOrderE0EfS6_yiiNS1_21identity_decomposer_tEEEvPT5_SC_PT3_PKSD_PT1_PKSH_PT2_PKSL_T4_iiT6__param_0];
	add.s32 	%r288, %r1849, -1;
	shl.b32 	%r1424, %r288, 8;
	add.s32 	%r1425, %r1424, %r1;
	cvta.to.global.u64 	%rd62, %rd220;
	mul.wide.s32 	%rd63, %r1425, 4;
	add.s64 	%rd16, %rd62, %rd63;
$L__BB5_151:
	membar.cta;
	ld.volatile.global.u32 	%r289, [%rd16];
	setp.eq.s32 	%p180, %r289, 0;
	@%p180 bra 	$L__BB5_151;
	and.b32  	%r1426, %r289, 1073741823;
	add.s32 	%r1852, %r1426, %r1852;
	setp.gt.s32 	%p181, %r289, -1;
	vote.sync.ballot.b32 	%r1850, %p181, %r1850;
	setp.gt.u32 	%p183, %r1849, 1;
	and.pred  	%p184, %p181, %p183;
	mov.u32 	%r1849, %r288;
	@%p184 bra 	$L__BB5_150;
	ld.shared.u64 	%rd229, [%r284];
$L__BB5_154:
	ld.param.u64 	%rd221, [_ZN3cub18CUB_300001_SM_10006detail10radix_sort29DeviceRadixSortOnesweepKernelINS1_5radix10policy_hubIfNS0_8NullTypeEyE10Policy1000ELNS0_9SortOrderE0EfS6_yiiNS1_21identity_decomposer_tEEEvPT5_SC_PT3_PKSD_PT1_PKSH_PT2_PKSL_T4_iiT6__param_0];
	or.b32  	%r1427, %r1852, -2147483648;
	cvta.to.global.u64 	%rd64, %rd221;
	shl.b32 	%r1428, %r4, 8;
	add.s32 	%r1429, %r1428, %r1;
	mul.wide.s32 	%rd65, %r1429, 4;
	add.s64 	%rd66, %rd64, %rd65;
	st.volatile.global.u32 	[%rd66], %r1427;
	sub.s32 	%r1430, %r1852, %r1808;
	cvt.s64.s32 	%rd67, %r1430;
	add.s64 	%rd68, %rd229, %rd67;
	st.shared.u64 	[%r284], %rd68;
$L__BB5_155:
	ld.param.u32 	%r1762, [_ZN3cub18CUB_300001_SM_10006detail10radix_sort29DeviceRadixSortOnesweepKernelINS1_5radix10policy_hubIfNS0_8NullTypeEyE10Policy1000ELNS0_9SortOrderE0EfS6_yiiNS1_21identity_decomposer_tEEEvPT5_SC_PT3_PKSD_PT1_PKSH_PT2_PKSL_T4_iiT6__param_8];
	ld.param.u64 	%rd224, [_ZN3cub18CUB_300001_SM_10006detail10radix_sort29DeviceRadixSortOnesweepKernelINS1_5radix10policy_hubIfNS0_8NullTypeEyE10Policy1000ELNS0_9SortOrderE0EfS6_yiiNS1_21identity_decomposer_tEEEvPT5_SC_PT3_PKSD_PT1_PKSH_PT2_PKSL_T4_iiT6__param_2];
	setp.gt.u32 	%p185, %r1, 255;
	mad.lo.s32 	%r293, %r4, 6912, 6912;
	setp.lt.s32 	%p186, %r293, %r1762;
	setp.eq.s64 	%p187, %rd224, 0;
	or.pred  	%p188, %p187, %p186;
	or.pred  	%p189, %p185, %p188;
	@%p189 bra 	$L__BB5_157;
	ld.param.u64 	%rd225, [_ZN3cub18CUB_300001_SM_10006detail10radix_sort29DeviceRadixSortOnesweepKernelINS1_5radix10policy_hubIfNS0_8NullTypeEyE10Policy1000ELNS0_9SortOrderE0EfS6_yiiNS1_21identity_decomposer_tEEEvPT5_SC_PT3_PKSD_PT1_PKSH_PT2_PKSL_T4_iiT6__param_2];
	ld.shared.u64 	%rd69, [%r284];
	cvt.s64.s32 	%rd70, %r1808;
	cvt.s64.s32 	%rd71, %r175;
	add.s64 	%rd72, %rd71, %rd70;
	add.s64 	%rd73, %rd72, %rd69;
	cvta.to.global.u64 	%rd74, %rd225;
	shl.b64 	%rd75, %rd7, 3;
	add.s64 	%rd76, %rd74, %rd75;
	st.global.u64 	[%rd76], %rd73;
$L__BB5_157:
	ld.param.u32 	%r1763, [_ZN3cub18CUB_300001_SM_10006detail10radix_sort29DeviceRadixSortOnesweepKernelINS1_5radix10policy_hubIfNS0_8NullTypeEyE10Policy1000ELNS0_9SortOrderE0EfS6_yiiNS1_21identity_decomposer_tEEEvPT5_SC_PT3_PKSD_PT1_PKSH_PT2_PKSL_T4_iiT6__param_8];
	shl.b32 	%r1431, %r1, 2;
	add.s32 	%r294, %r1385, %r1431;
	setp.gt.s32 	%p190, %r293, %r1763;
	bar.sync 	0;
	@%p190 bra 	$L__BB5_159;
	ld.shared.u32 	%r1433, [%r294];
	setp.eq.s32 	%p191, %r1433, 2147483647;
	selp.b32 	%r1434, -2147483648, %r1433, %p191;
	shr.u32 	%r1435, %r1434, %r298;
	and.b32  	%r1436, %r1435, %r97;
	shl.b32 	%r1437, %r1436, 3;
	add.s32 	%r1439, %r1385, 27648;
	add.s32 	%r1440, %r1439, %r1437;
	ld.shared.u64 	%rd77, [%r1440];
	add.s64 	%rd78, %rd77, %rd7;
	setp.gt.s32 	%p192, %r1433, -1;
	selp.b32 	%r1441, -1, -2147483648, %p192;
	xor.b32  	%r1442, %r1441, %r1433;
	shl.b64 	%rd79, %rd78, 2;
	add.s64 	%rd80, %rd1, %rd79;
	st.global.u32 	[%rd80], %r1442;
	bar.warp.sync 	-1;
	ld.shared.u32 	%r1443, [%r294+1536];
	setp.eq.s32 	%p193, %r1443, 2147483647;
	selp.b32 	%r1444, -2147483648, %r1443, %p193;
	shr.u32 	%r1445, %r1444, %r298;
	and.b32  	%r1446, %r1445, %r97;
	shl.b32 	%r1447, %r1446, 3;
	add.s32 	%r1448, %r1439, %r1447;
	ld.shared.u64 	%rd81, [%r1448];
	add.s64 	%rd82, %rd81, %rd7;
	setp.gt.s32 	%p194, %r1443, -1;
	selp.b32 	%r1449, -1, -2147483648, %p194;
	xor.b32  	%r1450, %r1449, %r1443;
	shl.b64 	%rd83, %rd82, 2;
	add.s64 	%rd84, %rd1, %rd83;
	st.global.u32 	[%rd84+1536], %r1450;
	bar.warp.sync 	-1;
	ld.shared.u32 	%r1451, [%r294+3072];
	setp.eq.s32 	%p195, %r1451, 2147483647;
	selp.b32 	%r1452, -2147483648, %r1451, %p195;
	shr.u32 	%r1453, %r1452, %r298;
	and.b32  	%r1454, %r1453, %r97;
	shl.b32 	%r1455, %r1454, 3;
	add.s32 	%r1456, %r1439, %r1455;
	ld.shared.u64 	%rd85, [%r1456];
	add.s64 	%rd86, %rd85, %rd7;
	setp.gt.s32 	%p196, %r1451, -1;
	selp.b32 	%r1457, -1, -2147483648, %p196;
	xor.b32  	%r1458, %r1457, %r1451;
	shl.b64 	%rd87, %rd86, 2;
	add.s64 	%rd88, %rd1, %rd87;
	st.global.u32 	[%rd88+3072], %r1458;
	bar.warp.sync 	-1;
	ld.shared.u32 	%r1459, [%r294+4608];
	setp.eq.s32 	%p197, %r1459, 2147483647;
	selp.b32 	%r1460, -2147483648, %r1459, %p197;
	shr.u32 	%r1461, %r1460, %r298;
	and.b32  	%r1462, %r1461, %r97;
	shl.b32 	%r1463, %r1462, 3;
	add.s32 	%r1464, %r1439, %r1463;
	ld.shared.u64 	%rd89, [%r1464];
	add.s64 	%rd90, %rd89, %rd7;
	setp.gt.s32 	%p198, %r1459, -1;
	selp.b32 	%r1465, -1, -2147483648, %p198;
	xor.b32  	%r1466, %r1465, %r1459;
	shl.b64 	%rd91, %rd90, 2;
	add.s64 	%rd92, %rd1, %rd91;
	st.global.u32 	[%rd92+4608], %r1466;
	bar.warp.sync 	-1;
	ld.shared.u32 	%r1467, [%r294+6144];
	setp.eq.s32 	%p199, %r1467, 2147483647;
	selp.b32 	%r1468, -2147483648, %r1467, %p199;
	shr.u32 	%r1469, %r1468, %r298;
	and.b32  	%r1470, %r1469, %r97;
	shl.b32 	%r1471, %r1470, 3;
	add.s32 	%r1472, %r1439, %r1471;
	ld.shared.u64 	%rd93, [%r1472];
	add.s64 	%rd94, %rd93, %rd7;
	setp.gt.s32 	%p200, %r1467, -1;
	selp.b32 	%r1473, -1, -2147483648, %p200;
	xor.b32  	%r1474, %r1473, %r1467;
	shl.b64 	%rd95, %rd94, 2;
	add.s64 	%rd96, %rd1, %rd95;
	st.global.u32 	[%rd96+6144], %r1474;
	bar.warp.sync 	-1;
	ld.shared.u32 	%r1475, [%r294+7680];
	setp.eq.s32 	%p201, %r1475, 2147483647;
	selp.b32 	%r1476, -2147483648, %r1475, %p201;
	shr.u32 	%r1477, %r1476, %r298;
	and.b32  	%r1478, %r1477, %r97;
	shl.b32 	%r1479, %r1478, 3;
	add.s32 	%r1480, %r1439, %r1479;
	ld.shared.u64 	%rd97, [%r1480];
	add.s64 	%rd98, %rd97, %rd7;
	setp.gt.s32 	%p202, %r1475, -1;
	selp.b32 	%r1481, -1, -2147483648, %p202;
	xor.b32  	%r1482, %r1481, %r1475;
	shl.b64 	%rd99, %rd98, 2;
	add.s64 	%rd100, %rd1, %rd99;
	st.global.u32 	[%rd100+7680], %r1482;
	bar.warp.sync 	-1;
	ld.shared.u32 	%r1483, [%r294+9216];
	setp.eq.s32 	%p203, %r1483, 2147483647;
	selp.b32 	%r1484, -2147483648, %r1483, %p203;
	shr.u32 	%r1485, %r1484, %r298;
	and.b32  	%r1486, %r1485, %r97;
	shl.b32 	%r1487, %r1486, 3;
	add.s32 	%r1488, %r1439, %r1487;
	ld.shared.u64 	%rd101, [%r1488];
	add.s64 	%rd102, %rd101, %rd7;
	setp.gt.s32 	%p204, %r1483, -1;
	selp.b32 	%r1489, -1, -2147483648, %p204;
	xor.b32  	%r1490, %r1489, %r1483;
	shl.b64 	%rd103, %rd102, 2;
	add.s64 	%rd104, %rd1, %rd103;
	st.global.u32 	[%rd104+9216], %r1490;
	bar.warp.sync 	-1;
	ld.shared.u32 	%r1491, [%r294+10752];
	setp.eq.s32 	%p205, %r1491, 2147483647;
	selp.b32 	%r1492, -2147483648, %r1491, %p205;
	shr.u32 	%r1493, %r1492, %r298;
	and.b32  	%r1494, %r1493, %r97;
	shl.b32 	%r1495, %r1494, 3;
	add.s32 	%r1496, %r1439, %r1495;
	ld.shared.u64 	%rd105, [%r1496];
	add.s64 	%rd106, %rd105, %rd7;
	setp.gt.s32 	%p206, %r1491, -1;
	selp.b32 	%r1497, -1, -2147483648, %p206;
	xor.b32  	%r1498, %r1497, %r1491;
	shl.b64 	%rd107, %rd106, 2;
	add.s64 	%rd108, %rd1, %rd107;
	st.global.u32 	[%rd108+10752], %r1498;
	bar.warp.sync 	-1;
	ld.shared.u32 	%r1499, [%r294+12288];
	setp.eq.s32 	%p207, %r1499, 2147483647;
	selp.b32 	%r1500, -2147483648, %r1499, %p207;
	shr.u32 	%r1501, %r1500, %r298;
	and.b32  	%r1502, %r1501, %r97;
	shl.b32 	%r1503, %r1502, 3;
	add.s32 	%r1504, %r1439, %r1503;
	ld.shared.u64 	%rd109, [%r1504];
	add.s64 	%rd110, %rd109, %rd7;
	setp.gt.s32 	%p208, %r1499, -1;
	selp.b32 	%r1505, -1, -2147483648, %p208;
	xor.b32  	%r1506, %r1505, %r1499;
	shl.b64 	%rd111, %rd110, 2;
	add.s64 	%rd112, %rd1, %rd111;
	st.global.u32 	[%rd112+12288], %r1506;
	bar.warp.sync 	-1;
	ld.shared.u32 	%r1507, [%r294+13824];
	setp.eq.s32 	%p209, %r1507, 2147483647;
	selp.b32 	%r1508, -2147483648, %r1507, %p209;
	shr.u32 	%r1509, %r1508, %r298;
	and.b32  	%r1510, %r1509, %r97;
	shl.b32 	%r1511, %r1510, 3;
	add.s32 	%r1512, %r1439, %r1511;
	ld.shared.u64 	%rd113, [%r1512];
	add.s64 	%rd114, %rd113, %rd7;
	setp.gt.s32 	%p210, %r1507, -1;
	selp.b32 	%r1513, -1, -2147483648, %p210;
	xor.b32  	%r1514, %r1513, %r1507;
	shl.b64 	%rd115, %rd114, 2;
	add.s64 	%rd116, %rd1, %rd115;
	st.global.u32 	[%rd116+13824], %r1514;
	bar.warp.sync 	-1;
	ld.shared.u32 	%r1515, [%r294+15360];
	setp.eq.s32 	%p211, %r1515, 2147483647;
	selp.b32 	%r1516, -2147483648, %r1515, %p211;
	shr.u32 	%r1517, %r1516, %r298;
	and.b32  	%r1518, %r1517, %r97;
	shl.b32 	%r1519, %r1518, 3;
	add.s32 	%r1520, %r1439, %r1519;
	ld.shared.u64 	%rd117, [%r1520];
	add.s64 	%rd118, %rd117, %rd7;
	setp.gt.s32 	%p212, %r1515, -1;
	selp.b32 	%r1521, -1, -2147483648, %p212;
	xor.b32  	%r1522, %r1521, %r1515;
	shl.b64 	%rd119, %rd118, 2;
	add.s64 	%rd120, %rd1, %rd119;
	st.global.u32 	[%rd120+15360], %r1522;
	bar.warp.sync 	-1;
	ld.shared.u32 	%r1523, [%r294+16896];
	setp.eq.s32 	%p213, %r1523, 2147483647;
	selp.b32 	%r1524, -2147483648, %r1523, %p213;
	shr.u32 	%r1525, %r1524, %r298;
	and.b32  	%r1526, %r1525, %r97;
	shl.b32 	%r1527, %r1526, 3;
	add.s32 	%r1528, %r1439, %r1527;
	ld.shared.u64 	%rd121, [%r1528];
	add.s64 	%rd122, %rd121, %rd7;
	setp.gt.s32 	%p214, %r1523, -1;
	selp.b32 	%r1529, -1, -2147483648, %p214;
	xor.b32  	%r1530, %r1529, %r1523;
	shl.b64 	%rd123, %rd122, 2;
	add.s64 	%rd124, %rd1, %rd123;
	st.global.u32 	[%rd124+16896], %r1530;
	bar.warp.sync 	-1;
	ld.shared.u32 	%r1531, [%r294+18432];
	setp.eq.s32 	%p215, %r1531, 2147483647;
	selp.b32 	%r1532, -2147483648, %r1531, %p215;
	shr.u32 	%r1533, %r1532, %r298;
	and.b32  	%r1534, %r1533, %r97;
	shl.b32 	%r1535, %r1534, 3;
	add.s32 	%r1536, %r1439, %r1535;
	ld.shared.u64 	%rd125, [%r1536];
	add.s64 	%rd126, %rd125, %rd7;
	setp.gt.s32 	%p216, %r1531, -1;
	selp.b32 	%r1537, -1, -2147483648, %p216;
	xor.b32  	%r1538, %r1537, %r1531;
	shl.b64 	%rd127, %rd126, 2;
	add.s64 	%rd128, %rd1, %rd127;
	st.global.u32 	[%rd128+18432], %r1538;
	bar.warp.sync 	-1;
	ld.shared.u32 	%r1539, [%r294+19968];
	setp.eq.s32 	%p217, %r1539, 2147483647;
	selp.b32 	%r1540, -2147483648, %r1539, %p217;
	shr.u32 	%r1541, %r1540, %r298;
	and.b32  	%r1542, %r1541, %r97;
	shl.b32 	%r1543, %r1542, 3;
	add.s32 	%r1544, %r1439, %r1543;
	ld.shared.u64 	%rd129, [%r1544];
	add.s64 	%rd130, %rd129, %rd7;
	setp.gt.s32 	%p218, %r1539, -1;
	selp.b32 	%r1545, -1, -2147483648, %p218;
	xor.b32  	%r1546, %r1545, %r1539;
	shl.b64 	%rd131, %rd130, 2;
	add.s64 	%rd132, %rd1, %rd131;
	st.global.u32 	[%rd132+19968], %r1546;
	bar.warp.sync 	-1;
	ld.shared.u32 	%r1547, [%r294+21504];
	setp.eq.s32 	%p219, %r1547, 2147483647;
	selp.b32 	%r1548, -2147483648, %r1547, %p219;
	shr.u32 	%r1549, %r1548, %r298;
	and.b32  	%r1550, %r1549, %r97;
	shl.b32 	%r1551, %r1550, 3;
	add.s32 	%r1552, %r1439, %r1551;
	ld.shared.u64 	%rd133, [%r1552];
	add.s64 	%rd134, %rd133, %rd7;
	setp.gt.s32 	%p220, %r1547, -1;
	selp.b32 	%r1553, -1, -2147483648, %p220;
	xor.b32  	%r1554, %r1553, %r1547;
	shl.b64 	%rd135, %rd134, 2;
	add.s64 	%rd136, %rd1, %rd135;
	st.global.u32 	[%rd136+21504], %r1554;
	bar.warp.sync 	-1;
	ld.shared.u32 	%r1555, [%r294+23040];
	setp.eq.s32 	%p221, %r1555, 2147483647;
	selp.b32 	%r1556, -2147483648, %r1555, %p221;
	shr.u32 	%r1557, %r1556, %r298;
	and.b32  	%r1558, %r1557, %r97;
	shl.b32 	%r1559, %r1558, 3;
	add.s32 	%r1560, %r1439, %r1559;
	ld.shared.u64 	%rd137, [%r1560];
	add.s64 	%rd138, %rd137, %rd7;
	setp.gt.s32 	%p222, %r1555, -1;
	selp.b32 	%r1561, -1, -2147483648, %p222;
	xor.b32  	%r1562, %r1561, %r1555;
	shl.b64 	%rd139, %rd138, 2;
	add.s64 	%rd140, %rd1, %rd139;
	st.global.u32 	[%rd140+23040], %r1562;
	bar.warp.sync 	-1;
	ld.shared.u32 	%r1563, [%r294+24576];
	setp.eq.s32 	%p223, %r1563, 2147483647;
	selp.b32 	%r1564, -2147483648, %r1563, %p223;
	shr.u32 	%r1565, %r1564, %r298;
	and.b32  	%r1566, %r1565, %r97;
	shl.b32 	%r1567, %r1566, 3;
	add.s32 	%r1568, %r1439, %r1567;
	ld.shared.u64 	%rd141, [%r1568];
	add.s64 	%rd142, %rd141, %rd7;
	setp.gt.s32 	%p224, %r1563, -1;
	selp.b32 	%r1569, -1, -2147483648, %p224;
	xor.b32  	%r1570, %r1569, %r1563;
	shl.b64 	%rd143, %rd142, 2;
	add.s64 	%rd144, %rd1, %rd143;
	st.global.u32 	[%rd144+24576], %r1570;
	bar.warp.sync 	-1;
	ld.shared.u32 	%r1571, [%r294+26112];
	setp.eq.s32 	%p225, %r1571, 2147483647;
	selp.b32 	%r1572, -2147483648, %r1571, %p225;
	shr.u32 	%r1573, %r1572, %r298;
	and.b32  	%r1574, %r1573, %r97;
	shl.b32 	%r1575, %r1574, 3;
	add.s32 	%r1576, %r1439, %r1575;
	ld.shared.u64 	%rd145, [%r1576];
	add.s64 	%rd146, %rd145, %rd7;
	setp.gt.s32 	%p226, %r1571, -1;
	selp.b32 	%r1577, -1, -2147483648, %p226;
	xor.b32  	%r1578, %r1577, %r1571;
	shl.b64 	%rd147, %rd146, 2;
	add.s64 	%rd148, %rd1, %rd147;
	st.global.u32 	[%rd148+26112], %r1578;
	bar.warp.sync 	-1;
	bra.uni 	$L__BB5_196;
$L__BB5_159:
	ld.param.u32 	%r1764, [_ZN3cub18CUB_300001_SM_10006detail10radix_sort29DeviceRadixSortOnesweepKernelINS1_5radix10policy_hubIfNS0_8NullTypeEyE10Policy1000ELNS0_9SortOrderE0EfS6_yiiNS1_21identity_decomposer_tEEEvPT5_SC_PT3_PKSD_PT1_PKSH_PT2_PKSL_T4_iiT6__param_8];
	mad.lo.s32 	%r295, %r4, -6912, %r1764;
	setp.ge.s32 	%p227, %r1, %r295;
	@%p227 bra 	$L__BB5_161;
	ld.shared.u32 	%r1579, [%r294];
	setp.eq.s32 	%p228, %r1579, 2147483647;
	selp.b32 	%r1580, -2147483648, %r1579, %p228;
	shr.u32 	%r1581, %r1580, %r298;
	and.b32  	%r1582, %r1581, %r97;
	shl.b32 	%r1583, %r1582, 3;
	add.s32 	%r1585, %r1385, %r1583;
	ld.shared.u64 	%rd149, [%r1585+27648];
	setp.gt.s32 	%p229, %r1579, -1;
	selp.b32 	%r1586, -1, -2147483648, %p229;
	xor.b32  	%r1587, %r1586, %r1579;
	add.s64 	%rd150, %rd149, %rd7;
	shl.b64 	%rd151, %rd150, 2;
	add.s64 	%rd152, %rd1, %rd151;
	st.global.u32 	[%rd152], %r1587;
$L__BB5_161:
	bar.warp.sync 	-1;
	add.s32 	%r1588, %r1, 384;
	setp.ge.s32 	%p230, %r1588, %r295;
	@%p230 bra 	$L__BB5_163;
	ld.shared.u32 	%r1589, [%r294+1536];
	setp.eq.s32 	%p231, %r1589, 2147483647;
	selp.b32 	%r1590, -2147483648, %r1589, %p231;
	shr.u32 	%r1591, %r1590, %r298;
	and.b32  	%r1592, %r1591, %r97;
	shl.b32 	%r1593, %r1592, 3;
	add.s32 	%r1595, %r1385, %r1593;
	ld.shared.u64 	%rd153, [%r1595+27648];
	setp.gt.s32 	%p232, %r1589, -1;
	selp.b32 	%r1596, -1, -2147483648, %p232;
	xor.b32  	%r1597, %r1596, %r1589;
	add.s64 	%rd154, %rd153, %rd7;
	shl.b64 	%rd155, %rd154, 2;
	add.s64 	%rd156, %rd1, %rd155;
	st.global.u32 	[%rd156+1536], %r1597;
$L__BB5_163:
	bar.warp.sync 	-1;
	add.s32 	%r1598, %r1, 768;
	setp.ge.s32 	%p233, %r1598, %r295;
	@%p233 bra 	$L__BB5_165;
	ld.shared.u32 	%r1599, [%r294+3072];
	setp.eq.s32 	%p234, %r1599, 2147483647;
	selp.b32 	%r1600, -2147483648, %r1599, %p234;
	shr.u32 	%r1601, %r1600, %r298;
	and.b32  	%r1602, %r1601, %r97;
	shl.b32 	%r1603, %r1602, 3;
	add.s32 	%r1605, %r1385, %r1603;
	ld.shared.u64 	%rd157, [%r1605+27648];
	setp.gt.s32 	%p235, %r1599, -1;
	selp.b32 	%r1606, -1, -2147483648, %p235;
	xor.b32  	%r1607, %r1606, %r1599;
	add.s64 	%rd158, %rd157, %rd7;
	shl.b64 	%rd159, %rd158, 2;
	add.s64 	%rd160, %rd1, %rd159;
	st.global.u32 	[%rd160+3072], %r1607;
$L__BB5_165:
	bar.warp.sync 	-1;
	add.s32 	%r1608, %r1, 1152;
	setp.ge.s32 	%p236, %r1608, %r295;
	@%p236 bra 	$L__BB5_167;
	ld.shared.u32 	%r1609, [%r294+4608];
	setp.eq.s32 	%p237, %r1609, 2147483647;
	selp.b32 	%r1610, -2147483648, %r1609, %p237;
	shr.u32 	%r1611, %r1610, %r298;
	and.b32  	%r1612, %r1611, %r97;
	shl.b32 	%r1613, %r1612, 3;
	add.s32 	%r1615, %r1385, %r1613;
	ld.shared.u64 	%rd161, [%r1615+27648];
	setp.gt.s32 	%p238, %r1609, -1;
	selp.b32 	%r1616, -1, -2147483648, %p238;
	xor.b32  	%r1617, %r1616, %r1609;
	add.s64 	%rd162, %rd161, %rd7;
	shl.b64 	%rd163, %rd162, 2;
	add.s64 	%rd164, %rd1, %rd163;
	st.global.u32 	[%rd164+4608], %r1617;
$L__BB5_167:
	bar.warp.sync 	-1;
	add.s32 	%r1618, %r1, 1536;
	setp.ge.s32 	%p239, %r1618, %r295;
	@%p239 bra 	$L__BB5_169;
	ld.shared.u32 	%r1619, [%r294+6144];
	setp.eq.s32 	%p240, %r1619, 2147483647;
	selp.b32 	%r1620, -2147483648, %r1619, %p240;
	shr.u32 	%r1621, %r1620, %r298;
	and.b32  	%r1622, %r1621, %r97;
	shl.b32 	%r1623, %r1622, 3;
	add.s32 	%r1625, %r1385, %r1623;
	ld.shared.u64 	%rd165, [%r1625+27648];
	setp.gt.s32 	%p241, %r1619, -1;
	selp.b32 	%r1626, -1, -2147483648, %p241;
	xor.b32  	%r1627, %r1626, %r1619;
	add.s64 	%rd166, %rd165, %rd7;
	shl.b64 	%rd167, %rd166, 2;
	add.s64 	%rd168, %rd1, %rd167;
	st.global.u32 	[%rd168+6144], %r1627;
$L__BB5_169:
	bar.warp.sync 	-1;
	add.s32 	%r1628, %r1, 1920;
	setp.ge.s32 	%p242, %r1628, %r295;
	@%p242 bra 	$L__BB5_171;
	ld.shared.u32 	%r1629, [%r294+7680];
	setp.eq.s32 	%p243, %r1629, 2147483647;
	selp.b32 	%r1630, -2147483648, %r1629, %p243;
	shr.u32 	%r1631, %r1630, %r298;
	and.b32  	%r1632, %r1631, %r97;
	shl.b32 	%r1633, %r1632, 3;
	add.s32 	%r1635, %r1385, %r1633;
	ld.shared.u64 	%rd169, [%r1635+27648];
	setp.gt.s32 	%p244, %r1629, -1;
	selp.b32 	%r1636, -1, -2147483648, %p244;
	xor.b32  	%r1637, %r1636, %r1629;
	add.s64 	%rd170, %rd169, %rd7;
	shl.b64 	%rd171, %rd170, 2;
	add.s64 	%rd172, %rd1, %rd171;
	st.global.u32 	[%rd172+7680], %r1637;
$L__BB5_171:
	bar.warp.sync 	-1;
	add.s32 	%r1638, %r1, 2304;
	setp.ge.s32 	%p245, %r1638, %r295;
	@%p245 bra 	$L__BB5_173;
	ld.shared.u32 	%r1639, [%r294+9216];
	setp.eq.s32 	%p246, %r1639, 2147483647;
	selp.b32 	%r1640, -2147483648, %r1639, %p246;
	shr.u32 	%r1641, %r1640, %r298;
	and.b32  	%r1642, %r1641, %r97;
	shl.b32 	%r1643, %r1642, 3;
	add.s32 	%r1645, %r1385, %r1643;
	ld.shared.u64 	%rd173, [%r1645+27648];
	setp.gt.s32 	%p247, %r1639, -1;
	selp.b32 	%r1646, -1, -2147483648, %p247;
	xor.b32  	%r1647, %r1646, %r1639;
	add.s64 	%rd174, %rd173, %rd7;
	shl.b64 	%rd175, %rd174, 2;
	add.s64 	%rd176, %rd1, %rd175;
	st.global.u32 	[%rd176+9216], %r1647;
$L__BB5_173:
	bar.warp.sync 	-1;
	add.s32 	%r1648, %r1, 2688;
	setp.ge.s32 	%p248, %r1648, %r295;
	@%p248 bra 	$L__BB5_175;
	ld.shared.u32 	%r1649, [%r294+10752];
	setp.eq.s32 	%p249, %r1649, 2147483647;
	selp.b32 	%r1650, -2147483648, %r1649, %p249;
	shr.u32 	%r1651, %r1650, %r298;
	and.b32  	%r1652, %r1651, %r97;
	shl.b32 	%r1653, %r1652, 3;
	add.s32 	%r1655, %r1385, %r1653;
	ld.shared.u64 	%rd177, [%r1655+27648];
	setp.gt.s32 	%p250, %r1649, -1;
	selp.b32 	%r1656, -1, -2147483648, %p250;
	xor.b32  	%r1657, %r1656, %r1649;
	add.s64 	%rd178, %rd177, %rd7;
	shl.b64 	%rd179, %rd178, 2;
	add.s64 	%rd180, %rd1, %rd179;
	st.global.u32 	[%rd180+10752], %r1657;
$L__BB5_175:
	bar.warp.sync 	-1;
	or.b32  	%r1658, %r1, 3072;
	setp.ge.s32 	%p251, %r1658, %r295;
	@%p251 bra 	$L__BB5_177;
	ld.shared.u32 	%r1659, [%r294+12288];
	setp.eq.s32 	%p252, %r1659, 2147483647;
	selp.b32 	%r1660, -2147483648, %r1659, %p252;
	shr.u32 	%r1661, %r1660, %r298;
	and.b32  	%r1662, %r1661, %r97;
	shl.b32 	%r1663, %r1662, 3;
	add.s32 	%r1665, %r1385, %r1663;
	ld.shared.u64 	%rd181, [%r1665+27648];
	setp.gt.s32 	%p253, %r1659, -1;
	selp.b32 	%r1666, -1, -2147483648, %p253;
	xor.b32  	%r1667, %r1666, %r1659;
	add.s64 	%rd182, %rd181, %rd7;
	shl.b64 	%rd183, %rd182, 2;
	add.s64 	%rd184, %rd1, %rd183;
	st.global.u32 	[%rd184+12288], %r1667;
$L__BB5_177:
	bar.warp.sync 	-1;
	add.s32 	%r1668, %r1, 3456;
	setp.ge.s32 	%p254, %r1668, %r295;
	@%p254 bra 	$L__BB5_179;
	ld.shared.u32 	%r1669, [%r294+13824];
	setp.eq.s32 	%p255, %r1669, 2147483647;
	selp.b32 	%r1670, -2147483648, %r1669, %p255;
	shr.u32 	%r1671, %r1670, %r298;
	and.b32  	%r1672, %r1671, %r97;
	shl.b32 	%r1673, %r1672, 3;
	add.s32 	%r1675, %r1385, %r1673;
	ld.shared.u64 	%rd185, [%r1675+27648];
	setp.gt.s32 	%p256, %r1669, -1;
	selp.b32 	%r1676, -1, -2147483648, %p256;
	xor.b32  	%r1677, %r1676, %r1669;
	add.s64 	%rd186, %rd185, %rd7;
	shl.b64 	%rd187, %rd186, 2;
	add.s64 	%rd188, %rd1, %rd187;
	st.global.u32 	[%rd188+13824], %r1677;
$L__BB5_179:
	bar.warp.sync 	-1;
	add.s32 	%r1678, %r1, 3840;
	setp.ge.s32 	%p257, %r1678, %r295;
	@%p257 bra 	$L__BB5_181;
	ld.shared.u32 	%r1679, [%r294+15360];
	setp.eq.s32 	%p258, %r1679, 2147483647;
	selp.b32 	%r1680, -2147483648, %r1679, %p258;
	shr.u32 	%r1681, %r1680, %r298;
	and.b32  	%r1682, %r1681, %r97;
	shl.b32 	%r1683, %r1682, 3;
	add.s32 	%r1685, %r1385, %r1683;
	ld.shared.u64 	%rd189, [%r1685+27648];
	setp.gt.s32 	%p259, %r1679, -1;
	selp.b32 	%r1686, -1, -2147483648, %p259;
	xor.b32  	%r1687, %r1686, %r1679;
	add.s64 	%rd190, %rd189, %rd7;
	shl.b64 	%rd191, %rd190, 2;
	add.s64 	%rd192, %rd1, %rd191;
	st.global.u32 	[%rd192+15360], %r1687;
$L__BB5_181:
	bar.warp.sync 	-1;
	add.s32 	%r1688, %r1, 4224;
	setp.ge.s32 	%p260, %r1688, %r295;
	@%p260 bra 	$L__BB5_183;
	ld.shared.u32 	%r1689, [%r294+16896];
	setp.eq.s32 	%p261, %r1689, 2147483647;
	selp.b32 	%r1690, -2147483648, %r1689, %p261;
	shr.u32 	%r1691, %r1690, %r298;
	and.b32  	%r1692, %r1691, %r97;
	shl.b32 	%r1693, %r1692, 3;
	add.s32 	%r1695, %r1385, %r1693;
	ld.shared.u64 	%rd193, [%r1695+27648];
	setp.gt.s32 	%p262, %r1689, -1;
	selp.b32 	%r1696, -1, -2147483648, %p262;
	xor.b32  	%r1697, %r1696, %r1689;
	add.s64 	%rd194, %rd193, %rd7;
	shl.b64 	%rd195, %rd194, 2;
	add.s64 	%rd196, %rd1, %rd195;
	st.global.u32 	[%rd196+16896], %r1697;
$L__BB5_183:
	bar.warp.sync 	-1;
	add.s32 	%r1698, %r1, 4608;
	setp.ge.s32 	%p263, %r1698, %r295;
	@%p263 bra 	$L__BB5_185;
	ld.shared.u32 	%r1699, [%r294+18432];
	setp.eq.s32 	%p264, %r1699, 2147483647;
	selp.b32 	%r1700, -2147483648, %r1699, %p264;
	shr.u32 	%r1701, %r1700, %r298;
	and.b32  	%r1702, %r1701, %r97;
	shl.b32 	%r1703, %r1702, 3;
	add.s32 	%r1705, %r1385, %r1703;
	ld.shared.u64 	%rd197, [%r1705+27648];
	setp.gt.s32 	%p265, %r1699, -1;
	selp.b32 	%r1706, -1, -2147483648, %p265;
	xor.b32  	%r1707, %r1706, %r1699;
	add.s64 	%rd198, %rd197, %rd7;
	shl.b64 	%rd199, %rd198, 2;
	add.s64 	%rd200, %rd1, %rd199;
	st.global.u32 	[%rd200+18432], %r1707;
$L__BB5_185:
	bar.warp.sync 	-1;
	add.s32 	%r1708, %r1, 4992;
	setp.ge.s32 	%p266, %r1708, %r295;
	@%p266 bra 	$L__BB5_187;
	ld.shared.u32 	%r1709, [%r294+19968];
	setp.eq.s32 	%p267, %r1709, 2147483647;
	selp.b32 	%r1710, -2147483648, %r1709, %p267;
	shr.u32 	%r1711, %r1710, %r298;
	and.b32  	%r1712, %r1711, %r97;
	shl.b32 	%r1713, %r1712, 3;
	add.s32 	%r1715, %r1385, %r1713;
	ld.shared.u64 	%rd201, [%r1715+27648];
	setp.gt.s32 	%p268, %r1709, -1;
	selp.b32 	%r1716, -1, -2147483648, %p268;
	xor.b32  	%r1717, %r1716, %r1709;
	add.s64 	%rd202, %rd201, %rd7;
	shl.b64 	%rd203, %rd202, 2;
	add.s64 	%rd204, %rd1, %rd203;
	st.global.u32 	[%rd204+19968], %r1717;
$L__BB5_187:
	bar.warp.sync 	-1;
	add.s32 	%r1718, %r1, 5376;
	setp.ge.s32 	%p269, %r1718, %r295;
	@%p269 bra 	$L__BB5_189;
	ld.shared.u32 	%r1719, [%r294+21504];
	setp.eq.s32 	%p270, %r1719, 2147483647;
	selp.b32 	%r1720, -2147483648, %r1719, %p270;
	shr.u32 	%r1721, %r1720, %r298;
	and.b32  	%r1722, %r1721, %r97;
	shl.b32 	%r1723, %r1722, 3;
	add.s32 	%r1725, %r1385, %r1723;
	ld.shared.u64 	%rd205, [%r1725+27648];
	setp.gt.s32 	%p271, %r1719, -1;
	selp.b32 	%r1726, -1, -2147483648, %p271;
	xor.b32  	%r1727, %r1726, %r1719;
	add.s64 	%rd206, %rd205, %rd7;
	shl.b64 	%rd207, %rd206, 2;
	add.s64 	%rd208, %rd1, %rd207;
	st.global.u32 	[%rd208+21504], %r1727;
$L__BB5_189:
	bar.warp.sync 	-1;
	add.s32 	%r1728, %r1, 5760;
	setp.ge.s32 	%p272, %r1728, %r295;
	@%p272 bra 	$L__BB5_191;
	ld.shared.u32 	%r1729, [%r294+23040];
	setp.eq.s32 	%p273, %r1729, 2147483647;
	selp.b32 	%r1730, -2147483648, %r1729, %p273;
	shr.u32 	%r1731, %r1730, %r298;
	and.b32  	%r1732, %r1731, %r97;
	shl.b32 	%r1733, %r1732, 3;
	add.s32 	%r1735, %r1385, %r1733;
	ld.shared.u64 	%rd209, [%r1735+27648];
	setp.gt.s32 	%p274, %r1729, -1;
	selp.b32 	%r1736, -1, -2147483648, %p274;
	xor.b32  	%r1737, %r1736, %r1729;
	add.s64 	%rd210, %rd209, %rd7;
	shl.b64 	%rd211, %rd210, 2;
	add.s64 	%rd212, %rd1, %rd211;
	st.global.u32 	[%rd212+23040], %r1737;
$L__BB5_191:
	bar.warp.sync 	-1;
	or.b32  	%r1738, %r1, 6144;
	setp.ge.s32 	%p275, %r1738, %r295;
	@%p275 bra 	$L__BB5_193;
	ld.shared.u32 	%r1739, [%r294+24576];
	setp.eq.s32 	%p276, %r1739, 2147483647;
	selp.b32 	%r1740, -2147483648, %r1739, %p276;
	shr.u32 	%r1741, %r1740, %r298;
	and.b32  	%r1742, %r1741, %r97;
	shl.b32 	%r1743, %r1742, 3;
	add.s32 	%r1745, %r1385, %r1743;
	ld.shared.u64 	%rd213, [%r1745+27648];
	setp.gt.s32 	%p277, %r1739, -1;
	selp.b32 	%r1746, -1, -2147483648, %p277;
	xor.b32  	%r1747, %r1746, %r1739;
	add.s64 	%rd214, %rd213, %rd7;
	shl.b64 	%rd215, %rd214, 2;
	add.s64 	%rd216, %rd1, %rd215;
	st.global.u32 	[%rd216+24576], %r1747;
$L__BB5_193:
	bar.warp.sync 	-1;
	add.s32 	%r1748, %r1, 6528;
	ld.shared.u32 	%r296, [%r294+26112];
	setp.eq.s32 	%p278, %r296, 2147483647;
	selp.b32 	%r1749, -2147483648, %r296, %p278;
	shr.u32 	%r1750, %r1749, %r298;
	and.b32  	%r1751, %r1750, %r97;
	shl.b32 	%r1752, %r1751, 3;
	add.s32 	%r1754, %r1385, %r1752;
	ld.shared.u64 	%rd217, [%r1754+27648];
	add.s64 	%rd19, %rd217, %rd7;
	setp.ge.s32 	%p279, %r1748, %r295;
	@%p279 bra 	$L__BB5_195;
	setp.gt.s32 	%p280, %r296, -1;
	selp.b32 	%r1755, -1, -2147483648, %p280;
	xor.b32  	%r1756, %r1755, %r296;
	shl.b64 	%rd218, %rd19, 2;
	add.s64 	%rd219, %rd1, %rd218;
	st.global.u32 	[%rd219+26112], %r1756;
$L__BB5_195:
	bar.warp.sync 	-1;
$L__BB5_196:
	ret;

}


// ===== COMPILED SASS (sm_100) =====

	.target	sm_100

	.elftype	@"ET_EXEC"


//--------------------- .note.nv.tkinfo           --------------------------
	.section	.note.nv.tkinfo,"",@"SHT_NOTE"
	.sectionflags	@"SHF_NOTE_NV_TKINFO"
	.tkinfo
        /*0018*/ 	.word	0x00000002
        /*0030*/ 	.string	""
        /*0030*/ 	.string	"ptxas"
        /*0030*/ 	.string	"Cuda compilation tools, release 13.0, V13.0.88"
        /*0030*/ 	.string	"Build cuda_13.0.r13.0/compiler.36424714_0"
        /*0030*/ 	.string	"-arch sm_100 -m 64 "



//--------------------- .note.nv.cuinfo           --------------------------
	.section	.note.nv.cuinfo,"",@"SHT_NOTE"
	.sectionflags	@"SHF_NOTE_NV_CUINFO"
        /*0018*/ 	.short	0x0002
        /*001a*/ 	.short	0x0064
        /*001c*/ 	.short	0x0082
	.zero		2


//--------------------- .nv.info                  --------------------------
	.section	.nv.info,"",@"SHT_CUDA_INFO"
	.align	4


	//----- nvinfo : EIATTR_REGCOUNT
	.align		4
        /*0000*/ 	.byte	0x04, 0x2f
        /*0002*/ 	.short	(.L_46 - .L_45)
	.align		4
.L_45:
        /*0004*/ 	.word	index@(gpu_sort)
        /*0008*/ 	.word	0x00000010


	//----- nvinfo : EIATTR_FRAME_SIZE
	.align		4
.L_46:
        /*000c*/ 	.byte	0x04, 0x11
        /*000e*/ 	.short	(.L_48 - .L_47)
	.align		4
.L_47:
        /*0010*/ 	.word	index@($__internal_0_$__cuda_sm3x_div_rn_noftz_f32_slowpath)
        /*0014*/ 	.word	0x00000000


	//----- nvinfo : EIATTR_FRAME_SIZE
	.align		4
.L_48:
        /*0018*/ 	.byte	0x04, 0x11
        /*001a*/ 	.short	(.L_50 - .L_49)
	.align		4
.L_49:
        /*001c*/ 	.word	index@(gpu_sort)
        /*0020*/ 	.word	0x00000000


	//----- nvinfo : EIATTR_REGCOUNT
	.align		4
.L_50:
        /*0024*/ 	.byte	0x04, 0x2f
        /*0026*/ 	.short	(.L_52 - .L_51)
	.align		4
.L_51:
        /*0028*/ 	.word	index@(_ZN3cub18CUB_300001_SM_10006detail11EmptyKernelIvEEvv)
        /*002c*/ 	.word	0x00000004


	//----- nvinfo : EIATTR_FRAME_SIZE
	.align		4
.L_52:
        /*0030*/ 	.byte	0x04, 0x11
        /*0032*/ 	.short	(.L_54 - .L_53)
	.align		4
.L_53:
        /*0034*/ 	.word	index@(_ZN3cub18CUB_300001_SM_10006detail11EmptyKernelIvEEvv)
        /*0038*/ 	.word	0x00000000


	//----- nvinfo : EIATTR_REGCOUNT
	.align		4
.L_54:
        /*003c*/ 	.byte	0x04, 0x2f
        /*003e*/ 	.short	(.L_56 - .L_55)
	.align		4
.L_55:
        /*0040*/ 	.word	index@(_ZN3cub18CUB_300001_SM_10006detail10radix_sort31DeviceRadixSortSingleTileKernelINS1_5radix10policy_hubIfNS0_8NullTypeEyE10Policy1000ELNS0_9SortOrderE0EfS6_yNS1_21identity_decomposer_tEEEvPKT1_PSB_PKT2_PSF_T3_iiT4_)
        /*0044*/ 	.word	0x0000007f


	//----- nvinfo : EIATTR_FRAME_SIZE
	.align		4
.L_56:
        /*0048*/ 	.byte	0x04, 0x11
        /*004a*/ 	.short	(.L_58 - .L_57)
	.align		4
.L_57:
        /*004c*/ 	.word	index@(_ZN3cub18CUB_300001_SM_10006detail10radix_sort31DeviceRadixSortSingleTileKernelINS1_5radix10policy_hubIfNS0_8NullTypeEyE10Policy1000ELNS0_9SortOrderE0EfS6_yNS1_21identity_decomposer_tEEEvPKT1_PSB_PKT2_PSF_T3_iiT4_)
        /*0050*/ 	.word	0x00000000


	//----- nvinfo : EIATTR_REGCOUNT
	.align		4
.L_58:
        /*0054*/ 	.byte	0x04, 0x2f
        /*0056*/ 	.short	(.L_60 - .L_59)
	.align		4
.L_59:
        /*0058*/ 	.word	index@(_ZN3cub18CUB_300001_SM_10006detail10radix_sort30DeviceRadixSortHistogramKernelINS1_5radix10policy_hubIfNS0_8NullTypeEyE10Policy1000ELNS0_9SortOrderE0EfyNS1_21identity_decomposer_tEEEvPT2_PKT1_SB_iiT3_)
        /*005c*/ 	.word	0x00000020


	//----- nvinfo : EIATTR_FRAME_SIZE
	.align		4
.L_60:
        /*0060*/ 	.byte	0x04, 0x11
        /*0062*/ 	.short	(.L_62 - .L_61)
	.align		4
.L_61:
        /*0064*/ 	.word	index@(_ZN3cub18CUB_300001_SM_10006detail10radix_sort30DeviceRadixSortHistogramKernelINS1_5radix10policy_hubIfNS0_8NullTypeEyE10Policy1000ELNS0_9SortOrderE0EfyNS1_21identity_decomposer_tEEEvPT2_PKT1_SB_iiT3_)
        /*0068*/ 	.word	0x00000000


	//----- nvinfo : EIATTR_REGCOUNT
	.align		4
.L_62:
        /*006c*/ 	.byte	0x04, 0x2f
        /*006e*/ 	.short	(.L_64 - .L_63)
	.align		4
.L_63:
        /*0070*/ 	.word	index@(_ZN3cub18CUB_300001_SM_10006detail10radix_sort33DeviceRadixSortExclusiveSumKernelINS1_5radix10policy_hubIfNS0_8NullTypeEyE10Policy1000EyEEvPT0_)
        /*0074*/ 	.word	0x00000020


	//----- nvinfo : EIATTR_FRAME_SIZE
	.align		4
.L_64:
        /*0078*/ 	.byte	0x04, 0x11
        /*007a*/ 	.short	(.L_66 - .L_65)
	.align		4
.L_65:
        /*007c*/ 	.word	index@(_ZN3cub18CUB_300001_SM_10006detail10radix_sort33DeviceRadixSortExclusiveSumKernelINS1_5radix10policy_hubIfNS0_8NullTypeEyE10Policy1000EyEEvPT0_)
        /*0080*/ 	.word	0x00000000


	//----- nvinfo : EIATTR_REGCOUNT
	.align		4
.L_66:
        /*0084*/ 	.byte	0x04, 0x2f
        /*0086*/ 	.short	(.L_68 - .L_67)
	.align		4
.L_67:
        /*0088*/ 	.word	index@(_ZN3cub18CUB_300001_SM_10006detail10radix_sort29DeviceRadixSortOnesweepKernelINS1_5radix10policy_hubIfNS0_8NullTypeEyE10Policy1000ELNS0_9SortOrderE0EfS6_yiiNS1_21identity_decomposer_tEEEvPT5_SC_PT3_PKSD_PT1_PKSH_PT2_PKSL_T4_iiT6_)
        /*008c*/ 	.word	0x00000038


	//----- nvinfo : EIATTR_FRAME_SIZE
	.align		4
.L_68:
        /*0090*/ 	.byte	0x04, 0x11
        /*0092*/ 	.short	(.L_70 - .L_69)
	.align		4
.L_69:
        /*0094*/ 	.word	index@(_ZN3cub18CUB_300001_SM_10006detail10radix_sort29DeviceRadixSortOnesweepKernelINS1_5radix10policy_hubIfNS0_8NullTypeEyE10Policy1000ELNS0_9SortOrderE0EfS6_yiiNS1_21identity_decomposer_tEEEvPT5_SC_PT3_PKSD_PT1_PKSH_PT2_PKSL_T4_iiT6_)
        /*0098*/ 	.word	0x00000000


	//----- nvinfo : EIATTR_MIN_STACK_SIZE
	.align		4
.L_70:
        /*009c*/ 	.byte	0x04, 0x12
        /*009e*/ 	.short	(.L_72 - .L_71)
	.align		4
.L_71:
        /*00a0*/ 	.word	index@(_ZN3cub18CUB_300001_SM_10006detail10radix_sort29DeviceRadixSortOnesweepKernelINS1_5radix10policy_hubIfNS0_8NullTypeEyE10Policy1000ELNS0_9SortOrderE0EfS6_yiiNS1_21identity_decomposer_tEEEvPT5_SC_PT3_PKSD_PT1_PKSH_PT2_PKSL_T4_iiT6_)
        /*00a4*/ 	.word	0x00000000


	//----- nvinfo : EIATTR_MIN_STACK_SIZE
	.align		4
.L_72:
        /*00a8*/ 	.byte	0x04, 0x12
        /*00aa*/ 	.short	(.L_74 - .L_73)
	.align		4
.L_73:
        /*00ac*/ 	.word	index@(_ZN3cub18CUB_300001_SM_10006detail10radix_sort33DeviceRadixSortExclusiveSumKernelINS1_5radix10policy_hubIfNS0_8NullTypeEyE10Policy1000EyEEvPT0_)
        /*00b0*/ 	.word	0x00000000


	//----- nvinfo : EIATTR_MIN_STACK_SIZE
	.align		4
.L_74:
        /*00b4*/ 	.byte	0x04, 0x12
        /*00b6*/ 	.short	(.L_76 - .L_75)
	.align		4
.L_75:
        /*00b8*/ 	.word	index@(_ZN3cub18CUB_300001_SM_10006detail10radix_sort30DeviceRadixSortHistogramKernelINS1_5radix10policy_hubIfNS0_8NullTypeEyE10Policy1000ELNS0_9SortOrderE0EfyNS1_21identity_decomposer_tEEEvPT2_PKT1_SB_iiT3_)
        /*00bc*/ 	.word	0x00000000


	//----- nvinfo : EIATTR_MIN_STACK_SIZE
	.align		4
.L_76:
        /*00c0*/ 	.byte	0x04, 0x12
        /*00c2*/ 	.short	(.L_78 - .L_77)
	.align		4
.L_77:
        /*00c4*/ 	.word	index@(_ZN3cub18CUB_300001_SM_10006detail10radix_sort31DeviceRadixSortSingleTileKernelINS1_5radix10policy_hubIfNS0_8NullTypeEyE10Policy1000ELNS0_9SortOrderE0EfS6_yNS1_21identity_decomposer_tEEEvPKT1_PSB_PKT2_PSF_T3_iiT4_)
        /*00c8*/ 	.word	0x00000000


	//----- nvinfo : EIATTR_MIN_STACK_SIZE
	.align		4
.L_78:
        /*00cc*/ 	.byte	0x04, 0x12
        /*00ce*/ 	.short	(.L_80 - .L_79)
	.align		4
.L_79:
        /*00d0*/ 	.word	index@(_ZN3cub18CUB_300001_SM_10006detail11EmptyKernelIvEEvv)
        /*00d4*/ 	.word	0x00000000


	//----- nvinfo : EIATTR_MIN_STACK_SIZE
	.align		4
.L_80:
        /*00d8*/ 	.byte	0x04, 0x12
        /*00da*/ 	.short	(.L_82 - .L_81)
	.align		4
.L_81:
        /*00dc*/ 	.word	index@(gpu_sort)
        /*00e0*/ 	.word	0x00000000
.L_82:


//--------------------- .nv.compat                --------------------------
	.section	.nv.compat,"",@"SHT_CUDA_COMPAT_INFO"
	.align	4
        /*0000*/ 	.byte	0x02, 0x09, 0x00, 0x00, 0x02, 0x02, 0x01, 0x00, 0x02, 0x05, 0x05, 0x00, 0x03, 0x07, 0x01, 0x01
        /*0010*/ 	.byte	0x02, 0x03, 0x00, 0x00, 0x02, 0x06, 0x01, 0x00, 0x04, 0x0b, 0x08, 0x00, 0x01, 0x00, 0x00, 0x00
        /*0020*/ 	.byte	0x00, 0x00, 0x00, 0x00


//--------------------- .nv.info._ZN3cub18CUB_300001_SM_10006detail10radix_sort29DeviceRadixSortOnesweepKernelINS1_5radix10policy_hubIfNS0_8NullTypeEyE10Policy1000ELNS0_9SortOrderE0EfS6_yiiNS1_21identity_decomposer_tEEEvPT5_SC_PT3_PKSD_PT1_PKSH_PT2_PKSL_T4_iiT6_ --------------------------
	.section	.nv.info._ZN3cub18CUB_300001_SM_10006detail10radix_sort29DeviceRadixSortOnesweepKernelINS1_5radix10policy_hubIfNS0_8NullTypeEyE10Policy1000ELNS0_9SortOrderE0EfS6_yiiNS1_21identity_decomposer_tEEEvPT5_SC_PT3_PKSD_PT1_PKSH_PT2_PKSL_T4_iiT6_,"",@"SHT_CUDA_INFO"
	.sectionflags	@""
	.align	4


	//----- nvinfo : EIATTR_CUDA_API_VERSION
	.align		4
        /*0000*/ 	.byte	0x04, 0x37
        /*0002*/ 	.short	(.L_84 - .L_83)
.L_83:
        /*0004*/ 	.word	0x00000082


	//----- nvinfo : EIATTR_KPARAM_INFO
	.align		4
.L_84:
        /*0008*/ 	.byte	0x04, 0x17
        /*000a*/ 	.short	(.L_86 - .L_85)
.L_85:
        /*000c*/ 	.word	0x00000000
        /*0010*/ 	.short	0x000b
        /*0012*/ 	.short	0x004c
        /*0014*/ 	.byte	0x00, 0xf0, 0x05, 0x00


	//----- nvinfo : EIATTR_KPARAM_INFO
	.align		4
.L_86:
        /*0018*/ 	.byte	0x04, 0x17
        /*001a*/ 	.short	(.L_88 - .L_87)
.L_87:
        /*001c*/ 	.word	0x00000000
        /*0020*/ 	.short	0x000a
        /*0022*/ 	.short	0x0048
        /*0024*/ 	.byte	0x00, 0xf0, 0x11, 0x00


	//----- nvinfo : EIATTR_KPARAM_INFO
	.align		4
.L_88:
        /*0028*/ 	.byte	0x04, 0x17
        /*002a*/ 	.short	(.L_90 - .L_89)
.L_89:
        /*002c*/ 	.word	0x00000000
        /*0030*/ 	.short	0x0009
        /*0032*/ 	.short	0x0044
        /*0034*/ 	.byte	0x00, 0xf0, 0x11, 0x00


	//----- nvinfo : EIATTR_KPARAM_INFO
	.align		4
.L_90:
        /*0038*/ 	.byte	0x04, 0x17
        /*003a*/ 	.short	(.L_92 - .L_91)
.L_91:
        /*003c*/ 	.word	0x00000000
        /*0040*/ 	.short	0x0008
        /*0042*/ 	.short	0x0040
        /*0044*/ 	.byte	0x00, 0xf0, 0x11, 0x00


	//----- nvinfo : EIATTR_KPARAM_INFO
	.align		4
.L_92:
        /*0048*/ 	.byte	0x04, 0x17
        /*004a*/ 	.short	(.L_94 - .L_93)
.L_93:
        /*004c*/ 	.word	0x00000000
        /*0050*/ 	.short	0x0007
        /*0052*/ 	.short	0x0038
        /*0054*/ 	.byte	0x00, 0xf5, 0x21, 0x00


	//----- nvinfo : EIATTR_KPARAM_INFO
	.align		4
.L_94:
        /*0058*/ 	.byte	0x04, 0x17
        /*005a*/ 	.short	(.L_96 - .L_95)
.L_95:
        /*005c*/ 	.word	0x00000000
        /*0060*/ 	.short	0x0006
        /*0062*/ 	.short	0x0030
        /*0064*/ 	.byte	0x00, 0xf5, 0x21, 0x00


	//----- nvinfo : EIATTR_KPARAM_INFO
	.align		4
.L_96:
        /*0068*/ 	.byte	0x04, 0x17
        /*006a*/ 	.short	(.L_98 - .L_97)
.L_97:
        /*006c*/ 	.word	0x00000000
        /*0070*/ 	.short	0x0005
        /*0072*/ 	.short	0x0028
        /*0074*/ 	.byte	0x00, 0xf5, 0x21, 0x00


	//----- nvinfo : EIATTR_KPARAM_INFO
	.align		4
.L_98:
        /*0078*/ 	.byte	0x04, 0x17
        /*007a*/ 	.short	(.L_100 - .L_99)
.L_99:
        /*007c*/ 	.word	0x00000000
        /*0080*/ 	.short	0x0004
        /*0082*/ 	.short	0x0020
        /*0084*/ 	.byte	0x00, 0xf5, 0x21, 0x00


	//----- nvinfo : EIATTR_KPARAM_INFO
	.align		4
.L_100:
        /*0088*/ 	.byte	0x04, 0x17
        /*008a*/ 	.short	(.L_102 - .L_101)
.L_101:
        /*008c*/ 	.word	0x00000000
        /*0090*/ 	.short	0x0003
        /*0092*/ 	.short	0x0018
        /*0094*/ 	.byte	0x00, 0xf5, 0x21, 0x00


	//----- nvinfo : EIATTR_KPARAM_INFO
	.align		4
.L_102:
        /*0098*/ 	.byte	0x04, 0x17
        /*009a*/ 	.short	(.L_104 - .L_103)
.L_103:
        /*009c*/ 	.word	0x00000000
        /*00a0*/ 	.short	0x0002
        /*00a2*/ 	.short	0x0010
        /*00a4*/ 	.byte	0x00, 0xf5, 0x21, 0x00


	//----- nvinfo : EIATTR_KPARAM_INFO
	.align		4
.L_104:
        /*00a8*/ 	.byte	0x04, 0x17
        /*00aa*/ 	.short	(.L_106 - .L_105)
.L_105:
        /*00ac*/ 	.word	0x00000000
        /*00b0*/ 	.short	0x0001
        /*00b2*/ 	.short	0x0008
        /*00b4*/ 	.byte	0x00, 0xf5, 0x21, 0x00


	//----- nvinfo : EIATTR_KPARAM_INFO
	.align		4
.L_106:
        /*00b8*/ 	.byte	0x04, 0x17
        /*00ba*/ 	.short	(.L_108 - .L_107)
.L_107:
        /*00bc*/ 	.word	0x00000000
        /*00c0*/ 	.short	0x0000
        /*00c2*/ 	.short	0x0000
        /*00c4*/ 	.byte	0x00, 0xf5, 0x21, 0x00


	//----- nvinfo : EIATTR_SPARSE_MMA_MASK
	.align		4
.L_108:
        /*00c8*/ 	.byte	0x03, 0x50
        /*00ca*/ 	.short	0x0000


	//----- nvinfo : EIATTR_MAXREG_COUNT
	.align		4
        /*00cc*/ 	.byte	0x03, 0x1b
        /*00ce*/ 	.short	0x00a8


	//----- nvinfo : EIATTR_NUM_BARRIERS
	.align		4
        /*00d0*/ 	.byte	0x02, 0x4c
        /*00d2*/ 	.byte	0x01
	.zero		1


	//----- nvinfo : EIATTR_MERCURY_ISA_VERSION
	.align		4
        /*00d4*/ 	.byte	0x03, 0x5f
        /*00d6*/ 	.short	0x0101


	//----- nvinfo : EIATTR_COOP_GROUP_MASK_REGIDS
	.align		4
        /*00d8*/ 	.byte	0x04, 0x29
        /*00da*/ 	.short	(.L_110 - .L_109)


	//   ....[0]....
.L_109:
        /*00dc*/ 	.word	0xffffffff


	//   ....[1]....
        /*00e0*/ 	.word	0x0500001a


	//   ....[2]....
        /*00e4*/ 	.word	0xffffffff


	//   ....[3]....
        /*00e8*/ 	.word	0xffffffff


	//   ....[4]....
        /*00ec*/ 	.word	0xffffffff


	//   ....[5]....
        /*00f0*/ 	.word	0xffffffff


	//   ....[6]....
        /*00f4*/ 	.word	0xffffffff


	//   ....[7]....
        /*00f8*/ 	.word	0xffffffff


	//   ....[8]....
        /*00fc*/ 	.word	0xffffffff


	//   ....[9]....
        /*0100*/ 	.word	0xffffffff


	//   ....[10]....
        /*0104*/ 	.word	0xffffffff


	//   ....[11]....
        /*0108*/ 	.word	0xffffffff


	//   ....[12]....
        /*010c*/ 	.word	0xffffffff


	//   ....[13]....
        /*0110*/ 	.word	0xffffffff


	//   ....[14]....
        /*0114*/ 	.word	0xffffffff


	//   ....[15]....
        /*0118*/ 	.word	0xffffffff


	//   ....[16]....
        /*011c*/ 	.word	0xffffffff


	//   ....[17]....
        /*0120*/ 	.word	0xffffffff


	//   ....[18]....
        /*0124*/ 	.word	0xffffffff


	//   ....[19]....
        /*0128*/ 	.word	0xffffffff


	//   ....[20]....
        /*012c*/ 	.word	0xffffffff


	//   ....[21]....
        /*0130*/ 	.word	0xffffffff


	//   ....[22]....
        /*0134*/ 	.word	0xffffffff


	//   ....[23]....
        /*0138*/ 	.word	0xffffffff


	//   ....[24]....
        /*013c*/ 	.word	0xffffffff


	//   ....[25]....
        /*0140*/ 	.word	0xffffffff


	//   ....[26]....
        /*0144*/ 	.word	0xffffffff


	//   ....[27]....
        /*0148*/ 	.word	0xffffffff


	//   ....[28]....
        /*014c*/ 	.word	0xffffffff


	//   ....[29]....
        /*0150*/ 	.word	0xffffffff


	//   ....[30]....
        /*0154*/ 	.word	0xffffffff


	//   ....[31]....
        /*0158*/ 	.word	0xffffffff


	//   ....[32]....
        /*015c*/ 	.word	0xffffffff


	//   ....[33]....
        /*0160*/ 	.word	0xffffffff


	//   ....[34]....
        /*0164*/ 	.word	0xffffffff


	//   ....[35]....
        /*0168*/ 	.word	0xffffffff


	//   ....[36]....
        /*016c*/ 	.word	0xffffffff


	//   ....[37]....
        /*0170*/ 	.word	0xffffffff


	//   ....[38]....
        /*0174*/ 	.word	0xffffffff


	//   ....[39]....
        /*0178*/ 	.word	0xffffffff


	//   ....[40]....
        /*017c*/ 	.word	0xffffffff


	//   ....[41]....
        /*0180*/ 	.word	0xffffffff


	//   ....[42]....
        /*0184*/ 	.word	0xffffffff


	//   ....[43]....
        /*0188*/ 	.word	0xffffffff


	//   ....[44]....
        /*018c*/ 	.word	0xffffffff


	//   ....[45]....
        /*0190*/ 	.word	0xffffffff


	//   ....[46]....
        /*0194*/ 	.word	0xffffffff


	//   ....[47]....
        /*0198*/ 	.word	0xffffffff


	//   ....[48]....
        /*019c*/ 	.word	0xffffffff


	//   ....[49]....
        /*01a0*/ 	.word	0xffffffff


	//   ....[50]....
        /*01a4*/ 	.word	0xffffffff


	//   ....[51]....
        /*01a8*/ 	.word	0xffffffff


	//   ....[52]....
        /*01ac*/ 	.word	0xffffffff


	//   ....[53]....
        /*01b0*/ 	.word	0xffffffff


	//   ....[54]....
        /*01b4*/ 	.word	0xffffffff


	//   ....[55]....
        /*01b8*/ 	.word	0xffffffff


	//   ....[56]....
        /*01bc*/ 	.word	0xffffffff


	//   ....[57]....
        /*01c0*/ 	.word	0xffffffff


	//   ....[58]....
        /*01c4*/ 	.word	0xffffffff


	//   ....[59]....
        /*01c8*/ 	.word	0xffffffff


	//   ....[60]....
        /*01cc*/ 	.word	0xffffffff


	//   ....[61]....
        /*01d0*/ 	.word	0xffffffff


	//   ....[62]....
        /*01d4*/ 	.word	0xffffffff


	//   ....[63]....
        /*01d8*/ 	.word	0xffffffff


	//   ....[64]....
        /*01dc*/ 	.word	0xffffffff


	//   ....[65]....
        /*01e0*/ 	.word	0xffffffff


	//   ....[66]....
        /*01e4*/ 	.word	0xffffffff


	//   ....[67]....
        /*01e8*/ 	.word	0xffffffff


	//   ....[68]....
        /*01ec*/ 	.word	0xffffffff


	//   ....[69]....
        /*01f0*/ 	.word	0xffffffff


	//   ....[70]....
        /*01f4*/ 	.word	0xffffffff


	//   ....[71]....
        /*01f8*/ 	.word	0xffffffff


	//   ....[72]....
        /*01fc*/ 	.word	0xffffffff


	//   ....[73]....
        /*0200*/ 	.word	0xffffffff


	//   ....[74]....
        /*0204*/ 	.word	0xffffffff


	//   ....[75]....
        /*0208*/ 	.word	0xffffffff


	//   ....[76]....
        /*020c*/ 	.word	0xffffffff


	//   ....[77]....
        /*0210*/ 	.word	0xffffffff


	//   ....[78]....
        /*0214*/ 	.word	0xffffffff


	//   ....[79]....
        /*0218*/ 	.word	0xffffffff


	//   ....[80]....
        /*021c*/ 	.word	0xffffffff


	//   ....[81]....
        /*0220*/ 	.word	0xffffffff


	//   ....[82]....
        /*0224*/ 	.word	0xffffffff


	//   ....[83]....
        /*0228*/ 	.word	0xffffffff


	//   ....[84]....
        /*022c*/ 	.word	0xffffffff


	//   ....[85]....
        /*0230*/ 	.word	0xffffffff


	//   ....[86]....
        /*0234*/ 	.word	0xffffffff


	//   ....[87]....
        /*0238*/ 	.word	0xffffffff


	//   ....[88]....
        /*023c*/ 	.word	0xffffffff


	//   ....[89]....
        /*0240*/ 	.word	0xffffffff


	//   ....[90]....
        /*0244*/ 	.word	0xffffffff


	//   ....[91]....
        /*0248*/ 	.word	0xffffffff


	//   ....[92]....
        /*024c*/ 	.word	0xffffffff


	//   ....[93]....
        /*0250*/ 	.word	0xffffffff


	//   ....[94]....
        /*0254*/ 	.word	0xffffffff


	//   ....[95]....
        /*0258*/ 	.word	0xffffffff


	//   ....[96]....
        /*025c*/ 	.word	0xffffffff


	//   ....[97]....
        /*0260*/ 	.word	0xffffffff


	//   ....[98]....
        /*0264*/ 	.word	0xffffffff


	//   ....[99]....
        /*0268*/ 	.word	0xffffffff


	//   ....[100]....
        /*026c*/ 	.word	0xffffffff


	//   ....[101]....
        /*0270*/ 	.word	0xffffffff


	//   ....[102]....
        /*0274*/ 	.word	0xffffffff


	//   ....[103]....
        /*0278*/ 	.word	0xffffffff


	//   ....[104]....
        /*027c*/ 	.word	0xffffffff


	//   ....[105]....
        /*0280*/ 	.word	0xffffffff


	//   ....[106]....
        /*0284*/ 	.word	0xffffffff


	//   ....[107]....
        /*0288*/ 	.word	0xffffffff


	//   ....[108]....
        /*028c*/ 	.word	0xffffffff


	//   ....[109]....
        /*0290*/ 	.word	0xffffffff


	//   ....[110]....
        /*0294*/ 	.word	0xffffffff


	//   ....[111]....
        /*0298*/ 	.word	0xffffffff


	//   ....[112]....
        /*029c*/ 	.word	0xffffffff


	//   ....[113]....
        /*02a0*/ 	.word	0xffffffff


	//   ....[114]....
        /*02a4*/ 	.word	0xffffffff


	//   ....[115]....
        /*02a8*/ 	.word	0xffffffff


	//   ....[116]....
        /*02ac*/ 	.word	0xffffffff


	//   ....[117]....
        /*02b0*/ 	.word	0xffffffff


	//   ....[118]....
        /*02b4*/ 	.word	0xffffffff


	//   ....[119]....
        /*02b8*/ 	.word	0xffffffff


	//   ....[120]....
        /*02bc*/ 	.word	0xffffffff


	//   ....[121]....
        /*02c0*/ 	.word	0xffffffff


	//   ....[122]....
        /*02c4*/ 	.word	0xffffffff


	//   ....[123]....
        /*02c8*/ 	.word	0xffffffff


	//   ....[124]....
        /*02cc*/ 	.word	0xffffffff


	//   ....[125]....
        /*02d0*/ 	.word	0xffffffff


	//   ....[126]....
        /*02d4*/ 	.word	0xffffffff


	//   ....[127]....
        /*02d8*/ 	.word	0xffffffff


	//   ....[128]....
        /*02dc*/ 	.word	0xffffffff


	//   ....[129]....
        /*02e0*/ 	.word	0xffffffff


	//   ....[130]....
        /*02e4*/ 	.word	0xffffffff


	//   ....[131]....
        /*02e8*/ 	.word	0xffffffff


	//   ....[132]....
        /*02ec*/ 	.word	0xffffffff


	//   ....[133]....
        /*02f0*/ 	.word	0xffffffff


	//   ....[134]....
        /*02f4*/ 	.word	0xffffffff


	//   ....[135]....
        /*02f8*/ 	.word	0xffffffff


	//   ....[136]....
        /*02fc*/ 	.word	0xffffffff


	//   ....[137]....
        /*0300*/ 	.word	0xffffffff


	//   ....[138]....
        /*0304*/ 	.word	0xffffffff


	//   ....[139]....
        /*0308*/ 	.word	0xffffffff


	//   ....[140]....
        /*030c*/ 	.word	0xffffffff


	//   ....[141]....
        /*0310*/ 	.word	0xffffffff


	//   ....[142]....
        /*0314*/ 	.word	0xffffffff


	//   ....[143]....
        /*0318*/ 	.word	0xffffffff


	//   ....[144]....
        /*031c*/ 	.word	0xffffffff


	//   ....[145]....
        /*0320*/ 	.word	0xffffffff


	//   ....[146]....
        /*0324*/ 	.word	0xffffffff


	//   ....[147]....
        /*0328*/ 	.word	0xffffffff


	//   ....[148]....
        /*032c*/ 	.word	0xffffffff


	//   ....[149]....
        /*0330*/ 	.word	0xffffffff


	//   ....[150]....
        /*0334*/ 	.word	0xffffffff


	//   ....[151]....
        /*0338*/ 	.word	0xffffffff


	//   ....[152]....
        /*033c*/ 	.word	0xffffffff


	//   ....[153]....
        /*0340*/ 	.word	0xffffffff


	//   ....[154]....
        /*0344*/ 	.word	0xffffffff


	//   ....[155]....
        /*0348*/ 	.word	0xffffffff


	//   ....[156]....
        /*034c*/ 	.word	0xffffffff


	//   ....[157]....
        /*0350*/ 	.word	0xffffffff


	//   ....[158]....
        /*0354*/ 	.word	0xffffffff


	//   ....[159]....
        /*0358*/ 	.word	0xffffffff


	//   ....[160]....
        /*035c*/ 	.word	0xffffffff


	//   ....[161]....
        /*0360*/ 	.word	0xffffffff


	//   ....[162]....
        /*0364*/ 	.word	0xffffffff


	//   ....[163]....
        /*0368*/ 	.word	0xffffffff


	//   ....[164]....
        /*036c*/ 	.word	0xffffffff


	//   ....[165]....
        /*0370*/ 	.word	0xffffffff


	//   ....[166]....
        /*0374*/ 	.word	0xffffffff


	//   ....[167]....
        /*0378*/ 	.word	0xffffffff


	//   ....[168]....
        /*037c*/ 	.word	0xffffffff


	//   ....[169]....
        /*0380*/ 	.word	0x05000004


	//   ....[170]....
        /*0384*/ 	.word	0xffffffff


	//   ....[171]....
        /*0388*/ 	.word	0xffffffff


	//   ....[172]....
        /*038c*/ 	.word	0xffffffff


	//   ....[173]....
        /*0390*/ 	.word	0xffffffff


	//   ....[174]....
        /*0394*/ 	.word	0xffffffff


	//   ....[175]....
        /*0398*/ 	.word	0xffffffff


	//   ....[176]....
        /*039c*/ 	.word	0xffffffff


	//   ....[177]....
        /*03a0*/ 	.word	0xffffffff


	//   ....[178]....
        /*03a4*/ 	.word	0xffffffff


	//   ....[179]....
        /*03a8*/ 	.word	0xffffffff


	//   ....[180]....
        /*03ac*/ 	.word	0xffffffff


	//   ....[181]....
        /*03b0*/ 	.word	0xffffffff


	//   ....[182]....
        /*03b4*/ 	.word	0xffffffff


	//   ....[183]....
        /*03b8*/ 	.word	0xffffffff


	//   ....[184]....
        /*03bc*/ 	.word	0xffffffff


	//   ....[185]....
        /*03c0*/ 	.word	0xffffffff


	//   ....[186]....
        /*03c4*/ 	.word	0xffffffff


	//   ....[187]....
        /*03c8*/ 	.word	0xffffffff


	//   ....[188]....
        /*03cc*/ 	.word	0xffffffff


	//   ....[189]....
        /*03d0*/ 	.word	0xffffffff


	//   ....[190]....
        /*03d4*/ 	.word	0xffffffff


	//   ....[191]....
        /*03d8*/ 	.word	0xffffffff


	//   ....[192]....
        /*03dc*/ 	.word	0xffffffff


	//   ....[193]....
        /*03e0*/ 	.word	0xffffffff


	//   ....[194]....
        /*03e4*/ 	.word	0xffffffff


	//   ....[195]....
        /*03e8*/ 	.word	0xffffffff


	//   ....[196]....
        /*03ec*/ 	.word	0xffffffff


	//   ....[197]....
        /*03f0*/ 	.word	0xffffffff


	//   ....[198]....
        /*03f4*/ 	.word	0xffffffff


	//   ....[199]....
        /*03f8*/ 	.word	0xffffffff


	//   ....[200]....
        /*03fc*/ 	.word	0xffffffff


	//   ....[201]....
        /*0400*/ 	.word	0xffffffff


	//   ....[202]....
        /*0404*/ 	.word	0xffffffff


	//   ....[203]....
        /*0408*/ 	.word	0xffffffff


	//   ....[204]....
        /*040c*/ 	.word	0xffffffff


	//   ....[205]....
        /*0410*/ 	.word	0xffffffff


	//   ....[206]....
        /*0414*/ 	.word	0x0500002e


	//   ....[207]....
        /*0418*/ 	.word	0x0500002e


	//   ....[208]....
        /*041c*/ 	.word	0x0500002e


	//   ....[209]....
        /*0420*/ 	.word	0x0500002e


	//   ....[210]....
        /*0424*/ 	.word	0x0500002e


	//----- nvinfo : EIATTR_COOP_GROUP_INSTR_OFFSETS
	.align		4
.L_110:
        /*0428*/ 	.byte	0x04, 0x28
        /*042a*/ 	.short	(.L_112 - .L_111)


	//   ....[0]....
.L_111:
        /*042c*/ 	.word	0x00001220


	//   ....[1]....
        /*0430*/ 	.word	0x00001d00


	//   ....[2]....
        /*0434*/ 	.word	0x00002a50


	//   ....[3]....
        /*0438*/ 	.word	0x00002a70


	//   ....[4]....
        /*043c*/ 	.word	0x00002a90


	//   ....[5]....
        /*0440*/ 	.word	0x00002ab0


	//   ....[6]....
        /*0444*/ 	.word	0x00002ad0


	//   ....[7]....
        /*0448*/ 	.word	0x00002fa0


	//   ....[8]....
        /*044c*/ 	.word	0x00002fb0


	//   ....[9]....
        /*0450*/ 	.word	0x00002fd0


	//   ....[10]....
        /*0454*/ 	.word	0x00002ff0


	//   ....[11]....
        /*0458*/ 	.word	0x00003040


	//   ....[12]....
        /*045c*/ 	.word	0x00003070


	//   ....[13]....
        /*0460*/ 	.word	0x000030b0


	//   ....[14]....
        /*0464*/ 	.word	0x000030f0


	//   ....[15]....
        /*0468*/ 	.word	0x000031e0


	//   ....[16]....
        /*046c*/ 	.word	0x00003240


	//   ....[17]....
        /*0470*/ 	.word	0x00003250


	//   ....[18]....
        /*0474*/ 	.word	0x00003270


	//   ....[19]....
        /*0478*/ 	.word	0x000032b0


	//   ....[20]....
        /*047c*/ 	.word	0x000032e0


	//   ....[21]....
        /*0480*/ 	.word	0x00003320


	//   ....[22]....
        /*0484*/ 	.word	0x00003340


	//   ....[23]....
        /*0488*/ 	.word	0x00003360


	//   ....[24]....
        /*048c*/ 	.word	0x000034a0


	//   ....[25]....
        /*0490*/ 	.word	0x000034d0


	//   ....[26]....
        /*0494*/ 	.word	0x000034e0


	//   ....[27]....
        /*0498*/ 	.word	0x00003500


	//   ....[28]....
        /*049c*/ 	.word	0x00003540


	//   ....[29]....
        /*04a0*/ 	.word	0x00003570


	//   ....[30]....
        /*04a4*/ 	.word	0x000035b0


	//   ....[31]....
        /*04a8*/ 	.word	0x000035d0


	//   ....[32]....
        /*04ac*/ 	.word	0x000035f0


	//   ....[33]....
        /*04b0*/ 	.word	0x00003720


	//   ....[34]....
        /*04b4*/ 	.word	0x00003740


	//   ....[35]....
        /*04b8*/ 	.word	0x00003750


	//   ....[36]....
        /*04bc*/ 	.word	0x00003770


	//   ....[37]....
        /*04c0*/ 	.word	0x000037b0


	//   ....[38]....
        /*04c4*/ 	.word	0x000037e0


	//   ....[39]....
        /*04c8*/ 	.word	0x00003820


	//   ....[40]....
        /*04cc*/ 	.word	0x00003840


	//   ....[41]....
        /*04d0*/ 	.word	0x00003860


	//   ....[42]....
        /*04d4*/ 	.word	0x000039a0


	//   ....[43]....
        /*04d8*/ 	.word	0x000039d0


	//   ....[44]....
        /*04dc*/ 	.word	0x000039e0


	//   ....[45]....
        /*04e0*/ 	.word	0x00003a00


	//   ....[46]....
        /*04e4*/ 	.word	0x00003a40


	//   ....[47]....
        /*04e8*/ 	.word	0x00003a70


	//   ....[48]....
        /*04ec*/ 	.word	0x00003ab0


	//   ....[49]....
        /*04f0*/ 	.word	0x00003ad0


	//   ....[50]....
        /*04f4*/ 	.word	0x00003af0


	//   ....[51]....
        /*04f8*/ 	.word	0x00003c20


	//   ....[52]....
        /*04fc*/ 	.word	0x00003c40


	//   ....[53]....
        /*0500*/ 	.word	0x00003c50


	//   ....[54]....
        /*0504*/ 	.word	0x00003c70


	//   ....[55]....
        /*0508*/ 	.word	0x00003cb0


	//   ....[56]....
        /*050c*/ 	.word	0x00003ce0


	//   ....[57]....
        /*0510*/ 	.word	0x00003d20


	//   ....[58]....
        /*0514*/ 	.word	0x00003d40


	//   ....[59]....
        /*0518*/ 	.word	0x00003d60


	//   ....[60]....
        /*051c*/ 	.word	0x00003ea0


	//   ....[61]....
        /*0520*/ 	.word	0x00003ed0


	//   ....[62]....
        /*0524*/ 	.word	0x00003ee0


	//   ....[63]....
        /*0528*/ 	.word	0x00003f00


	//   ....[64]....
        /*052c*/ 	.word	0x00003f40


	//   ....[65]....
        /*0530*/ 	.word	0x00003f70


	//   ....[66]....
        /*0534*/ 	.word	0x00003fb0


	//   ....[67]....
        /*0538*/ 	.word	0x00003fd0


	//   ....[68]....
        /*053c*/ 	.word	0x00003ff0


	//   ....[69]....
        /*0540*/ 	.word	0x00004120


	//   ....[70]....
        /*0544*/ 	.word	0x00004140


	//   ....[71]....
        /*0548*/ 	.word	0x00004150


	//   ....[72]....
        /*054c*/ 	.word	0x00004180


	//   ....[73]....
        /*0550*/ 	.word	0x000041a0


	//   ....[74]....
        /*0554*/ 	.word	0x000041f0


	//   ....[75]....
        /*0558*/ 	.word	0x00004210


	//   ....[76]....
        /*055c*/ 	.word	0x00004250


	//   ....[77]....
        /*0560*/ 	.word	0x00004270


	//   ....[78]....
        /*0564*/ 	.word	0x000043a0


	//   ....[79]....
        /*0568*/ 	.word	0x000043d0


	//   ....[80]....
        /*056c*/ 	.word	0x000043e0


	//   ....[81]....
        /*0570*/ 	.word	0x00004430


	//   ....[82]....
        /*0574*/ 	.word	0x00004460


	//   ....[83]....
        /*0578*/ 	.word	0x00004490


	//   ....[84]....
        /*057c*/ 	.word	0x000044c0


	//   ....[85]....
        /*0580*/ 	.word	0x000044f0


	//   ....[86]....
        /*0584*/ 	.word	0x00004520


	//   ....[87]....
        /*0588*/ 	.word	0x00004620


	//   ....[88]....
        /*058c*/ 	.word	0x00004640


	//   ....[89]....
        /*0590*/ 	.word	0x00004650


	//   ....[90]....
        /*0594*/ 	.word	0x000046a0


	//   ....[91]....
        /*0598*/ 	.word	0x000046d0


	//   ....[92]....
        /*059c*/ 	.word	0x000046e0


	//   ....[93]....
        /*05a0*/ 	.word	0x00004720


	//   ....[94]....
        /*05a4*/ 	.word	0x00004760


	//   ....[95]....
        /*05a8*/ 	.word	0x00004790


	//   ....[96]....
        /*05ac*/ 	.word	0x000048b0


	//   ....[97]....
        /*05b0*/ 	.word	0x000048e0


	//   ....[98]....
        /*05b4*/ 	.word	0x000048f0


	//   ....[99]....
        /*05b8*/ 	.word	0x00004940


	//   ....[100]....
        /*05bc*/ 	.word	0x00004970


	//   ....[101]....
        /*05c0*/ 	.word	0x000049a0


	//   ....[102]....
        /*05c4*/ 	.word	0x000049d0


	//   ....[103]....
        /*05c8*/ 	.word	0x00004a00


	//   ....[104]....
        /*05cc*/ 	.word	0x00004a30


	//   ....[105]....
        /*05d0*/ 	.word	0x00004b50


	//   ....[106]....
        /*05d4*/ 	.word	0x00004b80


	//   ....[107]....
        /*05d8*/ 	.word	0x00004b90


	//   ....[108]....
        /*05dc*/ 	.word	0x00004be0


	//   ....[109]....
        /*05e0*/ 	.word	0x00004c10


	//   ....[110]....
        /*05e4*/ 	.word	0x00004c40


	//   ....[111]....
        /*05e8*/ 	.word	0x00004c70


	//   ....[112]....
        /*05ec*/ 	.word	0x00004ca0


	//   ....[113]....
        /*05f0*/ 	.word	0x00004cd0


	//   ....[114]....
        /*05f4*/ 	.word	0x00004df0


	//   ....[115]....
        /*05f8*/ 	.word	0x00004e20


	//   ....[116]....
        /*05fc*/ 	.word	0x00004e30


	//   ....[117]....
        /*0600*/ 	.word	0x00004e80


	//   ....[118]....
        /*0604*/ 	.word	0x00004eb0


	//   ....[119]....
        /*0608*/ 	.word	0x00004ee0


	//   ....[120]....
        /*060c*/ 	.word	0x00004f10


	//   ....[121]....
        /*0610*/ 	.word	0x00004f40


	//   ....[122]....
        /*0614*/ 	.word	0x00004f70


	//   ....[123]....
        /*0618*/ 	.word	0x00005090


	//   ....[124]....
        /*061c*/ 	.word	0x000050c0


	//   ....[125]....
        /*0620*/ 	.word	0x000050d0


	//   ....[126]....
        /*0624*/ 	.word	0x00005120


	//   ....[127]....
        /*0628*/ 	.word	0x00005150


	//   ....[128]....
        /*062c*/ 	.word	0x00005180


	//   ....[129]....
        /*0630*/ 	.word	0x000051b0


	//   ....[130]....
        /*0634*/ 	.word	0x000051e0


	//   ....[131]....
        /*0638*/ 	.word	0x00005210


	//   ....[132]....
        /*063c*/ 	.word	0x00005330


	//   ....[133]....
        /*0640*/ 	.word	0x00005360


	//   ....[134]....
        /*0644*/ 	.word	0x00005370


	//   ....[135]....
        /*0648*/ 	.word	0x000053c0


	//   ....[136]....
        /*064c*/ 	.word	0x000053f0


	//   ....[137]....
        /*0650*/ 	.word	0x00005420


	//   ....[138]....
        /*0654*/ 	.word	0x00005450


	//   ....[139]....
        /*0658*/ 	.word	0x00005480


	//   ....[140]....
        /*065c*/ 	.word	0x000054b0


	//   ....[141]....
        /*0660*/ 	.word	0x000055d0


	//   ....[142]....
        /*0664*/ 	.word	0x00005600


	//   ....[143]....
        /*0668*/ 	.word	0x00005610


	//   ....[144]....
        /*066c*/ 	.word	0x00005660


	//   ....[145]....
        /*0670*/ 	.word	0x00005690


	//   ....[146]....
        /*0674*/ 	.word	0x000056c0


	//   ....[147]....
        /*0678*/ 	.word	0x000056f0


	//   ....[148]....
        /*067c*/ 	.word	0x00005720


	//   ....[149]....
        /*0680*/ 	.word	0x00005750


	//   ....[150]....
        /*0684*/ 	.word	0x00005870


	//   ....[151]....
        /*0688*/ 	.word	0x000058a0


	//   ....[152]....
        /*068c*/ 	.word	0x000058b0


	//   ....[153]....
        /*0690*/ 	.word	0x00005900


	//   ....[154]....
        /*0694*/ 	.word	0x00005930


	//   ....[155]....
        /*0698*/ 	.word	0x00005960


	//   ....[156]....
        /*069c*/ 	.word	0x00005990


	//   ....[157]....
        /*06a0*/ 	.word	0x000059c0


	//   ....[158]....
        /*06a4*/ 	.word	0x000059f0


	//   ....[159]....
        /*06a8*/ 	.word	0x00005b00


	//   ....[160]....
        /*06ac*/ 	.word	0x00005b20


	//   ....[161]....
        /*06b0*/ 	.word	0x00005b30


	//   ....[162]....
        /*06b4*/ 	.word	0x00005b60


	//   ....[163]....
        /*06b8*/ 	.word	0x00005b80


	//   ....[164]....
        /*06bc*/ 	.word	0x00005bd0


	//   ....[165]....
        /*06c0*/ 	.word	0x00005c00


	//   ....[166]....
        /*06c4*/ 	.word	0x00005c50


	//   ....[167]....
        /*06c8*/ 	.word	0x00005c80


	//   ....[168]....
        /*06cc*/ 	.word	0x00005da0


	//   ....[169]....
        /*06d0*/ 	.word	0x00006200


	//   ....[170]....
        /*06d4*/ 	.word	0x00006590


	//   ....[171]....
        /*06d8*/ 	.word	0x00006690


	//   ....[172]....
        /*06dc*/ 	.word	0x00006790


	//   ....[173]....
        /*06e0*/ 	.word	0x00006890


	//   ....[174]....
        /*06e4*/ 	.word	0x00006990


	//   ....[175]....
        /*06e8*/ 	.word	0x00006a90


	//   ....[176]....
        /*06ec*/ 	.word	0x00006b90


	//   ....[177]....
        /*06f0*/ 	.word	0x00006c90


	//   ....[178]....
        /*06f4*/ 	.word	0x00006d90


	//   ....[179]....
        /*06f8*/ 	.word	0x00006e90


	//   ....[180]....
        /*06fc*/ 	.word	0x00006f90


	//   ....[181]....
        /*0700*/ 	.word	0x00007090


	//   ....[182]....
        /*0704*/ 	.word	0x00007190


	//   ....[183]....
        /*0708*/ 	.word	0x00007290


	//   ....[184]....
        /*070c*/ 	.word	0x00007390


	//   ....[185]....
        /*0710*/ 	.word	0x00007490


	//   ....[186]....
        /*0714*/ 	.word	0x00007590


	//   ....[187]....
        /*0718*/ 	.word	0x00007690


	//   ....[188]....
        /*071c*/ 	.word	0x000078d0


	//   ....[189]....
        /*0720*/ 	.word	0x00007a50


	//   ....[190]....
        /*0724*/ 	.word	0x00007bd0


	//   ....[191]....
        /*0728*/ 	.word	0x00007d50


	//   ....[192]....
        /*072c*/ 	.word	0x00007ed0


	//   ....[193]....
        /*0730*/ 	.word	0x00008050


	//   ....[194]....
        /*0734*/ 	.word	0x000081d0


	//   ....[195]....
        /*0738*/ 	.word	0x00008350


	//   ....[196]....
        /*073c*/ 	.word	0x000084d0


	//   ....[197]....
        /*0740*/ 	.word	0x00008650


	//   ....[198]....
        /*0744*/ 	.word	0x000087d0


	//   ....[199]....
        /*0748*/ 	.word	0x00008940


	//   ....[200]....
        /*074c*/ 	.word	0x00008aa0


	//   ....[201]....
        /*0750*/ 	.word	0x00008c00


	//   ....[202]....
        /*0754*/ 	.word	0x00008d60


	//   ....[203]....
        /*0758*/ 	.word	0x00008ec0


	//   ....[204]....
        /*075c*/ 	.word	0x00009020


	//   ....[205]....
        /*0760*/ 	.word	0x000091a0


	//   ....[206]....
        /*0764*/ 	.word	0x00009210


	//   ....[207]....
        /*0768*/ 	.word	0x00009280


	//   ....[208]....
        /*076c*/ 	.word	0x000092f0


	//   ....[209]....
        /*0770*/ 	.word	0x00009360


	//   ....[210]....
        /*0774*/ 	.word	0x000093d0


	//----- nvinfo : EIATTR_VRC_CTA_INIT_COUNT
	.align		4
.L_112:
        /*0778*/ 	.byte	0x02, 0x4a
	.zero		1
	.zero		1


	//----- nvinfo : EIATTR_EXIT_INSTR_OFFSETS
	.align		4
        /*077c*/ 	.byte	0x04, 0x1c
        /*077e*/ 	.short	(.L_114 - .L_113)


	//   ....[0]....
.L_113:
        /*0780*/ 	.word	0x00002460


	//   ....[1]....
        /*0784*/ 	.word	0x00002840


	//   ....[2]....
        /*0788*/ 	.word	0x00002860


	//   ....[3]....
        /*078c*/ 	.word	0x000076a0


	//   ....[4]....
        /*0790*/ 	.word	0x000091b0


	//----- nvinfo : EIATTR_MAX_THREADS
	.align		4
.L_114:
        /*0794*/ 	.byte	0x04, 0x05
        /*0796*/ 	.short	(.L_116 - .L_115)
.L_115:
        /*0798*/ 	.word	0x00000180
        /*079c*/ 	.word	0x00000001
        /*07a0*/ 	.word	0x00000001


	//----- nvinfo : EIATTR_CRS_STACK_SIZE
	.align		4
.L_116:
        /*07a4*/ 	.byte	0x04, 0x1e
        /*07a6*/ 	.short	(.L_118 - .L_117)
.L_117:
        /*07a8*/ 	.word	0x00000000


	//----- nvinfo : EIATTR_CBANK_PARAM_SIZE
	.align		4
.L_118:
        /*07ac*/ 	.byte	0x03, 0x19
        /*07ae*/ 	.short	0x004d


	//----- nvinfo : EIATTR_PARAM_CBANK
	.align		4
        /*07b0*/ 	.byte	0x04, 0x0a
        /*07b2*/ 	.short	(.L_120 - .L_119)
	.align		4
.L_119:
        /*07b4*/ 	.word	index@(.nv.constant0._ZN3cub18CUB_300001_SM_10006detail10radix_sort29DeviceRadixSortOnesweepKernelINS1_5radix10policy_hubIfNS0_8NullTypeEyE10Policy1000ELNS0_9SortOrderE0EfS6_yiiNS1_21identity_decomposer_tEEEvPT5_SC_PT3_PKSD_PT1_PKSH_PT2_PKSL_T4_iiT6_)
        /*07b8*/ 	.short	0x0380
        /*07ba*/ 	.short	0x004d


	//----- nvinfo : EIATTR_SW_WAR
	.align		4
.L_120:
        /*07bc*/ 	.byte	0x04, 0x36
        /*07be*/ 	.short	(.L_122 - .L_121)
.L_121:
        /*07c0*/ 	.word	0x00000008
.L_122:


//--------------------- .nv.info._ZN3cub18CUB_300001_SM_10006detail10radix_sort33DeviceRadixSortExclusiveSumKernelINS1_5radix10policy_hubIfNS0_8NullTypeEyE10Policy1000EyEEvPT0_ --------------------------
	.section	.nv.info._ZN3cub18CUB_300001_SM_10006detail10radix_sort33DeviceRadixSortExclusiveSumKernelINS1_5radix10policy_hubIfNS0_8NullTypeEyE10Policy1000EyEEvPT0_,"",@"SHT_CUDA_INFO"
	.sectionflags	@""
	.align	4


	//----- nvinfo : EIATTR_CUDA_API_VERSION
	.align		4
        /*0000*/ 	.byte	0x04, 0x37
        /*0002*/ 	.short	(.L_124 - .L_123)
.L_123:
        /*0004*/ 	.word	0x00000082


	//----- nvinfo : EIATTR_KPARAM_INFO
	.align		4
.L_124:
        /*0008*/ 	.byte	0x04, 0x17
        /*000a*/ 	.short	(.L_126 - .L_125)
.L_125:
        /*000c*/ 	.word	0x00000000
        /*0010*/ 	.short	0x0000
        /*0012*/ 	.short	0x0000
        /*0014*/ 	.byte	0x00, 0xf5, 0x21, 0x00


	//----- nvinfo : EIATTR_SPARSE_MMA_MASK
	.align		4
.L_126:
        /*0018*/ 	.byte	0x03, 0x50
        /*001a*/ 	.short	0x0000


	//----- nvinfo : EIATTR_MAXREG_COUNT
	.align		4
        /*001c*/ 	.byte	0x03, 0x1b
        /*001e*/ 	.short	0x00ff


	//----- nvinfo : EIATTR_NUM_BARRIERS
	.align		4
        /*0020*/ 	.byte	0x02, 0x4c
        /*0022*/ 	.byte	0x01
	.zero		1


	//----- nvinfo : EIATTR_MERCURY_ISA_VERSION
	.align		4
        /*0024*/ 	.byte	0x03, 0x5f
        /*0026*/ 	.short	0x0101


	//----- nvinfo : EIATTR_COOP_GROUP_MASK_REGIDS
	.align		4
        /*0028*/ 	.byte	0x04, 0x29
        /*002a*/ 	.short	(.L_128 - .L_127)


	//   ....[0]....
.L_127:
        /*002c*/ 	.word	0xffffffff


	//   ....[1]....
        /*0030*/ 	.word	0xffffffff


	//   ....[2]....
        /*0034*/ 	.word	0xffffffff


	//   ....[3]....
        /*0038*/ 	.word	0xffffffff


	//   ....[4]....
        /*003c*/ 	.word	0xffffffff


	//   ....[5]....
        /*0040*/ 	.word	0xffffffff


	//   ....[6]....
        /*0044*/ 	.word	0xffffffff


	//   ....[7]....
        /*0048*/ 	.word	0xffffffff


	//   ....[8]....
        /*004c*/ 	.word	0xffffffff


	//   ....[9]....
        /*0050*/ 	.word	0xffffffff


	//   ....[10]....
        /*0054*/ 	.word	0x05000015


	//   ....[11]....
        /*0058*/ 	.word	0x05000015


	//   ....[12]....
        /*005c*/ 	.word	0x05000015


	//   ....[13]....
        /*0060*/ 	.word	0x05000015


	//   ....[14]....
        /*0064*/ 	.word	0x05000015


	//   ....[15]....
        /*0068*/ 	.word	0x05000015


	//   ....[16]....
        /*006c*/ 	.word	0x05000015


	//   ....[17]....
        /*0070*/ 	.word	0x05000015


	//   ....[18]....
        /*0074*/ 	.word	0x05000015


	//   ....[19]....
        /*0078*/ 	.word	0x05000015


	//----- nvinfo : EIATTR_COOP_GROUP_INSTR_OFFSETS
	.align		4
.L_128:
        /*007c*/ 	.byte	0x04, 0x28
        /*007e*/ 	.short	(.L_130 - .L_129)


	//   ....[0]....
.L_129:
        /*0080*/ 	.word	0x00000250


	//   ....[1]....
        /*0084*/ 	.word	0x00000260


	//   ....[2]....
        /*0088*/ 	.word	0x000002a0


	//   ....[3]....
        /*008c*/ 	.word	0x000002c0


	//   ....[4]....
        /*0090*/ 	.word	0x00000310


	//   ....[5]....
        /*0094*/ 	.word	0x00000320


	//   ....[6]....
        /*0098*/ 	.word	0x00000360


	//   ....[7]....
        /*009c*/ 	.word	0x00000380


	//   ....[8]....
        /*00a0*/ 	.word	0x000003d0


	//   ....[9]....
        /*00a4*/ 	.word	0x000003e0


	//   ....[10]....
        /*00a8*/ 	.word	0x00000660


	//   ....[11]....
        /*00ac*/ 	.word	0x000006b0


	//   ....[12]....
        /*00b0*/ 	.word	0x00000740


	//   ....[13]....
        /*00b4*/ 	.word	0x00000790


	//   ....[14]....
        /*00b8*/ 	.word	0x00000820


	//   ....[15]....
        /*00bc*/ 	.word	0x00000870


	//   ....[16]....
        /*00c0*/ 	.word	0x00000900


	//   ....[17]....
        /*00c4*/ 	.word	0x00000950


	//   ....[18]....
        /*00c8*/ 	.word	0x000009e0


	//   ....[19]....
        /*00cc*/ 	.word	0x00000a30


	//----- nvinfo : EIATTR_VRC_CTA_INIT_COUNT
	.align		4
.L_130:
        /*00d0*/ 	.byte	0x02, 0x4a
	.zero		1
	.zero		1


	//----- nvinfo : EIATTR_EXIT_INSTR_OFFSETS
	.align		4
        /*00d4*/ 	.byte	0x04, 0x1c
        /*00d6*/ 	.short	(.L_132 - .L_131)


	//   ....[0]....
.L_131:
        /*00d8*/ 	.word	0x000005d0


	//   ....[1]....
        /*00dc*/ 	.word	0x00000600


	//----- nvinfo : EIATTR_CRS_STACK_SIZE
	.align		4
.L_132:
        /*00e0*/ 	.byte	0x04, 0x1e
        /*00e2*/ 	.short	(.L_134 - .L_133)
.L_133:
        /*00e4*/ 	.word	0x00000000


	//----- nvinfo : EIATTR_CBANK_PARAM_SIZE
	.align		4
.L_134:
        /*00e8*/ 	.byte	0x03, 0x19
        /*00ea*/ 	.short	0x0008


	//----- nvinfo : EIATTR_PARAM_CBANK
	.align		4
        /*00ec*/ 	.byte	0x04, 0x0a
        /*00ee*/ 	.short	(.L_136 - .L_135)
	.align		4
.L_135:
        /*00f0*/ 	.word	index@(.nv.constant0._ZN3cub18CUB_300001_SM_10006detail10radix_sort33DeviceRadixSortExclusiveSumKernelINS1_5radix10policy_hubIfNS0_8NullTypeEyE10Policy1000EyEEvPT0_)
        /*00f4*/ 	.short	0x0380
        /*00f6*/ 	.short	0x0008


	//----- nvinfo : EIATTR_SW_WAR
	.align		4
.L_136:
        /*00f8*/ 	.byte	0x04, 0x36
        /*00fa*/ 	.short	(.L_138 - .L_137)
.L_137:
        /*00fc*/ 	.word	0x00000008
.L_138:


//--------------------- .nv.info._ZN3cub18CUB_300001_SM_10006detail10radix_sort30DeviceRadixSortHistogramKernelINS1_5radix10policy_hubIfNS0_8NullTypeEyE10Policy1000ELNS0_9SortOrderE0EfyNS1_21identity_decomposer_tEEEvPT2_PKT1_SB_iiT3_ --------------------------
	.section	.nv.info._ZN3cub18CUB_300001_SM_10006detail10radix_sort30DeviceRadixSortHistogramKernelINS1_5radix10policy_hubIfNS0_8NullTypeEyE10Policy1000ELNS0_9SortOrderE0EfyNS1_21identity_decomposer_tEEEvPT2_PKT1_SB_iiT3_,"",@"SHT_CUDA_INFO"
	.sectionflags	@""
	.align	4


	//----- nvinfo : EIATTR_CUDA_API_VERSION
	.align		4
        /*0000*/ 	.byte	0x04, 0x37
        /*0002*/ 	.short	(.L_140 - .L_139)
.L_139:
        /*0004*/ 	.word	0x00000082


	//----- nvinfo : EIATTR_KPARAM_INFO
	.align		4
.L_140:
        /*0008*/ 	.byte	0x04, 0x17
        /*000a*/ 	.short	(.L_142 - .L_141)
.L_141:
        /*000c*/ 	.word	0x00000000
        /*0010*/ 	.short	0x0005
        /*0012*/ 	.short	0x0020
        /*0014*/ 	.byte	0x00, 0xf0, 0x05, 0x00


	//----- nvinfo : EIATTR_KPARAM_INFO
	.align		4
.L_142:
        /*0018*/ 	.byte	0x04, 0x17
        /*001a*/ 	.short	(.L_144 - .L_143)
.L_143:
        /*001c*/ 	.word	0x00000000
        /*0020*/ 	.short	0x0004
        /*0022*/ 	.short	0x001c
        /*0024*/ 	.byte	0x00, 0xf0, 0x11, 0x00


	//----- nvinfo : EIATTR_KPARAM_INFO
	.align		4
.L_144:
        /*0028*/ 	.byte	0x04, 0x17
        /*002a*/ 	.short	(.L_146 - .L_145)
.L_145:
        /*002c*/ 	.word	0x00000000
        /*0030*/ 	.short	0x0003
        /*0032*/ 	.short	0x0018
        /*0034*/ 	.byte	0x00, 0xf0, 0x11, 0x00


	//----- nvinfo : EIATTR_KPARAM_INFO
	.align		4
.L_146:
        /*0038*/ 	.byte	0x04, 0x17
        /*003a*/ 	.short	(.L_148 - .L_147)
.L_147:
        /*003c*/ 	.word	0x00000000
        /*0040*/ 	.short	0x0002
        /*0042*/ 	.short	0x0010
        /*0044*/ 	.byte	0x00, 0xf0, 0x21, 0x00


	//----- nvinfo : EIATTR_KPARAM_INFO
	.align		4
.L_148:
        /*0048*/ 	.byte	0x04, 0x17
        /*004a*/ 	.short	(.L_150 - .L_149)
.L_149:
        /*004c*/ 	.word	0x00000000
        /*0050*/ 	.short	0x0001
        /*0052*/ 	.short	0x0008
        /*0054*/ 	.byte	0x00, 0xf5, 0x21, 0x00


	//----- nvinfo : EIATTR_KPARAM_INFO
	.align		4
.L_150:
        /*0058*/ 	.byte	0x04, 0x17
        /*005a*/ 	.short	(.L_152 - .L_151)
.L_151:
        /*005c*/ 	.word	0x00000000
        /*0060*/ 	.short	0x0000
        /*0062*/ 	.short	0x0000
        /*0064*/ 	.byte	0x00, 0xf5, 0x21, 0x00


	//----- nvinfo : EIATTR_SPARSE_MMA_MASK
	.align		4
.L_152:
        /*0068*/ 	.byte	0x03, 0x50
        /*006a*/ 	.short	0x0000


	//----- nvinfo : EIATTR_MAXREG_COUNT
	.align		4
        /*006c*/ 	.byte	0x03, 0x1b
        /*006e*/ 	.short	0x00ff


	//----- nvinfo : EIATTR_NUM_BARRIERS
	.align		4
        /*0070*/ 	.byte	0x02, 0x4c
        /*0072*/ 	.byte	0x01
	.zero		1


	//----- nvinfo : EIATTR_MERCURY_ISA_VERSION
	.align		4
        /*0074*/ 	.byte	0x03, 0x5f
        /*0076*/ 	.short	0x0101


	//----- nvinfo : EIATTR_VRC_CTA_INIT_COUNT
	.align		4
        /*0078*/ 	.byte	0x02, 0x4a
	.zero		1
	.zero		1


	//----- nvinfo : EIATTR_EXIT_INSTR_OFFSETS
	.align		4
        /*007c*/ 	.byte	0x04, 0x1c
        /*007e*/ 	.short	(.L_154 - .L_153)


	//   ....[0]....
.L_153:
        /*0080*/ 	.word	0x00000040


	//   ....[1]....
        /*0084*/ 	.word	0x00003310


	//----- nvinfo : EIATTR_MAX_THREADS
	.align		4
.L_154:
        /*0088*/ 	.byte	0x04, 0x05
        /*008a*/ 	.short	(.L_156 - .L_155)
.L_155:
        /*008c*/ 	.word	0x00000080
        /*0090*/ 	.word	0x00000001
        /*0094*/ 	.word	0x00000001


	//----- nvinfo : EIATTR_CRS_STACK_SIZE
	.align		4
.L_156:
        /*0098*/ 	.byte	0x04, 0x1e
        /*009a*/ 	.short	(.L_158 - .L_157)
.L_157:
        /*009c*/ 	.word	0x00000000


	//----- nvinfo : EIATTR_CBANK_PARAM_SIZE
	.align		4
.L_158:
        /*00a0*/ 	.byte	0x03, 0x19
        /*00a2*/ 	.short	0x0021


	//----- nvinfo : EIATTR_PARAM_CBANK
	.align		4
        /*00a4*/ 	.byte	0x04, 0x0a
        /*00a6*/ 	.short	(.L_160 - .L_159)
	.align		4
.L_159:
        /*00a8*/ 	.word	index@(.nv.constant0._ZN3cub18CUB_300001_SM_10006detail10radix_sort30DeviceRadixSortHistogramKernelINS1_5radix10policy_hubIfNS0_8NullTypeEyE10Policy1000ELNS0_9SortOrderE0EfyNS1_21identity_decomposer_tEEEvPT2_PKT1_SB_iiT3_)
        /*00ac*/ 	.short	0x0380
        /*00ae*/ 	.short	0x0021


	//----- nvinfo : EIATTR_SW_WAR
	.align		4
.L_160:
        /*00b0*/ 	.byte	0x04, 0x36
        /*00b2*/ 	.short	(.L_162 - .L_161)
.L_161:
        /*00b4*/ 	.word	0x00000008
.L_162:


//--------------------- .nv.info._ZN3cub18CUB_300001_SM_10006detail10radix_sort31DeviceRadixSortSingleTileKernelINS1_5radix10policy_hubIfNS0_8NullTypeEyE10Policy1000ELNS0_9SortOrderE0EfS6_yNS1_21identity_decomposer_tEEEvPKT1_PSB_PKT2_PSF_T3_iiT4_ --------------------------
	.section	.nv.info._ZN3cub18CUB_300001_SM_10006detail10radix_sort31DeviceRadixSortSingleTileKernelINS1_5radix10policy_hubIfNS0_8NullTypeEyE10Policy1000ELNS0_9SortOrderE0EfS6_yNS1_21identity_decomposer_tEEEvPKT1_PSB_PKT2_PSF_T3_iiT4_,"",@"SHT_CUDA_INFO"
	.sectionflags	@""
	.align	4


	//----- nvinfo : EIATTR_CUDA_API_VERSION
	.align		4
        /*0000*/ 	.byte	0x04, 0x37
        /*0002*/ 	.short	(.L_164 - .L_163)
.L_163:
        /*0004*/ 	.word	0x00000082


	//----- nvinfo : EIATTR_KPARAM_INFO
	.align		4
.L_164:
        /*0008*/ 	.byte	0x04, 0x17
        /*000a*/ 	.short	(.L_166 - .L_165)
.L_165:
        /*000c*/ 	.word	0x00000000
        /*0010*/ 	.short	0x0007
        /*0012*/ 	.short	0x0030
        /*0014*/ 	.byte	0x00, 0xf0, 0x05, 0x00


	//----- nvinfo : EIATTR_KPARAM_INFO
	.align		4
.L_166:
        /*0018*/ 	.byte	0x04, 0x17
        /*001a*/ 	.short	(.L_168 - .L_167)
.L_167:
        /*001c*/ 	.word	0x00000000
        /*0020*/ 	.short	0x0006
        /*0022*/ 	.short	0x002c
        /*0024*/ 	.byte	0x00, 0xf0, 0x11, 0x00


	//----- nvinfo : EIATTR_KPARAM_INFO
	.align		4
.L_168:
        /*0028*/ 	.byte	0x04, 0x17
        /*002a*/ 	.short	(.L_170 - .L_169)
.L_169:
        /*002c*/ 	.word	0x00000000
        /*0030*/ 	.short	0x0005
        /*0032*/ 	.short	0x0028
        /*0034*/ 	.byte	0x00, 0xf0, 0x11, 0x00


	//----- nvinfo : EIATTR_KPARAM_INFO
	.align		4
.L_170:
        /*0038*/ 	.byte	0x04, 0x17
        /*003a*/ 	.short	(.L_172 - .L_171)
.L_171:
        /*003c*/ 	.word	0x00000000
        /*0040*/ 	.short	0x0004
        /*0042*/ 	.short	0x0020
        /*0044*/ 	.byte	0x00, 0xf0, 0x21, 0x00


	//----- nvinfo : EIATTR_KPARAM_INFO
	.align		4
.L_172:
        /*0048*/ 	.byte	0x04, 0x17
        /*004a*/ 	.short	(.L_174 - .L_173)
.L_173:
        /*004c*/ 	.word	0x00000000
        /*0050*/ 	.short	0x0003
        /*0052*/ 	.short	0x0018
        /*0054*/ 	.byte	0x00, 0xf5, 0x21, 0x00


	//----- nvinfo : EIATTR_KPARAM_INFO
	.align		4
.L_174:
        /*0058*/ 	.byte	0x04, 0x17
        /*005a*/ 	.short	(.L_176 - .L_175)
.L_175:
        /*005c*/ 	.word	0x00000000
        /*0060*/ 	.short	0x0002
        /*0062*/ 	.short	0x0010
        /*0064*/ 	.byte	0x00, 0xf5, 0x21, 0x00


	//----- nvinfo : EIATTR_KPARAM_INFO
	.align		4
.L_176:
        /*0068*/ 	.byte	0x04, 0x17
        /*006a*/ 	.short	(.L_178 - .L_177)
.L_177:
        /*006c*/ 	.word	0x00000000
        /*0070*/ 	.short	0x0001
        /*0072*/ 	.short	0x0008
        /*0074*/ 	.byte	0x00, 0xf5, 0x21, 0x00


	//----- nvinfo : EIATTR_KPARAM_INFO
	.align		4
.L_178:
        /*0078*/ 	.byte	0x04, 0x17
        /*007a*/ 	.short	(.L_180 - .L_179)
.L_179:
        /*007c*/ 	.word	0x00000000
        /*0080*/ 	.short	0x0000
        /*0082*/ 	.short	0x0000
        /*0084*/ 	.byte	0x00, 0xf5, 0x21, 0x00


	//----- nvinfo : EIATTR_SPARSE_MMA_MASK
	.align		4
.L_180:
        /*0088*/ 	.byte	0x03, 0x50
        /*008a*/ 	.short	0x0000


	//----- nvinfo : EIATTR_MAXREG_COUNT
	.align		4
        /*008c*/ 	.byte	0x03, 0x1b
        /*008e*/ 	.short	0x00ff


	//----- nvinfo : EIATTR_NUM_BARRIERS
	.align		4
        /*0090*/ 	.byte	0x02, 0x4c
        /*0092*/ 	.byte	0x01
	.zero		1


	//----- nvinfo : EIATTR_MERCURY_ISA_VERSION
	.align		4
        /*0094*/ 	.byte	0x03, 0x5f
        /*0096*/ 	.short	0x0101


	//----- nvinfo : EIATTR_COOP_GROUP_MASK_REGIDS
	.align		4
        /*0098*/ 	.byte	0x04, 0x29
        /*009a*/ 	.short	(.L_182 - .L_181)


	//   ....[0]....
.L_181:
        /*009c*/ 	.word	0xffffffff


	//   ....[1]....
        /*00a0*/ 	.word	0xffffffff


	//   ....[2]....
        /*00a4*/ 	.word	0xffffffff


	//   ....[3]....
        /*00a8*/ 	.word	0xffffffff


	//   ....[4]....
        /*00ac*/ 	.word	0xffffffff


	//----- nvinfo : EIATTR_COOP_GROUP_INSTR_OFFSETS
	.align		4
.L_182:
        /*00b0*/ 	.byte	0x04, 0x28
        /*00b2*/ 	.short	(.L_184 - .L_183)


	//   ....[0]....
.L_183:
        /*00b4*/ 	.word	0x00001ec0


	//   ....[1]....
        /*00b8*/ 	.word	0x00001ee0


	//   ....[2]....
        /*00bc*/ 	.word	0x00001f00


	//   ....[3]....
        /*00c0*/ 	.word	0x00001f20


	//   ....[4]....
        /*00c4*/ 	.word	0x00001f40


	//----- nvinfo : EIATTR_VRC_CTA_INIT_COUNT
	.align		4
.L_184:
        /*00c8*/ 	.byte	0x02, 0x4a
	.zero		1
	.zero		1


	//----- nvinfo : EIATTR_EXIT_INSTR_OFFSETS
	.align		4
        /*00cc*/ 	.byte	0x04, 0x1c
        /*00ce*/ 	.short	(.L_186 - .L_185)


	//   ....[0]....
.L_185:
        /*00d0*/ 	.word	0x00003910


	//   ....[1]....
        /*00d4*/ 	.word	0x00003980


	//----- nvinfo : EIATTR_MAX_THREADS
	.align		4
.L_186:
        /*00d8*/ 	.byte	0x04, 0x05
        /*00da*/ 	.short	(.L_188 - .L_187)
.L_187:
        /*00dc*/ 	.word	0x00000100
        /*00e0*/ 	.word	0x00000001
        /*00e4*/ 	.word	0x00000001


	//----- nvinfo : EIATTR_CBANK_PARAM_SIZE
	.align		4
.L_188:
        /*00e8*/ 	.byte	0x03, 0x19
        /*00ea*/ 	.short	0x0031


	//----- nvinfo : EIATTR_PARAM_CBANK
	.align		4
        /*00ec*/ 	.byte	0x04, 0x0a
        /*00ee*/ 	.short	(.L_190 - .L_189)
	.align		4
.L_189:
        /*00f0*/ 	.word	index@(.nv.constant0._ZN3cub18CUB_300001_SM_10006detail10radix_sort31DeviceRadixSortSingleTileKernelINS1_5radix10policy_hubIfNS0_8NullTypeEyE10Policy1000ELNS0_9SortOrderE0EfS6_yNS1_21identity_decomposer_tEEEvPKT1_PSB_PKT2_PSF_T3_iiT4_)
        /*00f4*/ 	.short	0x0380
        /*00f6*/ 	.short	0x0031


	//----- nvinfo : EIATTR_SW_WAR
	.align		4
.L_190:
        /*00f8*/ 	.byte	0x04, 0x36
        /*00fa*/ 	.short	(.L_192 - .L_191)
.L_191:
        /*00fc*/ 	.word	0x00000008
.L_192:


//--------------------- .nv.info._ZN3cub18CUB_300001_SM_10006detail11EmptyKernelIvEEvv --------------------------
	.section	.nv.info._ZN3cub18CUB_300001_SM_10006detail11EmptyKernelIvEEvv,"",@"SHT_CUDA_INFO"
	.sectionflags	@""
	.align	4


	//----- nvinfo : EIATTR_CUDA_API_VERSION
	.align		4
        /*0000*/ 	.byte	0x04, 0x37
        /*0002*/ 	.short	(.L_194 - .L_193)
.L_193:
        /*0004*/ 	.word	0x00000082


	//----- nvinfo : EIATTR_SPARSE_MMA_MASK
	.align		4
.L_194:
        /*0008*/ 	.byte	0x03, 0x50
        /*000a*/ 	.short	0x0000


	//----- nvinfo : EIATTR_MAXREG_COUNT
	.align		4
        /*000c*/ 	.byte	0x03, 0x1b
        /*000e*/ 	.short	0x00ff


	//----- nvinfo : EIATTR_MERCURY_ISA_VERSION
	.align		4
        /*0010*/ 	.byte	0x03, 0x5f
        /*0012*/ 	.short	0x0101


	//----- nvinfo : EIATTR_VRC_CTA_INIT_COUNT
	.align		4
        /*0014*/ 	.byte	0x02, 0x4a
	.zero		1
	.zero		1


	//----- nvinfo : EIATTR_EXIT_INSTR_OFFSETS
	.align		4
        /*0018*/ 	.byte	0x04, 0x1c
        /*001a*/ 	.short	(.L_196 - .L_195)


	//   ....[0]....
.L_195:
        /*001c*/ 	.word	0x00000010


	//----- nvinfo : EIATTR_SW_WAR
	.align		4
.L_196:
        /*0020*/ 	.byte	0x04, 0x36
        /*0022*/ 	.short	(.L_198 - .L_197)
.L_197:
        /*0024*/ 	.word	0x00000008
.L_198:


//--------------------- .nv.info.gpu_sort         --------------------------
	.section	.nv.info.gpu_sort,"",@"SHT_CUDA_INFO"
	.sectionflags	@""
	.align	4


	//----- nvinfo : EIATTR_CUDA_API_VERSION
	.align		4
        /*0000*/ 	.byte	0x04, 0x37
        /*0002*/ 	.short	(.L_200 - .L_199)
.L_199:
        /*0004*/ 	.word	0x00000082


	//----- nvinfo : EIATTR_KPARAM_INFO
	.align		4
.L_200:
        /*0008*/ 	.byte	0x04, 0x17
        /*000a*/ 	.short	(.L_202 - .L_201)
.L_201:
        /*000c*/ 	.word	0x00000000
        /*0010*/ 	.short	0x0002
        /*0012*/ 	.short	0x0010
        /*0014*/ 	.byte	0x00, 0xf5, 0x21, 0x00


	//----- nvinfo : EIATTR_KPARAM_INFO
	.align		4
.L_202:
        /*0018*/ 	.byte	0x04, 0x17
        /*001a*/ 	.short	(.L_204 - .L_203)
.L_203:
        /*001c*/ 	.word	0x00000000
        /*0020*/ 	.short	0x0001
        /*0022*/ 	.short	0x0008
        /*0024*/ 	.byte	0x00, 0xf5, 0x21, 0x00


	//----- nvinfo : EIATTR_KPARAM_INFO
	.align		4
.L_204:
        /*0028*/ 	.byte	0x04, 0x17
        /*002a*/ 	.short	(.L_206 - .L_205)
.L_205:
        /*002c*/ 	.word	0x00000000
        /*0030*/ 	.short	0x0000
        /*0032*/ 	.short	0x0000
        /*0034*/ 	.byte	0x00, 0xf5, 0x21, 0x00


	//----- nvinfo : EIATTR_SPARSE_MMA_MASK
	.align		4
.L_206:
        /*0038*/ 	.byte	0x03, 0x50
        /*003a*/ 	.short	0x0000


	//----- nvinfo : EIATTR_MAXREG_COUNT
	.align		4
        /*003c*/ 	.byte	0x03, 0x1b
        /*003e*/ 	.short	0x00ff


	//----- nvinfo : EIATTR_MERCURY_ISA_VERSION
	.align		4
        /*0040*/ 	.byte	0x03, 0x5f
        /*0042*/ 	.short	0x0101


	//----- nvinfo : EIATTR_VRC_CTA_INIT_COUNT
	.align		4
        /*0044*/ 	.byte	0x02, 0x4a
	.zero		1
	.zero		1


	//----- nvinfo : EIATTR_EXIT_INSTR_OFFSETS
	.align		4
        /*0048*/ 	.byte	0x04, 0x1c
        /*004a*/ 	.short	(.L_208 - .L_207)


	//   ....[0]....
.L_207:
        /*004c*/ 	.word	0x000001d0


	//----- nvinfo : EIATTR_CRS_STACK_SIZE
	.align		4
.L_208:
        /*0050*/ 	.byte	0x04, 0x1e
        /*0052*/ 	.short	(.L_210 - .L_209)
.L_209:
        /*0054*/ 	.word	0x00000000


	//----- nvinfo : EIATTR_CBANK_PARAM_SIZE
	.align		4
.L_210:
        /*0058*/ 	.byte	0x03, 0x19
        /*005a*/ 	.short	0x0018


	//----- nvinfo : EIATTR_PARAM_CBANK
	.align		4
        /*005c*/ 	.byte	0x04, 0x0a
        /*005e*/ 	.short	(.L_212 - .L_211)
	.align		4
.L_211:
        /*0060*/ 	.word	index@(.nv.constant0.gpu_sort)
        /*0064*/ 	.short	0x0380
        /*0066*/ 	.short	0x0018


	//----- nvinfo : EIATTR_SW_WAR
	.align		4
.L_212:
        /*0068*/ 	.byte	0x04, 0x36
        /*006a*/ 	.short	(.L_214 - .L_213)
.L_213:
        /*006c*/ 	.word	0x00000008
.L_214:


//--------------------- .nv.callgraph             --------------------------
	.section	.nv.callgraph,"",@"SHT_CUDA_CALLGRAPH"
	.align	4
	.sectionentsize	8
	.align		4
        /*0000*/ 	.word	0x00000000
	.align		4
        /*0004*/ 	.word	0xffffffff
	.align		4
        /*0008*/ 	.word	0x00000000
	.align		4
        /*000c*/ 	.word	0xfffffffe
	.align		4
        /*0010*/ 	.word	0x00000000
	.align		4
        /*0014*/ 	.word	0xfffffffd
	.align		4
        /*0018*/ 	.word	0x00000000
	.align		4
        /*001c*/ 	.word	0xfffffffc


//--------------------- .nv.constant4             --------------------------
	.section	.nv.constant4,"a",@progbits
	.align	8
	.align		8
.nv.constant4:
        /*0000*/ 	.dword	_ZN34_INTERNAL_93e3f848_4_k_cu_gpu_sort4cuda3std3__45__cpo5beginE
	.align		8
        /*0008*/ 	.dword	_ZN34_INTERNAL_93e3f848_4_k_cu_gpu_sort4cuda3std3__45__cpo3endE
	.align		8
        /*0010*/ 	.dword	_ZN34_INTERNAL_93e3f848_4_k_cu_gpu_sort4cuda3std3__45__cpo6cbeginE
	.align		8
        /*0018*/ 	.dword	_ZN34_INTERNAL_93e3f848_4_k_cu_gpu_sort4cuda3std3__45__cpo4cendE
	.align		8
        /*0020*/ 	.dword	_ZN34_INTERNAL_93e3f848_4_k_cu_gpu_sort4cuda3std3__45__cpo6rbeginE
	.align		8
        /*0028*/ 	.dword	_ZN34_INTERNAL_93e3f848_4_k_cu_gpu_sort4cuda3std3__45__cpo4rendE
	.align		8
        /*0030*/ 	.dword	_ZN34_INTERNAL_93e3f848_4_k_cu_gpu_sort4cuda3std3__45__cpo7crbeginE
	.align		8
        /*0038*/ 	.dword	_ZN34_INTERNAL_93e3f848_4_k_cu_gpu_sort4cuda3std3__45__cpo5crendE
	.align		8
        /*0040*/ 	.dword	_ZN34_INTERNAL_93e3f848_4_k_cu_gpu_sort4cuda3std3__436_GLOBAL__N__93e3f848_4_k_cu_gpu_sort6ignoreE
	.align		8
        /*0048*/ 	.dword	_ZN34_INTERNAL_93e3f848_4_k_cu_gpu_sort4cuda3std3__419piecewise_constructE
	.align		8
        /*0050*/ 	.dword	_ZN34_INTERNAL_93e3f848_4_k_cu_gpu_sort4cuda3std3__48in_placeE
	.align		8
        /*0058*/ 	.dword	_ZN34_INTERNAL_93e3f848_4_k_cu_gpu_sort4cuda3std3__420unreachable_sentinelE
	.align		8
        /*0060*/ 	.dword	_ZN34_INTERNAL_93e3f848_4_k_cu_gpu_sort4cuda3std3__47nulloptE
	.align		8
        /*0068*/ 	.dword	_ZN34_INTERNAL_93e3f848_4_k_cu_gpu_sort4cuda3std3__48unexpectE
	.align		8
        /*0070*/ 	.dword	_ZN34_INTERNAL_93e3f848_4_k_cu_gpu_sort4cuda3std6ranges3__45__cpo4swapE
	.align		8
        /*0078*/ 	.dword	_ZN34_INTERNAL_93e3f848_4_k_cu_gpu_sort4cuda3std6ranges3__45__cpo9iter_moveE
	.align		8
        /*0080*/ 	.dword	_ZN34_INTERNAL_93e3f848_4_k_cu_gpu_sort4cuda3std6ranges3__45__cpo5beginE
	.align		8
        /*0088*/ 	.dword	_ZN34_INTERNAL_93e3f848_4_k_cu_gpu_sort4cuda3std6ranges3__45__cpo3endE
	.align		8
        /*0090*/ 	.dword	_ZN34_INTERNAL_93e3f848_4_k_cu_gpu_sort4cuda3std6ranges3__45__cpo6cbeginE
	.align		8
        /*0098*/ 	.dword	_ZN34_INTERNAL_93e3f848_4_k_cu_gpu_sort4cuda3std6ranges3__45__cpo4cendE
	.align		8
        /*00a0*/ 	.dword	_ZN34_INTERNAL_93e3f848_4_k_cu_gpu_sort4cuda3std6ranges3__45__cpo7advanceE
	.align		8
        /*00a8*/ 	.dword	_ZN34_INTERNAL_93e3f848_4_k_cu_gpu_sort4cuda3std6ranges3__45__cpo9iter_swapE
	.align		8
        /*00b0*/ 	.dword	_ZN34_INTERNAL_93e3f848_4_k_cu_gpu_sort4cuda3std6ranges3__45__cpo4nextE
	.align		8
        /*00b8*/ 	.dword	_ZN34_INTERNAL_93e3f848_4_k_cu_gpu_sort4cuda3std6ranges3__45__cpo4prevE
	.align		8
        /*00c0*/ 	.dword	_ZN34_INTERNAL_93e3f848_4_k_cu_gpu_sort4cuda3std6ranges3__45__cpo4dataE
	.align		8
        /*00c8*/ 	.dword	_ZN34_INTERNAL_93e3f848_4_k_cu_gpu_sort4cuda3std6ranges3__45__cpo5cdataE
	.align		8
        /*00d0*/ 	.dword	_ZN34_INTERNAL_93e3f848_4_k_cu_gpu_sort4cuda3std6ranges3__45__cpo4sizeE
	.align		8
        /*00d8*/ 	.dword	_ZN34_INTERNAL_93e3f848_4_k_cu_gpu_sort4cuda3std6ranges3__45__cpo5ssizeE
	.align		8
        /*00e0*/ 	.dword	_ZN34_INTERNAL_93e3f848_4_k_cu_gpu_sort4cuda3std6ranges3__45__cpo8distanceE
	.align		8
        /*00e8*/ 	.dword	_ZN34_INTERNAL_93e3f848_4_k_cu_gpu_sort6thrust24THRUST_300001_SM_1000_NS8cuda_cub3parE
	.align		8
        /*00f0*/ 	.dword	_ZN34_INTERNAL_93e3f848_4_k_cu_gpu_sort6thrust24THRUST_300001_SM_1000_NS8cuda_cub10par_nosyncE
	.align		8
        /*00f8*/ 	.dword	_ZN34_INTERNAL_93e3f848_4_k_cu_gpu_sort6thrust24THRUST_300001_SM_1000_NS6system6detail10sequential3seqE
	.align		8
        /*0100*/ 	.dword	_ZN34_INTERNAL_93e3f848_4_k_cu_gpu_sort6thrust24THRUST_300001_SM_1000_NS6system3cpp3parE
	.align		8
        /*0108*/ 	.dword	_ZN34_INTERNAL_93e3f848_4_k_cu_gpu_sort6thrust24THRUST_300001_SM_1000_NS12placeholders2_1E
	.align		8
        /*0110*/ 	.dword	_ZN34_INTERNAL_93e3f848_4_k_cu_gpu_sort6thrust24THRUST_300001_SM_1000_NS12placeholders2_2E
	.align		8
        /*0118*/ 	.dword	_ZN34_INTERNAL_93e3f848_4_k_cu_gpu_sort6thrust24THRUST_300001_SM_1000_NS12placeholders2_3E
	.align		8
        /*0120*/ 	.dword	_ZN34_INTERNAL_93e3f848_4_k_cu_gpu_sort6thrust24THRUST_300001_SM_1000_NS12placeholders2_4E
	.align		8
        /*0128*/ 	.dword	_ZN34_INTERNAL_93e3f848_4_k_cu_gpu_sort6thrust24THRUST_300001_SM_1000_NS12placeholders2_5E
	.align		8
        /*0130*/ 	.dword	_ZN34_INTERNAL_93e3f848_4_k_cu_gpu_sort6thrust24THRUST_300001_SM_1000_NS12placeholders2_6E
	.align		8
        /*0138*/ 	.dword	_ZN34_INTERNAL_93e3f848_4_k_cu_gpu_sort6thrust24THRUST_300001_SM_1000_NS12placeholders2_7E
	.align		8
        /*0140*/ 	.dword	_ZN34_INTERNAL_93e3f848_4_k_cu_gpu_sort6thrust24THRUST_300001_SM_1000_NS12placeholders2_8E
	.align		8
        /*0148*/ 	.dword	_ZN34_INTERNAL_93e3f848_4_k_cu_gpu_sort6thrust24THRUST_300001_SM_1000_NS12placeholders2_9E
	.align		8
        /*0150*/ 	.dword	_ZN34_INTERNAL_93e3f848_4_k_cu_gpu_sort6thrust24THRUST_300001_SM_1000_NS12placeholders3_10E
	.align		8
        /*0158*/ 	.dword	_ZN34_INTERNAL_93e3f848_4_k_cu_gpu_sort6thrust24THRUST_300001_SM_1000_NS3seqE
	.align		8
        /*0160*/ 	.dword	_ZN34_INTERNAL_93e3f848_4_k_cu_gpu_sort6thrust24THRUST_300001_SM_1000_NS6deviceE


//--------------------- .text._ZN3cub18CUB_300001_SM_10006detail10radix_sort29DeviceRadixSortOnesweepKernelINS1_5radix10policy_hubIfNS0_8NullTypeEyE10Policy1000ELNS0_9SortOrderE0EfS6_yiiNS1_21identity_decomposer_tEEEvPT5_SC_PT3_PKSD_PT1_PKSH_PT2_PKSL_T4_iiT6_ --------------------------
	.section	.text._ZN3cub18CUB_300001_SM_10006detail10radix_sort29DeviceRadixSortOnesweepKernelINS1_5radix10policy_hubIfNS0_8NullTypeEyE10Policy1000ELNS0_9SortOrderE0EfS6_yiiNS1_21identity_decomposer_tEEEvPT5_SC_PT3_PKSD_PT1_PKSH_PT2_PKSL_T4_iiT6_,"ax",@progbits
	.align	128
        .global         _ZN3cub18CUB_300001_SM_10006detail10radix_sort29DeviceRadixSortOnesweepKernelINS1_5radix10policy_hubIfNS0_8NullTypeEyE10Policy1000ELNS0_9SortOrderE0EfS6_yiiNS1_21identity_decomposer_tEEEvPT5_SC_PT3_PKSD_PT1_PKSH_PT2_PKSL_T4_iiT6_
        .type           _ZN3cub18CUB_300001_SM_10006detail10radix_sort29DeviceRadixSortOnesweepKernelINS1_5radix10policy_hubIfNS0_8NullTypeEyE10Policy1000ELNS0_9SortOrderE0EfS6_yiiNS1_21identity_decomposer_tEEEvPT5_SC_PT3_PKSD_PT1_PKSH_PT2_PKSL_T4_iiT6_,@function
        .size           _ZN3cub18CUB_300001_SM_10006detail10radix_sort29DeviceRadixSortOnesweepKernelINS1_5radix10policy_hubIfNS0_8NullTypeEyE10Policy1000ELNS0_9SortOrderE0EfS6_yiiNS1_21identity_decomposer_tEEEvPT5_SC_PT3_PKSD_PT1_PKSH_PT2_PKSL_T4_iiT6_,(.L_x_236 - _ZN3cub18CUB_300001_SM_10006detail10radix_sort29DeviceRadixSortOnesweepKernelINS1_5radix10policy_hubIfNS0_8NullTypeEyE10Policy1000ELNS0_9SortOrderE0EfS6_yiiNS1_21identity_decomposer_tEEEvPT5_SC_PT3_PKSD_PT1_PKSH_PT2_PKSL_T4_iiT6_)
        .other          _ZN3cub18CUB_300001_SM_10006detail10radix_sort29DeviceRadixSortOnesweepKernelINS1_5radix10policy_hubIfNS0_8NullTypeEyE10Policy1000ELNS0_9SortOrderE0EfS6_yiiNS1_21identity_decomposer_tEEEvPT5_SC_PT3_PKSD_PT1_PKSH_PT2_PKSL_T4_iiT6_,@"STO_CUDA_ENTRY STV_DEFAULT"
_ZN3cub18CUB_300001_SM_10006detail10radix_sort29DeviceRadixSortOnesweepKernelINS1_5radix10policy_hubIfNS0_8NullTypeEyE10Policy1000ELNS0_9SortOrderE0EfS6_yiiNS1_21identity_decomposer_tEEEvPT5_SC_PT3_PKSD_PT1_PKSH_PT2_PKSL_T4_iiT6_:
.text._ZN3cub18CUB_300001_SM_10006detail10radix_sort29DeviceRadixSortOnesweepKernelINS1_5radix10policy_hubIfNS0_8NullTypeEyE10Policy1000ELNS0_9SortOrderE0EfS6_yiiNS1_21identity_decomposer_tEEEvPT5_SC_PT3_PKSD_PT1_PKSH_PT2_PKSL_T4_iiT6_:
[----:B------:R-:W-:Y:S01]  /*0000*/  LDC R1, c[0x0][0x37c] ;  /* 0x0000df00ff017b82 */ /* 0x000fe20000000800 */
[----:B------:R-:W0:Y:S01]  /*0010*/  S2R R3, SR_TID.X ;  /* 0x0000000000037919 */ /* 0x000e220000002100 */
[----:B------:R-:W-:Y:S01]  /*0020*/  MOV R29, 0x400 ;  /* 0x00000400001d7802 */ /* 0x000fe20000000f00 */
[----:B------:R-:W1:Y:S01]  /*0030*/  LDCU.64 UR6, c[0x0][0x358] ;  /* 0x00006b00ff0677ac */ /* 0x000e620008000a00 */
[----:B------:R-:W-:Y:S01]  /*0040*/  BSSY.RECONVERGENT B0, `(.L_x_0) ;  /* 0x000000c000007945 */ /* 0x000fe20003800200 */
[----:B------:R-:W2:Y:S01]  /*0050*/  S2R R0, SR_CgaCtaId ;  /* 0x0000000000007919 */ /* 0x000ea20000008800 */
[----:B0-----:R-:W-:Y:S02]  /*0060*/  ISETP.NE.AND P0, PT, R3, RZ, PT ;  /* 0x000000ff0300720c */ /* 0x001fe40003f05270 */
[----:B--2---:R-:W-:-:S11]  /*0070*/  LEA R29, R0, R29, 0x18 ;  /* 0x0000001d001d7211 */ /* 0x004fd600078ec0ff */
[----:B-1----:R-:W-:Y:S05]  /*0080*/  @P0 BRA `(.L_x_1) ;  /* 0x00000000001c0947 */ /* 0x002fea0003800000 */
[----:B------:R-:W0:Y:S01]  /*0090*/  LDC.64 R4, c[0x0][0x388] ;  /* 0x0000e200ff047b82 */ /* 0x000e220000000a00 */
[----:B------:R-:W-:-:S05]  /*00a0*/  IMAD.MOV.U32 R7, RZ, RZ, 0x1 ;  /* 0x00000001ff077424 */ /* 0x000fca00078e00ff */
[----:B0-----:R-:W2:Y:S02]  /*00b0*/  ATOMG.E.ADD.STRONG.GPU PT, R4, desc[UR6][R4.64], R7 ;  /* 0x80000007040479a8 */ /* 0x001ea400081ef106 */
[----:B------:R-:W0:Y:S01]  /*00c0*/  S2UR UR5, SR_CgaCtaId ;  /* 0x00000000000579c3 */ /* 0x000e220000008800 */
[----:B------:R-:W-:Y:S02]  /*00d0*/  UMOV UR4, 0x400 ;  /* 0x0000040000047882 */ /* 0x000fe40000000000 */
[----:B0-----:R-:W-:-:S09]  /*00e0*/  ULEA UR4, UR5, UR4, 0x18 ;  /* 0x0000000405047291 */ /* 0x001fd2000f8ec0ff */
[----:B--2---:R0:W-:Y:S03]  /*00f0*/  STS [UR4+0x6c00], R4 ;  /* 0x006c0004ff007988 */ /* 0x0041e60008000804 */
.L_x_1:
[----:B------:R-:W-:Y:S05]  /*0100*/  BSYNC.RECONVERGENT B0 ;  /* 0x0000000000007941 */ /* 0x000fea0003800200 */
.L_x_0:
[----:B------:R-:W-:Y:S01]  /*0110*/  BAR.SYNC.DEFER_BLOCKING 0x0 ;  /* 0x0000000000007b1d */ /* 0x000fe20000010000 */
[----:B------:R-:W-:-:S05]  /*0120*/  SHF.R.U32.HI R0, RZ, 0x5, R3 ;  /* 0x00000005ff007819 */ /* 0x000fca0000011603 */
[----:B------:R-:W1:Y:S01]  /*0130*/  LDCU UR4, c[0x0][0x3c0] ;  /* 0x00007800ff0477ac */ /* 0x000e620008000800 */
[----:B------:R-:W2:Y:S01]  /*0140*/  S2R R26, SR_LANEID ;  /* 0x00000000001a7919 */ /* 0x000ea20000000000 */
[----:B------:R-:W0:Y:S02]  /*0150*/  LDS R27, [R29+0x6c00] ;  /* 0x006c00001d1b7984 */ /* 0x000e240000000800 */
[----:B0-----:R-:W-:-:S04]  /*0160*/  IMAD R4, R27, 0x1b00, RZ ;  /* 0x00001b001b047824 */ /* 0x001fc800078e02ff */
[----:B------:R-:W-:Y:S01]  /*0170*/  VIADD R28, R4, 0x1b00 ;  /* 0x00001b00041c7836 */ /* 0x000fe20000000000 */
[----:B------:R-:W-:-:S04]  /*0180*/  SHF.R.S32.HI R8, RZ, 0x1f, R4 ;  /* 0x0000001fff087819 */ /* 0x000fc80000011404 */
[----:B-1----:R-:W-:-:S13]  /*0190*/  ISETP.GT.AND P0, PT, R28, UR4, PT ;  /* 0x000000041c007c0c */ /* 0x002fda000bf04270 */
[----:B--2---:R-:W-:Y:S05]  /*01a0*/  @P0 BRA `(.L_x_2) ;  /* 0x00000000006c0947 */ /* 0x004fea0003800000 */
[----:B------:R-:W0:Y:S01]  /*01b0*/  LDCU.64 UR4, c[0x0][0x3a8] ;  /* 0x00007500ff0477ac */ /* 0x000e220008000a00 */
[C---:B------:R-:W-:Y:S02]  /*01c0*/  LOP3.LUT R5, R3.reuse, 0x1f, RZ, 0xc0, !PT ;  /* 0x0000001f03057812 */ /* 0x040fe400078ec0ff */
[----:B------:R-:W-:-:S05]  /*01d0*/  LOP3.LUT R6, R3, 0x3e0, RZ, 0xc0, !PT ;  /* 0x000003e003067812 */ /* 0x000fca00078ec0ff */
[----:B------:R-:W-:-:S05]  /*01e0*/  IMAD R5, R6, 0x12, R5 ;  /* 0x0000001206057824 */ /* 0x000fca00078e0205 */
[----:B------:R-:W-:-:S05]  /*01f0*/  IADD3 R5, P0, PT, R4, R5, RZ ;  /* 0x0000000504057210 */ /* 0x000fca0007f1e0ff */
[----:B------:R-:W-:Y:S01]  /*0200*/  IMAD.X R8, RZ, RZ, R8, P0 ;  /* 0x000000ffff087224 */ /* 0x000fe200000e0608 */
[----:B0-----:R-:W-:-:S04]  /*0210*/  LEA R4, P0, R5, UR4, 0x2 ;  /* 0x0000000405047c11 */ /* 0x001fc8000f8010ff */
[----:B------:R-:W-:-:S05]  /*0220*/  LEA.HI.X R5, R5, UR5, R8, 0x2, P0 ;  /* 0x0000000505057c11 */ /* 0x000fca00080f1408 */
[----:B------:R0:W5:Y:S04]  /*0230*/  LDG.E R25, desc[UR6][R4.64] ;  /* 0x0000000604197981 */ /* 0x000168000c1e1900 */
        /* <DEDUP_REMOVED lines=16> */
[----:B------:R0:W5:Y:S01]  /*0340*/  LDG.E R8, desc[UR6][R4.64+0x880] ;  /* 0x0008800604087981 */ /* 0x000162000c1e1900 */
[----:B------:R-:W-:Y:S05]  /*0350*/  BRA `(.L_x_3) ;  /* 0x0000000400407947 */ /* 0x000fea0003800000 */
.L_x_2:
[----:B------:R-:W0:Y:S01]  /*0360*/  LDCU.64 UR8, c[0x0][0x3a8] ;  /* 0x00007500ff0877ac */ /* 0x000e220008000a00 */
[C---:B------:R-:W-:Y:S01]  /*0370*/  LOP3.LUT R5, R3.reuse, 0x1f, RZ, 0xc0, !PT ;  /* 0x0000001f03057812 */ /* 0x040fe200078ec0ff */
[----:B------:R-:W-:Y:S01]  /*0380*/  IMAD.MOV.U32 R25, RZ, RZ, 0x7fffffff ;  /* 0x7fffffffff197424 */ /* 0x000fe200078e00ff */
[----:B------:R-:W-:Y:S01]  /*0390*/  LOP3.LUT R6, R3, 0x3e0, RZ, 0xc0, !PT ;  /* 0x000003e003067812 */ /* 0x000fe200078ec0ff */
[----:B------:R-:W-:-:S04]  /*03a0*/  IMAD.MOV.U32 R24, RZ, RZ, 0x7fffffff ;  /* 0x7fffffffff187424 */ /* 0x000fc800078e00ff */
[----:B------:R-:W-:Y:S01]  /*03b0*/  IMAD R11, R6, 0x12, R5 ;  /* 0x00000012060b7824 */ /* 0x000fe200078e0205 */
[----:B------:R-:W-:-:S03]  /*03c0*/  IADD3 R6, PT, PT, -R4, UR4, RZ ;  /* 0x0000000404067c10 */ /* 0x000fc6000fffe1ff */
[C---:B------:R-:W-:Y:S01]  /*03d0*/  VIADD R5, R11.reuse, 0x20 ;  /* 0x000000200b057836 */ /* 0x040fe20000000000 */
[----:B------:R-:W-:Y:S01]  /*03e0*/  IADD3 R10, P0, PT, R4, R11, RZ ;  /* 0x0000000b040a7210 */ /* 0x000fe20007f1e0ff */
[C---:B------:R-:W-:Y:S01]  /*03f0*/  VIADD R7, R11.reuse, 0x40 ;  /* 0x000000400b077836 */ /* 0x040fe20000000000 */
[CC--:B------:R-:W-:Y:S01]  /*0400*/  ISETP.GE.AND P4, PT, R11.reuse, R6.reuse, PT ;  /* 0x000000060b00720c */ /* 0x0c0fe20003f86270 */
[----:B------:R-:W-:Y:S01]  /*0410*/  VIADD R9, R11, 0x60 ;  /* 0x000000600b097836 */ /* 0x000fe20000000000 */
[-C--:B------:R-:W-:Y:S01]  /*0420*/  ISETP.GE.AND P3, PT, R5, R6.reuse, PT ;  /* 0x000000060500720c */ /* 0x080fe20003f66270 */
[----:B------:R-:W-:Y:S01]  /*0430*/  VIADD R5, R11, 0x80 ;  /* 0x000000800b057836 */ /* 0x000fe20000000000 */
[-C--:B------:R-:W-:Y:S01]  /*0440*/  ISETP.GE.AND P2, PT, R7, R6.reuse, PT ;  /* 0x000000060700720c */ /* 0x080fe20003f46270 */
[----:B------:R-:W-:Y:S01]  /*0450*/  VIADD R7, R11, 0xa0 ;  /* 0x000000a00b077836 */ /* 0x000fe20000000000 */
[----:B0-----:R-:W-:Y:S01]  /*0460*/  LEA R4, P5, R10, UR8, 0x2 ;  /* 0x000000080a047c11 */ /* 0x001fe2000f8a10ff */
[----:B------:R-:W-:Y:S01]  /*0470*/  IMAD.X R13, RZ, RZ, R8, P0 ;  /* 0x000000ffff0d7224 */ /* 0x000fe200000e0608 */
[----:B------:R-:W-:-:S02]  /*0480*/  ISETP.GE.AND P0, PT, R5, R6, PT ;  /* 0x000000060500720c */ /* 0x000fc40003f06270 */
[-C--:B------:R-:W-:Y:S01]  /*0490*/  ISETP.GE.AND P6, PT, R7, R6.reuse, PT ;  /* 0x000000060700720c */ /* 0x080fe20003fc6270 */
[----:B------:R-:W-:Y:S01]  /*04a0*/  VIADD R7, R11, 0xe0 ;  /* 0x000000e00b077836 */ /* 0x000fe20000000000 */
[----:B------:R-:W-:Y:S01]  /*04b0*/  LEA.HI.X R5, R10, UR9, R13, 0x2, P5 ;  /* 0x000000090a057c11 */ /* 0x000fe2000a8f140d */
[----:B------:R-:W-:Y:S01]  /*04c0*/  IMAD.MOV.U32 R23, RZ, RZ, 0x7fffffff ;  /* 0x7fffffffff177424 */ /* 0x000fe200078e00ff */
[-C--:B------:R-:W-:Y:S01]  /*04d0*/  ISETP.GE.AND P1, PT, R9, R6.reuse, PT ;  /* 0x000000060900720c */ /* 0x080fe20003f26270 */
[----:B------:R-:W-:Y:S02]  /*04e0*/  VIADD R9, R11, 0xc0 ;  /* 0x000000c00b097836 */ /* 0x000fe40000000000 */
[----:B------:R1:W5:Y:S01]  /*04f0*/  @!P4 LDG.E R25, desc[UR6][R4.64] ;  /* 0x000000060419c981 */ /* 0x000362000c1e1900 */
[-C--:B------:R-:W-:Y:S01]  /*0500*/  ISETP.GE.AND P4, PT, R7, R6.reuse, PT ;  /* 0x000000060700720c */ /* 0x080fe20003f86270 */
[----:B------:R-:W-:Y:S01]  /*0510*/  VIADD R7, R11, 0x120 ;  /* 0x000001200b077836 */ /* 0x000fe20000000000 */
[-C--:B------:R-:W-:Y:S01]  /*0520*/  ISETP.GE.AND P5, PT, R9, R6.reuse, PT ;  /* 0x000000060900720c */ /* 0x080fe20003fa6270 */
[----:B------:R-:W-:Y:S01]  /*0530*/  IMAD.MOV.U32 R21, RZ, RZ, 0x7fffffff ;  /* 0x7fffffffff157424 */ /* 0x000fe200078e00ff */
[----:B------:R1:W5:Y:S01]  /*0540*/  @!P2 LDG.E R23, desc[UR6][R4.64+0x100] ;  /* 0x000100060417a981 */ /* 0x000362000c1e1900 */
[----:B------:R-:W-:Y:S01]  /*0550*/  VIADD R9, R11, 0x100 ;  /* 0x000001000b097836 */ /* 0x000fe20000000000 */
[----:B------:R-:W-:Y:S01]  /*0560*/  ISETP.GE.AND P2, PT, R7, R6, PT ;  /* 0x000000060700720c */ /* 0x000fe20003f46270 */
[----:B------:R-:W-:Y:S01]  /*0570*/  VIADD R7, R11, 0x160 ;  /* 0x000001600b077836 */ /* 0x000fe20000000000 */
[----:B------:R1:W5:Y:S01]  /*0580*/  @!P3 LDG.E R24, desc[UR6][R4.64+0x80] ;  /* 0x000080060418b981 */ /* 0x000362000c1e1900 */
[----:B------:R-:W-:-:S03]  /*0590*/  IMAD.MOV.U32 R20, RZ, RZ, 0x7fffffff ;  /* 0x7fffffffff147424 */ /* 0x000fc600078e00ff */
[----:B------:R1:W5:Y:S01]  /*05a0*/  @!P0 LDG.E R21, desc[UR6][R4.64+0x200] ;  /* 0x0002000604158981 */ /* 0x000362000c1e1900 */
[-C--:B------:R-:W-:Y:S01]  /*05b0*/  ISETP.GE.AND P0, PT, R7, R6.reuse, PT ;  /* 0x000000060700720c */ /* 0x080fe20003f06270 */
[----:B------:R-:W-:Y:S01]  /*05c0*/  VIADD R7, R11, 0x180 ;  /* 0x000001800b077836 */ /* 0x000fe20000000000 */
[-C--:B------:R-:W-:Y:S01]  /*05d0*/  ISETP.GE.AND P3, PT, R9, R6.reuse, PT ;  /* 0x000000060900720c */ /* 0x080fe20003f66270 */
[----:B------:R-:W-:Y:S01]  /*05e0*/  IMAD.MOV.U32 R22, RZ, RZ, 0x7fffffff ;  /* 0x7fffffffff167424 */ /* 0x000fe200078e00ff */
[----:B------:R1:W5:Y:S01]  /*05f0*/  @!P6 LDG.E R20, desc[UR6][R4.64+0x280] ;  /* 0x000280060414e981 */ /* 0x000362000c1e1900 */
[----:B------:R-:W-:Y:S01]  /*0600*/  VIADD R9, R11, 0x140 ;  /* 0x000001400b097836 */ /* 0x000fe20000000000 */
[-C--:B------:R-:W-:Y:S01]  /*0610*/  ISETP.GE.AND P6, PT, R7, R6.reuse, PT ;  /* 0x000000060700720c */ /* 0x080fe20003fc6270 */
[----:B------:R-:W-:Y:S02]  /*0620*/  IMAD.MOV.U32 R18, RZ, RZ, 0x7fffffff ;  /* 0x7fffffffff127424 */ /* 0x000fe400078e00ff */
[----:B------:R-:W-:Y:S01]  /*0630*/  VIADD R7, R11, 0x1c0 ;  /* 0x000001c00b077836 */ /* 0x000fe20000000000 */
[----:B------:R1:W5:Y:S01]  /*0640*/  @!P1 LDG.E R22, desc[UR6][R4.64+0x180] ;  /* 0x0001800604169981 */ /* 0x000362000c1e1900 */
[----:B------:R-:W-:Y:S01]  /*0650*/  ISETP.GE.AND P1, PT, R9, R6, PT ;  /* 0x000000060900720c */ /* 0x000fe20003f26270 */
[----:B------:R-:W-:-:S02]  /*0660*/  IMAD.MOV.U32 R19, RZ, RZ, 0x7fffffff ;  /* 0x7fffffffff137424 */ /* 0x000fc400078e00ff */
[----:B------:R1:W5:Y:S01]  /*0670*/  @!P4 LDG.E R18, desc[UR6][R4.64+0x380] ;  /* 0x000380060412c981 */ /* 0x000362000c1e1900 */
[----:B------:R-:W-:Y:S01]  /*0680*/  IMAD.MOV.U32 R17, RZ, RZ, 0x7fffffff ;  /* 0x7fffffffff117424 */ /* 0x000fe200078e00ff */
[-C--:B------:R-:W-:Y:S01]  /*0690*/  ISETP.GE.AND P4, PT, R7, R6.reuse, PT ;  /* 0x000000060700720c */ /* 0x080fe20003f86270 */
[C---:B------:R-:W-:Y:S01]  /*06a0*/  VIADD R9, R11.reuse, 0x1a0 ;  /* 0x000001a00b097836 */ /* 0x040fe20000000000 */
[----:B------:R1:W5:Y:S01]  /*06b0*/  @!P5 LDG.E R19, desc[UR6][R4.64+0x300] ;  /* 0x000300060413d981 */ /* 0x000362000c1e1900 */
[----:B------:R-:W-:Y:S02]  /*06c0*/  VIADD R7, R11, 0x1e0 ;  /* 0x000001e00b077836 */ /* 0x000fe40000000000 */
[----:B------:R-:W-:Y:S01]  /*06d0*/  IMAD.MOV.U32 R16, RZ, RZ, 0x7fffffff ;  /* 0x7fffffffff107424 */ /* 0x000fe200078e00ff */
[----:B------:R1:W5:Y:S01]  /*06e0*/  @!P3 LDG.E R17, desc[UR6][R4.64+0x400] ;  /* 0x000400060411b981 */ /* 0x000362000c1e1900 */
[----:B------:R-:W-:Y:S01]  /*06f0*/  IMAD.MOV.U32 R15, RZ, RZ, 0x7fffffff ;  /* 0x7fffffffff0f7424 */ /* 0x000fe200078e00ff */
[-C--:B------:R-:W-:Y:S01]  /*0700*/  ISETP.GE.AND P5, PT, R9, R6.reuse, PT ;  /* 0x000000060900720c */ /* 0x080fe20003fa6270 */
[----:B------:R-:W-:Y:S01]  /*0710*/  VIADD R9, R11, 0x200 ;  /* 0x000002000b097836 */ /* 0x000fe20000000000 */
[-C--:B------:R-:W-:Y:S01]  /*0720*/  ISETP.GE.AND P3, PT, R7, R6.reuse, PT ;  /* 0x000000060700720c */ /* 0x080fe20003f66270 */
[----:B------:R-:W-:Y:S01]  /*0730*/  VIADD R7, R11, 0x220 ;  /* 0x000002200b077836 */ /* 0x000fe20000000000 */
[----:B------:R1:W5:Y:S02]  /*0740*/  @!P2 LDG.E R16, desc[UR6][R4.64+0x480] ;  /* 0x000480060410a981 */ /* 0x000364000c1e1900 */
[----:B------:R-:W-:-:S02]  /*0750*/  ISETP.GE.AND P2, PT, R9, R6, PT ;  /* 0x000000060900720c */ /* 0x000fc40003f46270 */
[----:B------:R1:W5:Y:S01]  /*0760*/  @!P1 LDG.E R15, desc[UR6][R4.64+0x500] ;  /* 0x00050006040f9981 */ /* 0x000362000c1e1900 */
[----:B------:R-:W-:Y:S01]  /*0770*/  ISETP.GE.AND P1, PT, R7, R6, PT ;  /* 0x000000060700720c */ /* 0x000fe20003f26270 */
[----:B------:R-:W-:Y:S02]  /*0780*/  IMAD.MOV.U32 R14, RZ, RZ, 0x7fffffff ;  /* 0x7fffffffff0e7424 */ /* 0x000fe400078e00ff */
[----:B------:R-:W-:Y:S02]  /*0790*/  IMAD.MOV.U32 R13, RZ, RZ, 0x7fffffff ;  /* 0x7fffffffff0d7424 */ /* 0x000fe400078e00ff */
[----:B------:R-:W-:Y:S02]  /*07a0*/  IMAD.MOV.U32 R12, RZ, RZ, 0x7fffffff ;  /* 0x7fffffffff0c7424 */ /* 0x000fe400078e00ff */
[----:B------:R-:W-:Y:S01]  /*07b0*/  IMAD.MOV.U32 R11, RZ, RZ, 0x7fffffff ;  /* 0x7fffffffff0b7424 */ /* 0x000fe200078e00ff */
[----:B------:R1:W5:Y:S01]  /*07c0*/  @!P0 LDG.E R14, desc[UR6][R4.64+0x580] ;  /* 0x00058006040e8981 */ /* 0x000362000c1e1900 */
[----:B------:R-:W-:-:S02]  /*07d0*/  IMAD.MOV.U32 R10, RZ, RZ, 0x7fffffff ;  /* 0x7fffffffff0a7424 */ /* 0x000fc400078e00ff */
[----:B------:R-:W-:Y:S01]  /*07e0*/  IMAD.MOV.U32 R9, RZ, RZ, 0x7fffffff ;  /* 0x7fffffffff097424 */ /* 0x000fe200078e00ff */
[----:B------:R1:W5:Y:S01]  /*07f0*/  @!P6 LDG.E R13, desc[UR6][R4.64+0x600] ;  /* 0x00060006040de981 */ /* 0x000362000c1e1900 */
[----:B------:R-:W-:-:S03]  /*0800*/  IMAD.MOV.U32 R8, RZ, RZ, 0x7fffffff ;  /* 0x7fffffffff087424 */ /* 0x000fc600078e00ff */
[----:B------:R1:W5:Y:S04]  /*0810*/  @!P5 LDG.E R12, desc[UR6][R4.64+0x680] ;  /* 0x00068006040cd981 */ /* 0x000368000c1e1900 */
[----:B------:R1:W5:Y:S04]  /*0820*/  @!P4 LDG.E R11, desc[UR6][R4.64+0x700] ;  /* 0x00070006040bc981 */ /* 0x000368000c1e1900 */
[----:B------:R1:W5:Y:S04]  /*0830*/  @!P3 LDG.E R10, desc[UR6][R4.64+0x780] ;  /* 0x00078006040ab981 */ /* 0x000368000c1e1900 */
[----:B------:R1:W5:Y:S04]  /*0840*/  @!P2 LDG.E R9, desc[UR6][R4.64+0x800] ;  /* 0x000800060409a981 */ /* 0x000368000c1e1900 */
[----:B------:R1:W5:Y:S02]  /*0850*/  @!P1 LDG.E R8, desc[UR6][R4.64+0x880] ;  /* 0x0008800604089981 */ /* 0x000364000c1e1900 */
.L_x_3:
[----:B------:R-:W-:Y:S01]  /*0860*/  IMAD.MOV.U32 R7, RZ, RZ, -0x1 ;  /* 0xffffffffff077424 */ /* 0x000fe200078e00ff */
[----:B-----5:R-:W-:Y:S01]  /*0870*/  ISETP.GT.AND P0, PT, R25, -0x1, PT ;  /* 0xffffffff1900780c */ /* 0x020fe20003f04270 */
[----:B------:R-:W2:Y:S01]  /*0880*/  LDC R30, c[0x0][0x3c8] ;  /* 0x0000f200ff1e7b82 */ /* 0x000ea20000000800 */
[----:B------:R-:W-:Y:S01]  /*0890*/  ISETP.GT.AND P1, PT, R24, -0x1, PT ;  /* 0xffffffff1800780c */ /* 0x000fe20003f24270 */
[----:B------:R-:W-:Y:S01]  /*08a0*/  BSSY.RECONVERGENT B0, `(.L_x_4) ;  /* 0x0000058000007945 */ /* 0x000fe20003800200 */
[C---:B01----:R-:W-:Y:S01]  /*08b0*/  SEL R4, R7.reuse, 0x80000000, !P0 ;  /* 0x8000000007047807 */ /* 0x043fe20004000000 */
[----:B------:R-:W-:Y:S01]  /*08c0*/  IMAD.SHL.U32 R0, R0, 0x400, RZ ;  /* 0x0000040000007824 */ /* 0x000fe200078e00ff */
[----:B------:R-:W-:Y:S02]  /*08d0*/  SEL R5, R7, 0x80000000, !P1 ;  /* 0x8000000007057807 */ /* 0x000fe40004800000 */
[----:B------:R-:W-:Y:S02]  /*08e0*/  ISETP.GT.AND P0, PT, R22, -0x1, PT ;  /* 0xffffffff1600780c */ /* 0x000fe40003f04270 */
[----:B------:R-:W-:-:S02]  /*08f0*/  ISETP.GT.AND P1, PT, R21, -0x1, PT ;  /* 0xffffffff1500780c */ /* 0x000fc40003f24270 */
[----:B------:R-:W-:Y:S02]  /*0900*/  LOP3.LUT R25, R4, R25, RZ, 0x3c, !PT ;  /* 0x0000001904197212 */ /* 0x000fe400078e3cff */
[----:B------:R-:W-:Y:S02]  /*0910*/  LOP3.LUT R24, R5, R24, RZ, 0x3c, !PT ;  /* 0x0000001805187212 */ /* 0x000fe400078e3cff */
[C---:B------:R-:W-:Y:S02]  /*0920*/  SEL R5, R7.reuse, 0x80000000, !P0 ;  /* 0x8000000007057807 */ /* 0x040fe40004000000 */
[----:B------:R-:W-:Y:S02]  /*0930*/  SEL R4, R7, 0x80000000, !P1 ;  /* 0x8000000007047807 */ /* 0x000fe40004800000 */
[----:B------:R-:W-:Y:S02]  /*0940*/  ISETP.GT.AND P0, PT, R19, -0x1, PT ;  /* 0xffffffff1300780c */ /* 0x000fe40003f04270 */
[----:B------:R-:W-:-:S02]  /*0950*/  ISETP.GT.AND P2, PT, R23, -0x1, PT ;  /* 0xffffffff1700780c */ /* 0x000fc40003f44270 */
[----:B------:R-:W-:Y:S02]  /*0960*/  LOP3.LUT R21, R4, R21, RZ, 0x3c, !PT ;  /* 0x0000001504157212 */ /* 0x000fe400078e3cff */
[C---:B------:R-:W-:Y:S02]  /*0970*/  SEL R4, R7.reuse, 0x80000000, !P0 ;  /* 0x8000000007047807 */ /* 0x040fe40004000000 */
[----:B------:R-:W-:Y:S02]  /*0980*/  SEL R6, R7, 0x80000000, !P2 ;  /* 0x8000000007067807 */ /* 0x000fe40005000000 */
[----:B------:R-:W-:Y:S02]  /*0990*/  ISETP.GT.AND P0, PT, R18, -0x1, PT ;  /* 0xffffffff1200780c */ /* 0x000fe40003f04270 */
[----:B------:R-:W-:Y:S02]  /*09a0*/  ISETP.GT.AND P1, PT, R17, -0x1, PT ;  /* 0xffffffff1100780c */ /* 0x000fe40003f24270 */
[----:B------:R-:W-:-:S02]  /*09b0*/  ISETP.GT.AND P2, PT, R20, -0x1, PT ;  /* 0xffffffff1400780c */ /* 0x000fc40003f44270 */
[----:B------:R-:W-:Y:S02]  /*09c0*/  VIMNMX R33, PT, PT, R26, 0xe0, !PT ;  /* 0x000000e01a217848 */ /* 0x000fe40007fe0100 */
[----:B------:R-:W-:Y:S02]  /*09d0*/  LOP3.LUT R22, R5, R22, RZ, 0x3c, !PT ;  /* 0x0000001605167212 */ /* 0x000fe400078e3cff */
[----:B------:R-:W-:Y:S02]  /*09e0*/  LOP3.LUT R19, R4, R19, RZ, 0x3c, !PT ;  /* 0x0000001304137212 */ /* 0x000fe400078e3cff */
[C---:B------:R-:W-:Y:S02]  /*09f0*/  SEL R5, R7.reuse, 0x80000000, !P0 ;  /* 0x8000000007057807 */ /* 0x040fe40004000000 */
[C---:B------:R-:W-:Y:S02]  /*0a00*/  SEL R4, R7.reuse, 0x80000000, !P1 ;  /* 0x8000000007047807 */ /* 0x040fe40004800000 */
[----:B------:R-:W-:-:S02]  /*0a10*/  SEL R31, R7, 0x80000000, !P2 ;  /* 0x80000000071f7807 */ /* 0x000fc40005000000 */
[----:B------:R-:W-:Y:S02]  /*0a20*/  ISETP.GT.AND P0, PT, R15, -0x1, PT ;  /* 0xffffffff0f00780c */ /* 0x000fe40003f04270 */
[----:B------:R-:W-:Y:S02]  /*0a30*/  IADD3 R33, PT, PT, R33, 0x1f, -R26 ;  /* 0x0000001f21217810 */ /* 0x000fe40007ffe81a */
[----:B------:R-:W-:Y:S02]  /*0a40*/  ISETP.GT.AND P2, PT, R16, -0x1, PT ;  /* 0xffffffff1000780c */ /* 0x000fe40003f44270 */
[----:B------:R-:W-:Y:S02]  /*0a50*/  LOP3.LUT R17, R4, R17, RZ, 0x3c, !PT ;  /* 0x0000001104117212 */ /* 0x000fe400078e3cff */
[----:B------:R-:W-:Y:S02]  /*0a60*/  LOP3.LUT R20, R31, R20, RZ, 0x3c, !PT ;  /* 0x000000141f147212 */ /* 0x000fe400078e3cff */
[----:B------:R-:W-:-:S02]  /*0a70*/  SEL R4, R7, 0x80000000, !P0 ;  /* 0x8000000007047807 */ /* 0x000fc40004000000 */
[----:B------:R-:W-:Y:S02]  /*0a80*/  ISETP.GE.U32.AND P4, PT, R33, 0x1e0, PT ;  /* 0x000001e02100780c */ /* 0x000fe40003f86070 */
[----:B------:R-:W-:Y:S02]  /*0a90*/  SEL R31, R7, 0x80000000, !P2 ;  /* 0x80000000071f7807 */ /* 0x000fe40005000000 */
[----:B------:R-:W-:Y:S02]  /*0aa0*/  ISETP.GT.AND P0, PT, R14, -0x1, PT ;  /* 0xffffffff0e00780c */ /* 0x000fe40003f04270 */
[----:B------:R-:W-:Y:S02]  /*0ab0*/  ISETP.GT.AND P1, PT, R13, -0x1, PT ;  /* 0xffffffff0d00780c */ /* 0x000fe40003f24270 */
[----:B------:R-:W-:Y:S02]  /*0ac0*/  ISETP.GT.AND P2, PT, R12, -0x1, PT ;  /* 0xffffffff0c00780c */ /* 0x000fe40003f44270 */
[----:B------:R-:W-:-:S02]  /*0ad0*/  LOP3.LUT R18, R5, R18, RZ, 0x3c, !PT ;  /* 0x0000001205127212 */ /* 0x000fc400078e3cff */
[----:B------:R-:W-:Y:S02]  /*0ae0*/  LOP3.LUT R15, R4, R15, RZ, 0x3c, !PT ;  /* 0x0000000f040f7212 */ /* 0x000fe400078e3cff */
[----:B------:R-:W-:Y:S02]  /*0af0*/  LOP3.LUT R16, R31, R16, RZ, 0x3c, !PT ;  /* 0x000000101f107212 */ /* 0x000fe400078e3cff */
[C---:B------:R-:W-:Y:S02]  /*0b00*/  SEL R5, R7.reuse, 0x80000000, !P0 ;  /* 0x8000000007057807 */ /* 0x040fe40004000000 */
[C---:B------:R-:W-:Y:S02]  /*0b10*/  SEL R4, R7.reuse, 0x80000000, !P1 ;  /* 0x8000000007047807 */ /* 0x040fe40004800000 */
[----:B------:R-:W-:Y:S02]  /*0b20*/  SEL R31, R7, 0x80000000, !P2 ;  /* 0x80000000071f7807 */ /* 0x000fe40005000000 */
[----:B------:R-:W-:-:S02]  /*0b30*/  ISETP.GT.AND P1, PT, R10, -0x1, PT ;  /* 0xffffffff0a00780c */ /* 0x000fc40003f24270 */
[----:B------:R-:W-:Y:S02]  /*0b40*/  ISETP.GT.AND P0, PT, R11, -0x1, PT ;  /* 0xffffffff0b00780c */ /* 0x000fe40003f04270 */
[----:B------:R-:W-:Y:S02]  /*0b50*/  LEA.HI R33, R33, 0x1, RZ, 0x1b ;  /* 0x0000000121217811 */ /* 0x000fe400078fd8ff */
[----:B------:R-:W-:Y:S02]  /*0b60*/  ISETP.GT.AND P2, PT, R9, -0x1, PT ;  /* 0xffffffff0900780c */ /* 0x000fe40003f44270 */
[----:B------:R-:W-:Y:S02]  /*0b70*/  ISETP.GT.AND P3, PT, R8, -0x1, PT ;  /* 0xffffffff0800780c */ /* 0x000fe40003f64270 */
[----:B------:R-:W-:Y:S02]  /*0b80*/  LOP3.LUT R14, R5, R14, RZ, 0x3c, !PT ;  /* 0x0000000e050e7212 */ /* 0x000fe400078e3cff */
[----:B------:R-:W-:-:S02]  /*0b90*/  LOP3.LUT R23, R6, R23, RZ, 0x3c, !PT ;  /* 0x0000001706177212 */ /* 0x000fc400078e3cff */
[----:B------:R-:W-:Y:S02]  /*0ba0*/  LOP3.LUT R13, R4, R13, RZ, 0x3c, !PT ;  /* 0x0000000d040d7212 */ /* 0x000fe400078e3cff */
[----:B------:R-:W-:Y:S02]  /*0bb0*/  LOP3.LUT R12, R31, R12, RZ, 0x3c, !PT ;  /* 0x0000000c1f0c7212 */ /* 0x000fe400078e3cff */
[----:B------:R-:W-:Y:S02]  /*0bc0*/  SEL R5, R7, 0x80000000, !P1 ;  /* 0x8000000007057807 */ /* 0x000fe40004800000 */
[----:B------:R-:W-:Y:S02]  /*0bd0*/  LOP3.LUT R32, R33, 0xf, RZ, 0xc0, !PT ;  /* 0x0000000f21207812 */ /* 0x000fe400078ec0ff */
[C---:B------:R-:W-:Y:S02]  /*0be0*/  SEL R4, R7.reuse, 0x80000000, !P0 ;  /* 0x8000000007047807 */ /* 0x040fe40004000000 */
[----:B------:R-:W-:-:S02]  /*0bf0*/  SEL R6, R7, 0x80000000, !P2 ;  /* 0x8000000007067807 */ /* 0x000fc40005000000 */
[----:B------:R-:W-:Y:S02]  /*0c00*/  SEL R31, R7, 0x80000000, !P3 ;  /* 0x80000000071f7807 */ /* 0x000fe40005800000 */
[----:B------:R-:W-:Y:S01]  /*0c10*/  LOP3.LUT R10, R5, R10, RZ, 0x3c, !PT ;  /* 0x0000000a050a7212 */ /* 0x000fe200078e3cff */
[----:B------:R-:W-:Y:S01]  /*0c20*/  IMAD.MOV.U32 R5, RZ, RZ, R26 ;  /* 0x000000ffff057224 */ /* 0x000fe200078e001a */
[----:B------:R-:W-:Y:S02]  /*0c30*/  ISETP.NE.AND P1, PT, R32, RZ, PT ;  /* 0x000000ff2000720c */ /* 0x000fe40003f25270 */
[----:B------:R-:W-:Y:S02]  /*0c40*/  LOP3.LUT R11, R4, R11, RZ, 0x3c, !PT ;  /* 0x0000000b040b7212 */ /* 0x000fe400078e3cff */
[----:B------:R-:W-:Y:S02]  /*0c50*/  LOP3.LUT R9, R6, R9, RZ, 0x3c, !PT ;  /* 0x0000000906097212 */ /* 0x000fe400078e3cff */
[----:B------:R-:W-:Y:S01]  /*0c60*/  LOP3.LUT R8, R31, R8, RZ, 0x3c, !PT ;  /* 0x000000081f087212 */ /* 0x000fe200078e3cff */
[----:B--2---:R-:W-:Y:S06]  /*0c70*/  @!P4 BRA `(.L_x_5) ;  /* 0x000000000068c947 */ /* 0x004fec0003800000 */
[----:B------:R-:W-:Y:S01]  /*0c80*/  IMAD R6, R26, 0x4, R0 ;  /* 0x000000041a067824 */ /* 0x000fe200078e0200 */
[----:B------:R-:W-:Y:S01]  /*0c90*/  LOP3.LUT R4, R33, 0xffffff0, RZ, 0xc0, !PT ;  /* 0x0ffffff021047812 */ /* 0x000fe200078ec0ff */
[----:B------:R-:W-:-:S03]  /*0ca0*/  IMAD.MOV.U32 R5, RZ, RZ, R26 ;  /* 0x000000ffff057224 */ /* 0x000fc600078e001a */
[----:B------:R-:W-:Y:S01]  /*0cb0*/  IADD3 R6, PT, PT, R6, 0x400, R29 ;  /* 0x0000040006067810 */ /* 0x000fe20007ffe01d */
[----:B------:R-:W-:-:S07]  /*0cc0*/  IMAD.MOV R4, RZ, RZ, -R4 ;  /* 0x000000ffff047224 */ /* 0x000fce00078e0a04 */
.L_x_6:
[----:B------:R-:W-:Y:S01]  /*0cd0*/  VIADD R4, R4, 0x10 ;  /* 0x0000001004047836 */ /* 0x000fe20000000000 */
[----:B------:R-:W-:Y:S01]  /*0ce0*/  STS [R6+-0x400], RZ ;  /* 0xfffc00ff06007388 */ /* 0x000fe20000000800 */
[----:B------:R-:W-:-:S03]  /*0cf0*/  VIADD R5, R5, 0x200 ;  /* 0x0000020005057836 */ /* 0x000fc60000000000 */
[----:B------:R-:W-:Y:S01]  /*0d00*/  ISETP.NE.AND P0, PT, R4, RZ, PT ;  /* 0x000000ff0400720c */ /* 0x000fe20003f05270 */
[----:B------:R-:W-:Y:S04]  /*0d10*/  STS [R6+-0x380], RZ ;  /* 0xfffc80ff06007388 */ /* 0x000fe80000000800 */
[----:B------:R-:W-:Y:S04]  /*0d20*/  STS [R6+-0x300], RZ ;  /* 0xfffd00ff06007388 */ /* 0x000fe80000000800 */
[----:B------:R-:W-:Y:S04]  /*0d30*/  STS [R6+-0x280], RZ ;  /* 0xfffd80ff06007388 */ /* 0x000fe80000000800 */
[----:B------:R-:W-:Y:S04]  /*0d40*/  STS [R6+-0x200], RZ ;  /* 0xfffe00ff06007388 */ /* 0x000fe80000000800 */
[----:B------:R-:W-:Y:S04]  /*0d50*/  STS [R6+-0x180], RZ ;  /* 0xfffe80ff06007388 */ /* 0x000fe80000000800 */
[----:B------:R-:W-:Y:S04]  /*0d60*/  STS [R6+-0x100], RZ ;  /* 0xffff00ff06007388 */ /* 0x000fe80000000800 */
[----:B------:R-:W-:Y:S04]  /*0d70*/  STS [R6+-0x80], RZ ;  /* 0xffff80ff06007388 */ /* 0x000fe80000000800 */
[----:B------:R-:W-:Y:S04]  /*0d80*/  STS [R6], RZ ;  /* 0x000000ff06007388 */ /* 0x000fe80000000800 */
[----:B------:R-:W-:Y:S04]  /*0d90*/  STS [R6+0x80], RZ ;  /* 0x000080ff06007388 */ /* 0x000fe80000000800 */
[----:B------:R-:W-:Y:S04]  /*0da0*/  STS [R6+0x100], RZ ;  /* 0x000100ff06007388 */ /* 0x000fe80000000800 */
[----:B------:R-:W-:Y:S04]  /*0db0*/  STS [R6+0x180], RZ ;  /* 0x000180ff06007388 */ /* 0x000fe80000000800 */
[----:B------:R-:W-:Y:S04]  /*0dc0*/  STS [R6+0x200], RZ ;  /* 0x000200ff06007388 */ /* 0x000fe80000000800 */
[----:B------:R-:W-:Y:S04]  /*0dd0*/  STS [R6+0x280], RZ ;  /* 0x000280ff06007388 */ /* 0x000fe80000000800 */
[----:B------:R-:W-:Y:S04]  /*0de0*/  STS [R6+0x300], RZ ;  /* 0x000300ff06007388 */ /* 0x000fe80000000800 */
[----:B------:R0:W-:Y:S02]  /*0df0*/  STS [R6+0x380], RZ ;  /* 0x000380ff06007388 */ /* 0x0001e40000000800 */
[----:B0-----:R-:W-:Y:S01]  /*0e00*/  VIADD R6, R6, 0x800 ;  /* 0x0000080006067836 */ /* 0x001fe20000000000 */
[----:B------:R-:W-:Y:S06]  /*0e10*/  @P0 BRA `(.L_x_6) ;  /* 0xfffffffc00ac0947 */ /* 0x000fec000383ffff */
.L_x_5:
[----:B------:R-:W-:Y:S05]  /*0e20*/  BSYNC.RECONVERGENT B0 ;  /* 0x0000000000007941 */ /* 0x000fea0003800200 */
.L_x_4:
[----:B------:R-:W-:Y:S01]  /*0e30*/  BSSY.RECONVERGENT B0, `(.L_x_7) ;  /* 0x0000027000007945 */ /* 0x000fe20003800200 */
[----:B------:R-:W-:Y:S01]  /*0e40*/  SHF.L.U32 R7, R7, R30, RZ ;  /* 0x0000001e07077219 */ /* 0x000fe200000006ff */
[----:B------:R-:W-:Y:S02]  /*0e50*/  IMAD.IADD R6, R29, 0x1, R0 ;  /* 0x000000011d067824 */ /* 0x000fe400078e0200 */
[----:B------:R-:W-:Y:S05]  /*0e60*/  @!P1 BRA `(.L_x_8) ;  /* 0x00000000008c9947 */ /* 0x000fea0003800000 */
[----:B------:R-:W-:Y:S01]  /*0e70*/  ISETP.GE.U32.AND P0, PT, R32, 0x8, PT ;  /* 0x000000082000780c */ /* 0x000fe20003f06070 */
[----:B------:R-:W-:Y:S01]  /*0e80*/  BSSY.RECONVERGENT B1, `(.L_x_9) ;  /* 0x000000e000017945 */ /* 0x000fe20003800200 */
[----:B------:R-:W-:-:S04]  /*0e90*/  LOP3.LUT R30, R33, 0x7, RZ, 0xc0, !PT ;  /* 0x00000007211e7812 */ /* 0x000fc800078ec0ff */
[----:B------:R-:W-:-:S07]  /*0ea0*/  ISETP.NE.AND P1, PT, R30, RZ, PT ;  /* 0x000000ff1e00720c */ /* 0x000fce0003f25270 */
[----:B------:R-:W-:Y:S06]  /*0eb0*/  @!P0 BRA `(.L_x_10) ;  /* 0x0000000000288947 */ /* 0x000fec0003800000 */
[C---:B------:R-:W-:Y:S02]  /*0ec0*/  IMAD R4, R5.reuse, 0x4, R6 ;  /* 0x0000000405047824 */ /* 0x040fe400078e0206 */
[----:B------:R-:W-:-:S03]  /*0ed0*/  VIADD R5, R5, 0x100 ;  /* 0x0000010005057836 */ /* 0x000fc60000000000 */
[----:B------:R0:W-:Y:S04]  /*0ee0*/  STS [R4], RZ ;  /* 0x000000ff04007388 */ /* 0x0001e80000000800 */
[----:B------:R0:W-:Y:S04]  /*0ef0*/  STS [R4+0x80], RZ ;  /* 0x000080ff04007388 */ /* 0x0001e80000000800 */
[----:B------:R0:W-:Y:S04]  /*0f00*/  STS [R4+0x100], RZ ;  /* 0x000100ff04007388 */ /* 0x0001e80000000800 */
[----:B------:R0:W-:Y:S04]  /*0f10*/  STS [R4+0x180], RZ ;  /* 0x000180ff04007388 */ /* 0x0001e80000000800 */
[----:B------:R0:W-:Y:S04]  /*0f20*/  STS [R4+0x200], RZ ;  /* 0x000200ff04007388 */ /* 0x0001e80000000800 */
[----:B------:R0:W-:Y:S04]  /*0f30*/  STS [R4+0x280], RZ ;  /* 0x000280ff04007388 */ /* 0x0001e80000000800 */
[----:B------:R0:W-:Y:S04]  /*0f40*/  STS [R4+0x300], RZ ;  /* 0x000300ff04007388 */ /* 0x0001e80000000800 */
[----:B------:R0:W-:Y:S02]  /*0f50*/  STS [R4+0x380], RZ ;  /* 0x000380ff04007388 */ /* 0x0001e40000000800 */
.L_x_10:
[----:B------:R-:W-:Y:S05]  /*0f60*/  BSYNC.RECONVERGENT B1 ;  /* 0x0000000000017941 */ /* 0x000fea0003800200 */
.L_x_9:
[----:B------:R-:W-:Y:S05]  /*0f70*/  @!P1 BRA `(.L_x_8) ;  /* 0x0000000000489947 */ /* 0x000fea0003800000 */
[----:B------:R-:W-:Y:S02]  /*0f80*/  ISETP.GE.U32.AND P0, PT, R30, 0x4, PT ;  /* 0x000000041e00780c */ /* 0x000fe40003f06070 */
[----:B------:R-:W-:-:S04]  /*0f90*/  LOP3.LUT R33, R33, 0x3, RZ, 0xc0, !PT ;  /* 0x0000000321217812 */ /* 0x000fc800078ec0ff */
[----:B------:R-:W-:-:S07]  /*0fa0*/  ISETP.NE.AND P1, PT, R33, RZ, PT ;  /* 0x000000ff2100720c */ /* 0x000fce0003f25270 */
[C---:B0-----:R-:W-:Y:S02]  /*0fb0*/  @P0 IMAD R4, R5.reuse, 0x4, R6 ;  /* 0x0000000405040824 */ /* 0x041fe400078e0206 */
[----:B------:R-:W-:-:S03]  /*0fc0*/  @P0 VIADD R5, R5, 0x80 ;  /* 0x0000008005050836 */ /* 0x000fc60000000000 */
[----:B------:R1:W-:Y:S04]  /*0fd0*/  @P0 STS [R4], RZ ;  /* 0x000000ff04000388 */ /* 0x0003e80000000800 */
[----:B------:R1:W-:Y:S04]  /*0fe0*/  @P0 STS [R4+0x80], RZ ;  /* 0x000080ff04000388 */ /* 0x0003e80000000800 */
[----:B------:R1:W-:Y:S04]  /*0ff0*/  @P0 STS [R4+0x100], RZ ;  /* 0x000100ff04000388 */ /* 0x0003e80000000800 */
[----:B------:R1:W-:Y:S01]  /*1000*/  @P0 STS [R4+0x180], RZ ;  /* 0x000180ff04000388 */ /* 0x0003e20000000800 */
[----:B------:R-:W-:Y:S05]  /*1010*/  @!P1 BRA `(.L_x_8) ;  /* 0x0000000000209947 */ /* 0x000fea0003800000 */
[----:B------:R-:W-:Y:S02]  /*1020*/  IMAD R0, R5, 0x4, R0 ;  /* 0x0000000405007824 */ /* 0x000fe400078e0200 */
[----:B------:R-:W-:Y:S02]  /*1030*/  IMAD.MOV R33, RZ, RZ, -R33 ;  /* 0x000000ffff217224 */ /* 0x000fe400078e0a21 */
[----:B------:R-:W-:-:S07]  /*1040*/  IMAD.IADD R0, R29, 0x1, R0 ;  /* 0x000000011d007824 */ /* 0x000fce00078e0200 */
.L_x_11:
[----:B------:R-:W-:Y:S01]  /*1050*/  VIADD R33, R33, 0x1 ;  /* 0x0000000121217836 */ /* 0x000fe20000000000 */
[----:B------:R0:W-:Y:S04]  /*1060*/  STS [R0], RZ ;  /* 0x000000ff00007388 */ /* 0x0001e80000000800 */
[----:B------:R-:W-:Y:S01]  /*1070*/  ISETP.NE.AND P0, PT, R33, RZ, PT ;  /* 0x000000ff2100720c */ /* 0x000fe20003f05270 */
[----:B0-----:R-:W-:-:S12]  /*1080*/  VIADD R0, R0, 0x80 ;  /* 0x0000008000007836 */ /* 0x001fd80000000000 */
[----:B------:R-:W-:Y:S05]  /*1090*/  @P0 BRA `(.L_x_11) ;  /* 0xfffffffc00ec0947 */ /* 0x000fea000383ffff */
.L_x_8:
[----:B------:R-:W-:Y:S05]  /*10a0*/  BSYNC.RECONVERGENT B0 ;  /* 0x0000000000007941 */ /* 0x000fea0003800200 */
.L_x_7:
[----:B------:R-:W2:Y:S01]  /*10b0*/  LDCU UR4, c[0x0][0x3c4] ;  /* 0x00007880ff0477ac */ /* 0x000ea20008000800 */
[----:B------:R-:W-:Y:S01]  /*10c0*/  ISETP.NE.AND P0, PT, R25, 0x7fffffff, PT ;  /* 0x7fffffff1900780c */ /* 0x000fe20003f05270 */
[----:B------:R-:W-:Y:S01]  /*10d0*/  BSSY.RECONVERGENT B0, `(.L_x_12) ;  /* 0x0000097000007945 */ /* 0x000fe20003800200 */
[C---:B------:R-:W-:Y:S02]  /*10e0*/  ISETP.NE.AND P1, PT, R24.reuse, 0x7fffffff, PT ;  /* 0x7fffffff1800780c */ /* 0x040fe40003f25270 */
[----:B------:R-:W-:Y:S02]  /*10f0*/  ISETP.NE.AND P2, PT, R23, 0x7fffffff, PT ;  /* 0x7fffffff1700780c */ /* 0x000fe40003f45270 */
[----:B------:R-:W-:Y:S02]  /*1100*/  SEL R0, R25, 0x80000000, P0 ;  /* 0x8000000019007807 */ /* 0x000fe40000000000 */
[----:B01----:R-:W-:Y:S02]  /*1110*/  SEL R4, R24, 0x80000000, P1 ;  /* 0x8000000018047807 */ /* 0x003fe40000800000 */
[----:B------:R-:W-:-:S02]  /*1120*/  SEL R5, R23, 0x80000000, P2 ;  /* 0x8000000017057807 */ /* 0x000fc40001000000 */
[----:B------:R-:W-:Y:S02]  /*1130*/  ISETP.NE.AND P0, PT, R22, 0x7fffffff, PT ;  /* 0x7fffffff1600780c */ /* 0x000fe40003f05270 */
[----:B------:R-:W-:Y:S02]  /*1140*/  ISETP.NE.AND P1, PT, R21, 0x7fffffff, PT ;  /* 0x7fffffff1500780c */ /* 0x000fe40003f25270 */
[----:B------:R-:W-:Y:S02]  /*1150*/  ISETP.NE.AND P3, PT, R19, 0x7fffffff, PT ;  /* 0x7fffffff1300780c */ /* 0x000fe40003f65270 */
[----:B--2---:R-:W-:Y:S02]  /*1160*/  SHF.R.U32.HI R0, RZ, UR4, R0 ;  /* 0x00000004ff007c19 */ /* 0x004fe40008011600 */
[----:B------:R-:W-:Y:S02]  /*1170*/  SHF.R.U32.HI R4, RZ, UR4, R4 ;  /* 0x00000004ff047c19 */ /* 0x000fe40008011604 */
[----:B------:R-:W-:-:S02]  /*1180*/  SHF.R.U32.HI R30, RZ, UR4, R5 ;  /* 0x00000004ff1e7c19 */ /* 0x000fc40008011605 */
[-C--:B------:R-:W-:Y:S02]  /*1190*/  LOP3.LUT R31, R0, R7.reuse, RZ, 0x30, !PT ;  /* 0x00000007001f7212 */ /* 0x080fe400078e30ff */
[-C--:B------:R-:W-:Y:S02]  /*11a0*/  LOP3.LUT R5, R4, R7.reuse, RZ, 0x30, !PT ;  /* 0x0000000704057212 */ /* 0x080fe400078e30ff */
[----:B------:R-:W-:Y:S01]  /*11b0*/  LOP3.LUT R33, R30, R7, RZ, 0x30, !PT ;  /* 0x000000071e217212 */ /* 0x000fe200078e30ff */
[--C-:B------:R-:W-:Y:S01]  /*11c0*/  IMAD R0, R31, 0x4, R6.reuse ;  /* 0x000000041f007824 */ /* 0x100fe200078e0206 */
[----:B------:R-:W-:Y:S01]  /*11d0*/  SEL R4, R22, 0x80000000, P0 ;  /* 0x8000000016047807 */ /* 0x000fe20000000000 */
[--C-:B------:R-:W-:Y:S01]  /*11e0*/  IMAD R5, R5, 0x4, R6.reuse ;  /* 0x0000000405057824 */ /* 0x100fe200078e0206 */
[----:B------:R-:W-:Y:S01]  /*11f0*/  SEL R30, R21, 0x80000000, P1 ;  /* 0x80000000151e7807 */ /* 0x000fe20000800000 */
[----:B------:R-:W-:Y:S01]  /*1200*/  IMAD R33, R33, 0x4, R6 ;  /* 0x0000000421217824 */ /* 0x000fe200078e0206 */
[----:B------:R-:W-:Y:S01]  /*1210*/  ISETP.NE.AND P2, PT, R20, 0x7fffffff, PT ;  /* 0x7fffffff1400780c */ /* 0x000fe20003f45270 */
[----:B------:R-:W-:Y:S01]  /*1220*/  NOP ;  /* 0x0000000000007918 */ /* 0x000fe20000000000 */
[----:B------:R-:W-:Y:S01]  /*1230*/  SHF.R.U32.HI R4, RZ, UR4, R4 ;  /* 0x00000004ff047c19 */ /* 0x000fe20008011604 */
[----:B------:R0:W-:Y:S01]  /*1240*/  ATOMS.POPC.INC.32 RZ, [R0+URZ] ;  /* 0x0000000000ff7f8c */ /* 0x0001e2000d8000ff */
[----:B------:R-:W-:-:S02]  /*1250*/  SHF.R.U32.HI R30, RZ, UR4, R30 ;  /* 0x00000004ff1e7c19 */ /* 0x000fc4000801161e */
[----:B------:R-:W-:Y:S01]  /*1260*/  SEL R32, R20, 0x80000000, P2 ;  /* 0x8000000014207807 */ /* 0x000fe20001000000 */
[----:B------:R1:W-:Y:S01]  /*1270*/  ATOMS.POPC.INC.32 RZ, [R5+URZ] ;  /* 0x0000000005ff7f8c */ /* 0x0003e2000d8000ff */
[----:B------:R-:W-:Y:S02]  /*1280*/  ISETP.NE.AND P4, PT, R18, 0x7fffffff, PT ;  /* 0x7fffffff1200780c */ /* 0x000fe40003f85270 */
[----:B------:R-:W-:Y:S01]  /*1290*/  SHF.R.U32.HI R32, RZ, UR4, R32 ;  /* 0x00000004ff207c19 */ /* 0x000fe20008011620 */
[----:B------:R2:W-:Y:S01]  /*12a0*/  ATOMS.POPC.INC.32 RZ, [R33+URZ] ;  /* 0x0000000021ff7f8c */ /* 0x0005e2000d8000ff */
[----:B0-----:R-:W-:Y:S02]  /*12b0*/  SEL R0, R19, 0x80000000, P3 ;  /* 0x8000000013007807 */ /* 0x001fe40001800000 */
[----:B------:R-:W-:Y:S02]  /*12c0*/  ISETP.NE.AND P0, PT, R17, 0x7fffffff, PT ;  /* 0x7fffffff1100780c */ /* 0x000fe40003f05270 */
[----:B-1----:R-:W-:-:S02]  /*12d0*/  LOP3.LUT R5, R4, R7, RZ, 0x30, !PT ;  /* 0x0000000704057212 */ /* 0x002fc400078e30ff */
[----:B------:R-:W-:Y:S02]  /*12e0*/  SHF.R.U32.HI R0, RZ, UR4, R0 ;  /* 0x00000004ff007c19 */ /* 0x000fe40008011600 */
[-C--:B--2---:R-:W-:Y:S01]  /*12f0*/  LOP3.LUT R33, R30, R7.reuse, RZ, 0x30, !PT ;  /* 0x000000071e217212 */ /* 0x084fe200078e30ff */
[--C-:B------:R-:W-:Y:S01]  /*1300*/  IMAD R5, R5, 0x4, R6.reuse ;  /* 0x0000000405057824 */ /* 0x100fe200078e0206 */
[----:B------:R-:W-:Y:S02]  /*1310*/  SEL R34, R18, 0x80000000, P4 ;  /* 0x8000000012227807 */ /* 0x000fe40002000000 */
[----:B------:R-:W-:Y:S01]  /*1320*/  ISETP.NE.AND P1, PT, R16, 0x7fffffff, PT ;  /* 0x7fffffff1000780c */ /* 0x000fe20003f25270 */
[----:B------:R-:W-:Y:S01]  /*1330*/  IMAD R33, R33, 0x4, R6 ;  /* 0x0000000421217824 */ /* 0x000fe200078e0206 */
[----:B------:R-:W-:Y:S01]  /*1340*/  LOP3.LUT R37, R0, R7, RZ, 0x30, !PT ;  /* 0x0000000700257212 */ /* 0x000fe200078e30ff */
[----:B------:R0:W-:Y:S01]  /*1350*/  ATOMS.POPC.INC.32 RZ, [R5+URZ] ;  /* 0x0000000005ff7f8c */ /* 0x0001e2000d8000ff */
[----:B------:R-:W-:-:S02]  /*1360*/  ISETP.NE.AND P2, PT, R15, 0x7fffffff, PT ;  /* 0x7fffffff0f00780c */ /* 0x000fc40003f45270 */
[----:B------:R-:W-:Y:S01]  /*1370*/  LOP3.LUT R35, R32, R7, RZ, 0x30, !PT ;  /* 0x0000000720237212 */ /* 0x000fe200078e30ff */
[----:B------:R1:W-:Y:S01]  /*1380*/  ATOMS.POPC.INC.32 RZ, [R33+URZ] ;  /* 0x0000000021ff7f8c */ /* 0x0003e2000d8000ff */
[----:B------:R-:W-:Y:S01]  /*1390*/  SEL R0, R17, 0x80000000, P0 ;  /* 0x8000000011007807 */ /* 0x000fe20000000000 */
[--C-:B------:R-:W-:Y:S01]  /*13a0*/  IMAD R37, R37, 0x4, R6.reuse ;  /* 0x0000000425257824 */ /* 0x100fe200078e0206 */
[----:B------:R-:W-:Y:S01]  /*13b0*/  ISETP.NE.AND P4, PT, R13, 0x7fffffff, PT ;  /* 0x7fffffff0d00780c */ /* 0x000fe20003f85270 */
[----:B------:R-:W-:Y:S01]  /*13c0*/  IMAD R35, R35, 0x4, R6 ;  /* 0x0000000423237824 */ /* 0x000fe200078e0206 */
[----:B------:R-:W-:Y:S02]  /*13d0*/  SHF.R.U32.HI R34, RZ, UR4, R34 ;  /* 0x00000004ff227c19 */ /* 0x000fe40008011622 */
[----:B------:R-:W-:Y:S02]  /*13e0*/  SEL R4, R16, 0x80000000, P1 ;  /* 0x8000000010047807 */ /* 0x000fe40000800000 */
[----:B0-----:R-:W-:Y:S01]  /*13f0*/  SEL R5, R15, 0x80000000, P2 ;  /* 0x800000000f057807 */ /* 0x001fe20001000000 */
[----:B------:R0:W-:Y:S01]  /*1400*/  ATOMS.POPC.INC.32 RZ, [R35+URZ] ;  /* 0x0000000023ff7f8c */ /* 0x0001e2000d8000ff */
[----:B------:R-:W-:-:S02]  /*1410*/  SHF.R.U32.HI R0, RZ, UR4, R0 ;  /* 0x00000004ff007c19 */ /* 0x000fc40008011600 */
[----:B------:R-:W-:Y:S01]  /*1420*/  ISETP.NE.AND P3, PT, R14, 0x7fffffff, PT ;  /* 0x7fffffff0e00780c */ /* 0x000fe20003f65270 */
[----:B------:R2:W-:Y:S01]  /*1430*/  ATOMS.POPC.INC.32 RZ, [R37+URZ] ;  /* 0x0000000025ff7f8c */ /* 0x0005e2000d8000ff */
[----:B-1----:R-:W-:Y:S02]  /*1440*/  SEL R33, R13, 0x80000000, P4 ;  /* 0x800000000d217807 */ /* 0x002fe40002000000 */
[-C--:B------:R-:W-:Y:S02]  /*1450*/  LOP3.LUT R39, R34, R7.reuse, RZ, 0x30, !PT ;  /* 0x0000000722277212 */ /* 0x080fe400078e30ff */
[----:B------:R-:W-:Y:S02]  /*1460*/  SHF.R.U32.HI R4, RZ, UR4, R4 ;  /* 0x00000004ff047c19 */ /* 0x000fe40008011604 */
[----:B------:R-:W-:Y:S01]  /*1470*/  SHF.R.U32.HI R30, RZ, UR4, R5 ;  /* 0x00000004ff1e7c19 */ /* 0x000fe20008011605 */
[----:B------:R-:W-:Y:S01]  /*1480*/  IMAD R39, R39, 0x4, R6 ;  /* 0x0000000427277824 */ /* 0x000fe200078e0206 */
[----:B------:R-:W-:-:S02]  /*1490*/  LOP3.LUT R5, R0, R7, RZ, 0x30, !PT ;  /* 0x0000000700057212 */ /* 0x000fc400078e30ff */
[----:B------:R-:W-:Y:S02]  /*14a0*/  SEL R32, R14, 0x80000000, P3 ;  /* 0x800000000e207807 */ /* 0x000fe40001800000 */
[----:B------:R-:W-:Y:S01]  /*14b0*/  SHF.R.U32.HI R0, RZ, UR4, R33 ;  /* 0x00000004ff007c19 */ /* 0x000fe20008011621 */
[----:B------:R-:W-:Y:S01]  /*14c0*/  IMAD R5, R5, 0x4, R6 ;  /* 0x0000000405057824 */ /* 0x000fe200078e0206 */
[-C--:B------:R-:W-:Y:S01]  /*14d0*/  LOP3.LUT R33, R4, R7.reuse, RZ, 0x30, !PT ;  /* 0x0000000704217212 */ /* 0x080fe200078e30ff */
[----:B------:R1:W-:Y:S01]  /*14e0*/  ATOMS.POPC.INC.32 RZ, [R39+URZ] ;  /* 0x0000000027ff7f8c */ /* 0x0003e2000d8000ff */
[----:B0-----:R-:W-:Y:S02]  /*14f0*/  LOP3.LUT R35, R30, R7, RZ, 0x30, !PT ;  /* 0x000000071e237212 */ /* 0x001fe400078e30ff */
[----:B------:R-:W-:Y:S01]  /*1500*/  SHF.R.U32.HI R32, RZ, UR4, R32 ;  /* 0x00000004ff207c19 */ /* 0x000fe20008011620 */
[--C-:B------:R-:W-:Y:S01]  /*1510*/  IMAD R33, R33, 0x4, R6.reuse ;  /* 0x0000000421217824 */ /* 0x100fe200078e0206 */
[----:B------:R-:W-:Y:S01]  /*1520*/  ISETP.NE.AND P0, PT, R12, 0x7fffffff, PT ;  /* 0x7fffffff0c00780c */ /* 0x000fe20003f05270 */
[----:B------:R-:W-:Y:S01]  /*1530*/  IMAD R35, R35, 0x4, R6 ;  /* 0x0000000423237824 */ /* 0x000fe200078e0206 */
[----:B------:R-:W-:Y:S01]  /*1540*/  ISETP.NE.AND P1, PT, R11, 0x7fffffff, PT ;  /* 0x7fffffff0b00780c */ /* 0x000fe20003f25270 */
[----:B------:R0:W-:Y:S01]  /*1550*/  ATOMS.POPC.INC.32 RZ, [R5+URZ] ;  /* 0x0000000005ff7f8c */ /* 0x0001e2000d8000ff */
[----:B------:R-:W-:-:S02]  /*1560*/  ISETP.NE.AND P2, PT, R10, 0x7fffffff, PT ;  /* 0x7fffffff0a00780c */ /* 0x000fc40003f45270 */
[-C--:B--2---:R-:W-:Y:S01]  /*1570*/  LOP3.LUT R37, R32, R7.reuse, RZ, 0x30, !PT ;  /* 0x0000000720257212 */ /* 0x084fe200078e30ff */
[----:B------:R2:W-:Y:S01]  /*1580*/  ATOMS.POPC.INC.32 RZ, [R33+URZ] ;  /* 0x0000000021ff7f8c */ /* 0x0005e2000d8000ff */
[----:B-1----:R-:W-:Y:S02]  /*1590*/  LOP3.LUT R39, R0, R7, RZ, 0x30, !PT ;  /* 0x0000000700277212 */ /* 0x002fe400078e30ff */
[----:B------:R-:W-:Y:S01]  /*15a0*/  ISETP.NE.AND P3, PT, R9, 0x7fffffff, PT ;  /* 0x7fffffff0900780c */ /* 0x000fe20003f65270 */
[----:B------:R1:W-:Y:S01]  /*15b0*/  ATOMS.POPC.INC.32 RZ, [R35+URZ] ;  /* 0x0000000023ff7f8c */ /* 0x0003e2000d8000ff */
[----:B------:R-:W-:Y:S01]  /*15c0*/  ISETP.NE.AND P4, PT, R8, 0x7fffffff, PT ;  /* 0x7fffffff0800780c */ /* 0x000fe20003f85270 */
[--C-:B------:R-:W-:Y:S01]  /*15d0*/  IMAD R37, R37, 0x4, R6.reuse ;  /* 0x0000000425257824 */ /* 0x100fe200078e0206 */
[----:B------:R-:W-:Y:S01]  /*15e0*/  SEL R0, R12, 0x80000000, P0 ;  /* 0x800000000c007807 */ /* 0x000fe20000000000 */
[----:B------:R-:W-:Y:S01]  /*15f0*/  IMAD R39, R39, 0x4, R6 ;  /* 0x0000000427277824 */ /* 0x000fe200078e0206 */
[----:B------:R-:W-:Y:S01]  /*1600*/  SEL R30, R11, 0x80000000, P1 ;  /* 0x800000000b1e7807 */ /* 0x000fe20000800000 */
[----:B0-----:R-:W0:Y:S01]  /*1610*/  LDC.64 R4, c[0x0][0x380] ;  /* 0x0000e000ff047b82 */ /* 0x001e220000000a00 */
[----:B------:R-:W-:Y:S01]  /*1620*/  SEL R32, R10, 0x80000000, P2 ;  /* 0x800000000a207807 */ /* 0x000fe20001000000 */
[----:B------:R3:W-:Y:S01]  /*1630*/  ATOMS.POPC.INC.32 RZ, [R37+URZ] ;  /* 0x0000000025ff7f8c */ /* 0x0007e2000d8000ff */
[----:B--2---:R-:W-:-:S02]  /*1640*/  SEL R33, R9, 0x80000000, P3 ;  /* 0x8000000009217807 */ /* 0x004fc40001800000 */
[----:B-1----:R-:W-:Y:S01]  /*1650*/  SEL R35, R8, 0x80000000, P4 ;  /* 0x8000000008237807 */ /* 0x002fe20002000000 */
[----:B------:R1:W-:Y:S01]  /*1660*/  ATOMS.POPC.INC.32 RZ, [R39+URZ] ;  /* 0x0000000027ff7f8c */ /* 0x0003e2000d8000ff */
[----:B------:R-:W-:Y:S02]  /*1670*/  SHF.R.U32.HI R0, RZ, UR4, R0 ;  /* 0x00000004ff007c19 */ /* 0x000fe40008011600 */
[----:B------:R-:W-:Y:S02]  /*1680*/  SHF.R.U32.HI R30, RZ, UR4, R30 ;  /* 0x00000004ff1e7c19 */ /* 0x000fe4000801161e */
[----:B------:R-:W-:Y:S02]  /*1690*/  SHF.R.U32.HI R32, RZ, UR4, R32 ;  /* 0x00000004ff207c19 */ /* 0x000fe40008011620 */
[----:B------:R-:W-:Y:S02]  /*16a0*/  SHF.R.U32.HI R34, RZ, UR4, R33 ;  /* 0x00000004ff227c19 */ /* 0x000fe40008011621 */
[----:B------:R-:W-:-:S02]  /*16b0*/  SHF.R.U32.HI R36, RZ, UR4, R35 ;  /* 0x00000004ff247c19 */ /* 0x000fc40008011623 */
[-C--:B------:R-:W-:Y:S01]  /*16c0*/  LOP3.LUT R33, R0, R7.reuse, RZ, 0x30, !PT ;  /* 0x0000000700217212 */ /* 0x080fe200078e30ff */
[----:B------:R-:W-:Y:S01]  /*16d0*/  IMAD.MOV.U32 R0, RZ, RZ, RZ ;  /* 0x000000ffff007224 */ /* 0x000fe200078e00ff */
[-C--:B------:R-:W-:Y:S01]  /*16e0*/  LOP3.LUT R35, R30, R7.reuse, RZ, 0x30, !PT ;  /* 0x000000071e237212 */ /* 0x080fe200078e30ff */
[----:B------:R-:W-:Y:S01]  /*16f0*/  IMAD R30, R3, 0x4, R29 ;  /* 0x00000004031e7824 */ /* 0x000fe200078e021d */
[-C--:B---3--:R-:W-:Y:S01]  /*1700*/  LOP3.LUT R37, R32, R7.reuse, RZ, 0x30, !PT ;  /* 0x0000000720257212 */ /* 0x088fe200078e30ff */
[--C-:B------:R-:W-:Y:S01]  /*1710*/  IMAD R33, R33, 0x4, R6.reuse ;  /* 0x0000000421217824 */ /* 0x100fe200078e0206 */
[----:B------:R-:W-:Y:S01]  /*1720*/  ISETP.GT.U32.AND P5, PT, R3, 0xff, PT ;  /* 0x000000ff0300780c */ /* 0x000fe20003fa4070 */
[--C-:B------:R-:W-:Y:S01]  /*1730*/  IMAD R35, R35, 0x4, R6.reuse ;  /* 0x0000000423237824 */ /* 0x100fe200078e0206 */
[-C--:B-1----:R-:W-:Y:S01]  /*1740*/  LOP3.LUT R39, R34, R7.reuse, RZ, 0x30, !PT ;  /* 0x0000000722277212 */ /* 0x082fe200078e30ff */
[--C-:B------:R-:W-:Y:S01]  /*1750*/  IMAD R37, R37, 0x4, R6.reuse ;  /* 0x0000000425257824 */ /* 0x100fe200078e0206 */
[----:B------:R-:W-:Y:S01]  /*1760*/  LOP3.LUT R41, R36, R7, RZ, 0x30, !PT ;  /* 0x0000000724297212 */ /* 0x000fe200078e30ff */
[----:B------:R1:W-:Y:S01]  /*1770*/  ATOMS.POPC.INC.32 RZ, [R33+URZ] ;  /* 0x0000000021ff7f8c */ /* 0x0003e2000d8000ff */
[----:B------:R-:W-:Y:S01]  /*1780*/  P2R R45, PR, RZ, 0x20 ;  /* 0x00000020ff2d7803 */ /* 0x000fe20000000000 */
[----:B------:R-:W-:-:S02]  /*1790*/  IMAD R39, R39, 0x4, R6 ;  /* 0x0000000427277824 */ /* 0x000fc400078e0206 */
[----:B------:R-:W-:Y:S01]  /*17a0*/  IMAD R41, R41, 0x4, R6 ;  /* 0x0000000429297824 */ /* 0x000fe200078e0206 */
[----:B------:R1:W-:Y:S04]  /*17b0*/  ATOMS.POPC.INC.32 RZ, [R35+URZ] ;  /* 0x0000000023ff7f8c */ /* 0x0003e8000d8000ff */
[----:B------:R1:W-:Y:S04]  /*17c0*/  ATOMS.POPC.INC.32 RZ, [R37+URZ] ;  /* 0x0000000025ff7f8c */ /* 0x0003e8000d8000ff */
[----:B------:R1:W-:Y:S04]  /*17d0*/  ATOMS.POPC.INC.32 RZ, [R39+URZ] ;  /* 0x0000000027ff7f8c */ /* 0x0003e8000d8000ff */
[----:B------:R1:W-:Y:S01]  /*17e0*/  ATOMS.POPC.INC.32 RZ, [R41+URZ] ;  /* 0x0000000029ff7f8c */ /* 0x0003e2000d8000ff */
[----:B------:R-:W-:Y:S06]  /*17f0*/  BAR.SYNC.DEFER_BLOCKING 0x0 ;  /* 0x0000000000007b1d */ /* 0x000fec0000010000 */
[----:B0-----:R-:W-:Y:S05]  /*1800*/  @P5 BRA `(.L_x_13) ;  /* 0x00000000008c5947 */ /* 0x001fea0003800000 */
[----:B-1----:R-:W-:Y:S04]  /*1810*/  LDS R33, [R30] ;  /* 0x000000001e217984 */ /* 0x002fe80000000800 */
[----:B------:R-:W0:Y:S04]  /*1820*/  LDS R0, [R30+0x400] ;  /* 0x000400001e007984 */ /* 0x000e280000000800 */
[----:B------:R-:W1:Y:S04]  /*1830*/  LDS R32, [R30+0x800] ;  /* 0x000800001e207984 */ /* 0x000e680000000800 */
[----:B------:R-:W2:Y:S04]  /*1840*/  LDS R34, [R30+0xc00] ;  /* 0x000c00001e227984 */ /* 0x000ea80000000800 */
[----:B------:R-:W3:Y:S04]  /*1850*/  LDS R36, [R30+0x1000] ;  /* 0x001000001e247984 */ /* 0x000ee80000000800 */
[----:B------:R-:W4:Y:S04]  /*1860*/  LDS R38, [R30+0x1400] ;  /* 0x001400001e267984 */ /* 0x000f280000000800 */
[----:B------:R-:W5:Y:S04]  /*1870*/  LDS R40, [R30+0x1800] ;  /* 0x001800001e287984 */ /* 0x000f680000000800 */
[----:B------:R-:W5:Y:S04]  /*1880*/  LDS R42, [R30+0x1c00] ;  /* 0x001c00001e2a7984 */ /* 0x000f680000000800 */
[----:B------:R-:W5:Y:S04]  /*1890*/  LDS R44, [R30+0x2000] ;  /* 0x002000001e2c7984 */ /* 0x000f680000000800 */
[----:B------:R-:W5:Y:S04]  /*18a0*/  LDS R46, [R30+0x2400] ;  /* 0x002400001e2e7984 */ /* 0x000f680000000800 */
[----:B------:R-:W5:Y:S01]  /*18b0*/  LDS R48, [R30+0x2800] ;  /* 0x002800001e307984 */ /* 0x000f620000000800 */
[----:B0-----:R-:W-:-:S03]  /*18c0*/  IMAD.IADD R35, R33, 0x1, R0 ;  /* 0x0000000121237824 */ /* 0x001fc600078e0200 */
[----:B------:R-:W-:Y:S01]  /*18d0*/  STS [R30+0x400], R33 ;  /* 0x000400211e007388 */ /* 0x000fe20000000800 */
[----:B-1----:R-:W-:-:S03]  /*18e0*/  IMAD.IADD R37, R35, 0x1, R32 ;  /* 0x0000000123257824 */ /* 0x002fc600078e0220 */
[----:B------:R-:W0:Y:S01]  /*18f0*/  LDS R0, [R30+0x2c00] ;  /* 0x002c00001e007984 */ /* 0x000e220000000800 */
[----:B--2---:R-:W-:-:S03]  /*1900*/  IMAD.IADD R39, R37, 0x1, R34 ;  /* 0x0000000125277824 */ /* 0x004fc600078e0222 */
[----:B------:R2:W-:Y:S01]  /*1910*/  STS [R30+0x800], R35 ;  /* 0x000800231e007388 */ /* 0x0005e20000000800 */
[----:B---3--:R-:W-:-:S03]  /*1920*/  IMAD.IADD R41, R39, 0x1, R36 ;  /* 0x0000000127297824 */ /* 0x008fc600078e0224 */
[----:B------:R2:W-:Y:S01]  /*1930*/  STS [R30+0xc00], R37 ;  /* 0x000c00251e007388 */ /* 0x0005e20000000800 */
[----:B----4-:R-:W-:-:S03]  /*1940*/  IMAD.IADD R43, R41, 0x1, R38 ;  /* 0x00000001292b7824 */ /* 0x010fc600078e0226 */
[----:B------:R2:W-:Y:S01]  /*1950*/  STS [R30+0x1000], R39 ;  /* 0x001000271e007388 */ /* 0x0005e20000000800 */
[----:B-----5:R-:W-:-:S03]  /*1960*/  IMAD.IADD R47, R43, 0x1, R40 ;  /* 0x000000012b2f7824 */ /* 0x020fc600078e0228 */
[----:B------:R2:W-:Y:S01]  /*1970*/  STS [R30+0x1400], R41 ;  /* 0x001400291e007388 */ /* 0x0005e20000000800 */
[----:B------:R-:W-:-:S03]  /*1980*/  IMAD.IADD R49, R47, 0x1, R42 ;  /* 0x000000012f317824 */ /* 0x000fc600078e022a */
[----:B------:R2:W-:Y:S01]  /*1990*/  STS [R30+0x1800], R43 ;  /* 0x0018002b1e007388 */ /* 0x0005e20000000800 */
[----:B------:R-:W-:-:S03]  /*19a0*/  IMAD.IADD R51, R49, 0x1, R44 ;  /* 0x0000000131337824 */ /* 0x000fc600078e022c */
[----:B------:R2:W-:Y:S01]  /*19b0*/  STS [R30+0x1c00], R47 ;  /* 0x001c002f1e007388 */ /* 0x0005e20000000800 */
[----:B------:R-:W-:-:S03]  /*19c0*/  IMAD.IADD R53, R51, 0x1, R46 ;  /* 0x0000000133357824 */ /* 0x000fc600078e022e */
[----:B------:R2:W-:Y:S01]  /*19d0*/  STS [R30+0x2000], R49 ;  /* 0x002000311e007388 */ /* 0x0005e20000000800 */
[----:B------:R-:W-:-:S03]  /*19e0*/  IMAD.IADD R48, R53, 0x1, R48 ;  /* 0x0000000135307824 */ /* 0x000fc600078e0230 */
[----:B------:R2:W-:Y:S04]  /*19f0*/  STS [R30+0x2400], R51 ;  /* 0x002400331e007388 */ /* 0x0005e80000000800 */
[----:B------:R2:W-:Y:S04]  /*1a00*/  STS [R30+0x2800], R53 ;  /* 0x002800351e007388 */ /* 0x0005e80000000800 */
[----:B------:R2:W-:Y:S01]  /*1a10*/  STS [R30], RZ ;  /* 0x000000ff1e007388 */ /* 0x0005e20000000800 */
[----:B0-----:R-:W-:-:S03]  /*1a20*/  IMAD.IADD R0, R48, 0x1, R0 ;  /* 0x0000000130007824 */ /* 0x001fc600078e0200 */
[----:B------:R2:W-:Y:S04]  /*1a30*/  STS [R30+0x2c00], R48 ;  /* 0x002c00301e007388 */ /* 0x0005e80000000800 */
.L_x_13:
[----:B------:R-:W-:Y:S05]  /*1a40*/  BSYNC.RECONVERGENT B0 ;  /* 0x0000000000007941 */ /* 0x000fea0003800200 */
.L_x_12:
[----:B------:R-:W-:Y:S01]  /*1a50*/  ISETP.NE.AND P0, PT, R0, 0x1b00, PT ;  /* 0x00001b000000780c */ /* 0x000fe20003f05270 */
[----:B-1----:R-:W-:-:S03]  /*1a60*/  IMAD R33, R27, 0x100, R3 ;  /* 0x000001001b217824 */ /* 0x002fc600078e0203 */
[----:B------:R-:W-:Y:S01]  /*1a70*/  ISETP.LT.U32.AND P0, PT, R3, 0x100, !P0 ;  /* 0x000001000300780c */ /* 0x000fe20004701070 */
[----:B------:R-:W-:Y:S01]  /*1a80*/  IMAD.WIDE R4, R33, 0x4, R4 ;  /* 0x0000000421047825 */ /* 0x000fe200078e0204 */
[----:B------:R-:W-:-:S05]  /*1a90*/  @!P5 LOP3.LUT R33, R0, 0x40000000, RZ, 0xfc, !PT ;  /* 0x400000000021d812 */ /* 0x000fca00078efcff */
[----:B------:R0:W-:Y:S06]  /*1aa0*/  @!P5 STG.E.STRONG.SYS desc[UR6][R4.64], R33 ;  /* 0x000000210400d986 */ /* 0x0001ec000c115906 */
[----:B------:R-:W-:Y:S06]  /*1ab0*/  BAR.RED.OR.DEFER_BLOCKING 0x0, P0 ;  /* 0x0000000000007b1d */ /* 0x000fec0000014800 */
[----:B------:R-:W1:Y:S02]  /*1ac0*/  B2R.RESULT RZ, P0 ;  /* 0x0000000000ff731c */ /* 0x000e640000004000 */
[----:B01----:R-:W-:Y:S05]  /*1ad0*/  @!P0 BRA `(.L_x_14) ;  /* 0x0000000c00648947 */ /* 0x003fea0003800000 */
[C---:B------:R-:W-:Y:S01]  /*1ae0*/  ISETP.GT.U32.AND P0, PT, R3.reuse, R31, PT ;  /* 0x0000001f0300720c */ /* 0x040fe20003f04070 */
[----:B------:R-:W-:Y:S01]  /*1af0*/  BSSY B1, `(.L_x_15) ;  /* 0x000002e000017945 */ /* 0x000fe20003800000 */
[----:B--2---:R-:W-:Y:S02]  /*1b00*/  IMAD R37, R3, 0x8, R29 ;  /* 0x0000000803257824 */ /* 0x004fe400078e021d */
[----:B------:R-:W-:Y:S01]  /*1b10*/  SEL R35, RZ, 0x1b00, !P0 ;  /* 0x00001b00ff237807 */ /* 0x000fe20004000000 */
[----:B------:R-:W-:Y:S08]  /*1b20*/  @P5 BRA `(.L_x_16) ;  /* 0x0000000000a85947 */ /* 0x000ff00003800000 */
[----:B------:R-:W0:Y:S02]  /*1b30*/  LDC.64 R6, c[0x0][0x398] ;  /* 0x0000e600ff067b82 */ /* 0x000e240000000a00 */
[----:B0-----:R-:W-:-:S06]  /*1b40*/  IMAD.WIDE.U32 R32, R3, 0x8, R6 ;  /* 0x0000000803207825 */ /* 0x001fcc00078e0006 */
[----:B------:R-:W2:Y:S01]  /*1b50*/  LDG.E.64 R32, desc[UR6][R32.64] ;  /* 0x0000000620207981 */ /* 0x000ea2000c1e1b00 */
[----:B------:R-:W-:Y:S01]  /*1b60*/  IMAD.MOV.U32 R29, RZ, RZ, R0 ;  /* 0x000000ffff1d7224 */ /* 0x000fe200078e0000 */
[----:B--2---:R-:W-:-:S04]  /*1b70*/  IADD3 R6, P0, PT, -R35, R32, RZ ;  /* 0x0000002023067210 */ /* 0x004fc80007f1e1ff */
[----:B------:R-:W-:Y:S02]  /*1b80*/  IADD3.X R7, PT, PT, R33, -0x1, RZ, P0, !PT ;  /* 0xffffffff21077810 */ /* 0x000fe400007fe4ff */
[----:B------:R-:W-:-:S03]  /*1b90*/  ISETP.GE.AND P0, PT, R27, 0x1, PT ;  /* 0x000000011b00780c */ /* 0x000fc60003f06270 */
[----:B------:R0:W-:Y:S10]  /*1ba0*/  STS.64 [R37+0x6c00], R6 ;  /* 0x006c000625007388 */ /* 0x0001f40000000a00 */
[----:B------:R-:W-:Y:S05]  /*1bb0*/  @!P0 BRA `(.L_x_17) ;  /* 0x00000000006c8947 */ /* 0x000fea0003800000 */
[----:B------:R-:W-:Y:S01]  /*1bc0*/  BSSY B0, `(.L_x_18) ;  /* 0x0000019000007945 */ /* 0x000fe20003800000 */
[----:B------:R-:W-:Y:S02]  /*1bd0*/  IMAD.MOV.U32 R26, RZ, RZ, -0x1 ;  /* 0xffffffffff1a7424 */ /* 0x000fe400078e00ff */
[----:B------:R-:W-:Y:S02]  /*1be0*/  IMAD.MOV.U32 R30, RZ, RZ, R27 ;  /* 0x000000ffff1e7224 */ /* 0x000fe400078e001b */
[----:B------:R-:W-:-:S07]  /*1bf0*/  IMAD.MOV.U32 R29, RZ, RZ, R0 ;  /* 0x000000ffff1d7224 */ /* 0x000fce00078e0000 */
.L_x_22:
[----:B0-----:R-:W0:Y:S01]  /*1c00*/  LDC.64 R6, c[0x0][0x380] ;  /* 0x0000e000ff067b82 */ /* 0x001e220000000a00 */
[----:B------:R-:W-:Y:S01]  /*1c10*/  VIADD R39, R30, 0xffffffff ;  /* 0xffffffff1e277836 */ /* 0x000fe20000000000 */
[----:B------:R-:W-:Y:S03]  /*1c20*/  BSSY B2, `(.L_x_19) ;  /* 0x0000008000027945 */ /* 0x000fe60003800000 */
[----:B------:R-:W-:-:S04]  /*1c30*/  IMAD R33, R39, 0x100, R3 ;  /* 0x0000010027217824 */ /* 0x000fc800078e0203 */
[----:B0-----:R-:W-:-:S07]  /*1c40*/  IMAD.WIDE R6, R33, 0x4, R6 ;  /* 0x0000000421067825 */ /* 0x001fce00078e0206 */
.L_x_20:
[----:B------:R-:W-:Y:S05]  /*1c50*/  YIELD ;  /* 0x0000000000007946 */ /* 0x000fea0003800000 */
[----:B------:R0:W-:Y:S06]  /*1c60*/  MEMBAR.SC.CTA ;  /* 0x0000000000007992 */ /* 0x0001ec0000000000 */
[----:B0-----:R-:W2:Y:S02]  /*1c70*/  LDG.E.STRONG.SYS R32, desc[UR6][R6.64] ;  /* 0x0000000606207981 */ /* 0x001ea4000c1f5900 */
[----:B--2---:R-:W-:-:S13]  /*1c80*/  ISETP.NE.AND P0, PT, R32, RZ, PT ;  /* 0x000000ff2000720c */ /* 0x004fda0003f05270 */
[----:B------:R-:W-:Y:S05]  /*1c90*/  @!P0 BRA `(.L_x_20) ;  /* 0xfffffffc00ec8947 */ /* 0x000fea000383ffff */
[----:B------:R-:W-:Y:S05]  /*1ca0*/  BSYNC B2 ;  /* 0x0000000000027941 */ /* 0x000fea0003800000 */
.L_x_19:
[----:B------:R-:W-:Y:S01]  /*1cb0*/  BSSY.RECONVERGENT B2, `(.L_x_21) ;  /* 0x0000006000027945 */ /* 0x000fe20003800200 */
[C---:B------:R-:W-:Y:S02]  /*1cc0*/  ISETP.GT.AND P0, PT, R32.reuse, -0x1, PT ;  /* 0xffffffff2000780c */ /* 0x040fe40003f04270 */
[----:B------:R-:W-:Y:S01]  /*1cd0*/  LOP3.LUT R32, R32, 0x3fffffff, RZ, 0xc0, !PT ;  /* 0x3fffffff20207812 */ /* 0x000fe200078ec0ff */
[----:B------:R-:W-:Y:S05]  /*1ce0*/  WARPSYNC.EXCLUSIVE R26 ;  /* 0x000000001a007348 */ /* 0x000fea0003a00000 */
[----:B------:R-:W-:-:S05]  /*1cf0*/  IMAD.IADD R29, R32, 0x1, R29 ;  /* 0x00000001201d7824 */ /* 0x000fca00078e021d */
[----:B------:R-:W-:-:S07]  /*1d00*/  VOTE.ANY R26, PT, P0 ;  /* 0x00000000001a7806 */ /* 0x000fce00000e0100 */
[----:B------:R-:W-:Y:S05]  /*1d10*/  BSYNC.RECONVERGENT B2 ;  /* 0x0000000000027941 */ /* 0x000fea0003800200 */
.L_x_21:
[----:B------:R-:W-:Y:S01]  /*1d20*/  ISETP.GT.U32.AND P1, PT, R30, 0x1, PT ;  /* 0x000000011e00780c */ /* 0x000fe20003f24070 */
[----:B------:R-:W-:-:S12]  /*1d30*/  IMAD.MOV.U32 R30, RZ, RZ, R39 ;  /* 0x000000ffff1e7224 */ /* 0x000fd800078e0027 */
[----:B------:R-:W-:Y:S05]  /*1d40*/  @P0 BRA P1, `(.L_x_22) ;  /* 0xfffffffc00ac0947 */ /* 0x000fea000083ffff */
[----:B------:R-:W-:Y:S05]  /*1d50*/  BSYNC B0 ;  /* 0x0000000000007941 */ /* 0x000fea0003800000 */
.L_x_18:
[----:B------:R1:W2:Y:S02]  /*1d60*/  LDS.64 R6, [R37+0x6c00] ;  /* 0x006c000025067984 */ /* 0x0002a40000000a00 */
.L_x_17:
[C---:B------:R-:W-:Y:S01]  /*1d70*/  IMAD.IADD R33, R29.reuse, 0x1, -R0 ;  /* 0x000000011d217824 */ /* 0x040fe200078e0a00 */
[----:B------:R-:W-:-:S04]  /*1d80*/  LOP3.LUT R29, R29, 0x80000000, RZ, 0xfc, !PT ;  /* 0x800000001d1d7812 */ /* 0x000fc800078efcff */
[C---:B0-2---:R-:W-:Y:S01]  /*1d90*/  IADD3 R6, P0, PT, R33.reuse, R6, RZ ;  /* 0x0000000621067210 */ /* 0x045fe20007f1e0ff */
[----:B------:R0:W-:Y:S03]  /*1da0*/  STG.E.STRONG.SYS desc[UR6][R4.64], R29 ;  /* 0x0000001d04007986 */ /* 0x0001e6000c115906 */
[----:B------:R-:W-:-:S05]  /*1db0*/  LEA.HI.X.SX32 R7, R33, R7, 0x1, P0 ;  /* 0x0000000721077211 */ /* 0x000fca00000f0eff */
[----:B------:R0:W-:Y:S04]  /*1dc0*/  STS.64 [R37+0x6c00], R6 ;  /* 0x006c000625007388 */ /* 0x0001e80000000a00 */
.L_x_16:
[----:B------:R-:W-:Y:S05]  /*1dd0*/  BSYNC B1 ;  /* 0x0000000000017941 */ /* 0x000fea0003800000 */
.L_x_15:
[----:B0-----:R-:W0:Y:S01]  /*1de0*/  LDC R29, c[0x0][0x3c0] ;  /* 0x0000f000ff1d7b82 */ /* 0x001e220000000800 */
[----:B------:R-:W-:Y:S01]  /*1df0*/  IMAD.MOV.U32 R26, RZ, RZ, -0x1 ;  /* 0xffffffffff1a7424 */ /* 0x000fe200078e00ff */
[----:B------:R-:W-:-:S04]  /*1e00*/  ISETP.GT.AND P2, PT, R24, -0x1, PT ;  /* 0xffffffff1800780c */ /* 0x000fc80003f44270 */
[----:B------:R-:W-:Y:S02]  /*1e10*/  SEL R33, R26, 0x80000000, P2 ;  /* 0x800000001a217807 */ /* 0x000fe40001000000 */
[----:B------:R-:W2:Y:S01]  /*1e20*/  LDC.64 R4, c[0x0][0x390] ;  /* 0x0000e400ff047b82 */ /* 0x000ea20000000a00 */
[----:B0-----:R-:W-:Y:S02]  /*1e30*/  ISETP.GE.AND P0, PT, R28, R29, PT ;  /* 0x0000001d1c00720c */ /* 0x001fe40003f06270 */
[----:B--2---:R-:W-:-:S04]  /*1e40*/  ISETP.EQ.U32.AND P1, PT, R4, RZ, PT ;  /* 0x000000ff0400720c */ /* 0x004fc80003f22070 */
[----:B------:R-:W-:Y:S02]  /*1e50*/  ISETP.EQ.OR.EX P0, PT, R5, RZ, !P0, P1 ;  /* 0x000000ff0500720c */ /* 0x000fe40004702710 */
[----:B------:R-:W-:Y:S02]  /*1e60*/  ISETP.GT.AND P1, PT, R25, -0x1, PT ;  /* 0xffffffff1900780c */ /* 0x000fe40003f24270 */
[----:B------:R-:W-:Y:S02]  /*1e70*/  ISETP.GT.U32.OR P0, PT, R3, 0xff, P0 ;  /* 0x000000ff0300780c */ /* 0x000fe40000704470 */
[----:B------:R-:W-:-:S11]  /*1e80*/  SEL R30, R26, 0x80000000, P1 ;  /* 0x800000001a1e7807 */ /* 0x000fd60000800000 */
[----:B------:R-:W-:Y:S05]  /*1e90*/  @P0 BRA `(.L_x_23) ;  /* 0x00000000001c0947 */ /* 0x000fea0003800000 */
[----:B------:R-:W0:Y:S01]  /*1ea0*/  LDS.64 R6, [R37+0x6c00] ;  /* 0x006c000025067984 */ /* 0x000e220000000a00 */
[C---:B------:R-:W-:Y:S02]  /*1eb0*/  LEA R4, P2, R3.reuse, R4, 0x3 ;  /* 0x0000000403047211 */ /* 0x040fe400078418ff */
[--C-:B------:R-:W-:Y:S02]  /*1ec0*/  SHF.R.S32.HI R39, RZ, 0x1f, R0.reuse ;  /* 0x0000001fff277819 */ /* 0x100fe40000011400 */
[----:B------:R-:W-:Y:S02]  /*1ed0*/  LEA.HI.X R5, R3, R5, RZ, 0x3, P2 ;  /* 0x0000000503057211 */ /* 0x000fe400010f1cff */
[----:B0-----:R-:W-:-:S04]  /*1ee0*/  IADD3 R6, P0, P1, R6, R35, R0 ;  /* 0x0000002306067210 */ /* 0x001fc8000791e000 */
[----:B------:R-:W-:-:S05]  /*1ef0*/  IADD3.X R7, PT, PT, R7, RZ, R39, P0, P1 ;  /* 0x000000ff07077210 */ /* 0x000fca00007e2427 */
[----:B------:R0:W-:Y:S04]  /*1f00*/  STG.E.64 desc[UR6][R4.64], R6 ;  /* 0x0000000604007986 */ /* 0x0001e8000c101b06 */
.L_x_23:
[----:B------:R-:W-:Y:S05]  /*1f10*/  WARPSYNC.ALL ;  /* 0x0000000000007948 */ /* 0x000fea0003800000 */
[----:B------:R-:W2:Y:S08]  /*1f20*/  S2UR UR5, SR_CgaCtaId ;  /* 0x00000000000579c3 */ /* 0x000eb00000008800 */
[----:B------:R-:W-:Y:S01]  /*1f30*/  BAR.SYNC.DEFER_BLOCKING 0x0 ;  /* 0x0000000000007b1d */ /* 0x000fe20000010000 */
[----:B------:R-:W-:-:S02]  /*1f40*/  ISETP.GT.AND P2, PT, R21, -0x1, PT ;  /* 0xffffffff1500780c */ /* 0x000fc40003f44270 */
[----:B------:R-:W-:Y:S02]  /*1f50*/  ISETP.GT.AND P1, PT, R22, -0x1, PT ;  /* 0xffffffff1600780c */ /* 0x000fe40003f24270 */
[----:B0-----:R-:W-:Y:S01]  /*1f60*/  SEL R4, R26, 0x80000000, P2 ;  /* 0x800000001a047807 */ /* 0x001fe20001000000 */
[----:B------:R-:W-:Y:S01]  /*1f70*/  UMOV UR4, 0x400 ;  /* 0x0000040000047882 */ /* 0x000fe20000000000 */
[----:B------:R-:W-:Y:S02]  /*1f80*/  ISETP.GT.AND P2, PT, R17, -0x1, PT ;  /* 0xffffffff1100780c */ /* 0x000fe40003f44270 */
[----:B------:R-:W-:Y:S02]  /*1f90*/  LOP3.LUT R21, R4, R21, RZ, 0x3c, !PT ;  /* 0x0000001504157212 */ /* 0x000fe400078e3cff */
[C---:B------:R-:W-:Y:S02]  /*1fa0*/  SEL R5, R26.reuse, 0x80000000, P1 ;  /* 0x800000001a057807 */ /* 0x040fe40000800000 */
[----:B------:R-:W-:-:S02]  /*1fb0*/  SEL R4, R26, 0x80000000, P2 ;  /* 0x800000001a047807 */ /* 0x000fc40001000000 */
[----:B------:R-:W-:Y:S02]  /*1fc0*/  ISETP.GT.AND P1, PT, R18, -0x1, PT ;  /* 0xffffffff1200780c */ /* 0x000fe40003f24270 */
[----:B------:R-:W-:Y:S02]  /*1fd0*/  LOP3.LUT R22, R5, R22, RZ, 0x3c, !PT ;  /* 0x0000001605167212 */ /* 0x000fe400078e3cff */
[----:B------:R-:W-:Y:S02]  /*1fe0*/  LOP3.LUT R17, R4, R17, RZ, 0x3c, !PT ;  /* 0x0000001104117212 */ /* 0x000fe400078e3cff */
[----:B------:R-:W-:Y:S01]  /*1ff0*/  SEL R5, R26, 0x80000000, P1 ;  /* 0x800000001a057807 */ /* 0x000fe20000800000 */
[----:B--2---:R-:W-:Y:S01]  /*2000*/  ULEA UR4, UR5, UR4, 0x18 ;  /* 0x0000000405047291 */ /* 0x004fe2000f8ec0ff */
[----:B------:R-:W-:Y:S02]  /*2010*/  ISETP.GT.AND P0, PT, R23, -0x1, PT ;  /* 0xffffffff1700780c */ /* 0x000fe40003f04270 */
[----:B------:R-:W-:-:S02]  /*2020*/  LOP3.LUT R18, R5, R18, RZ, 0x3c, !PT ;  /* 0x0000001205127212 */ /* 0x000fc400078e3cff */
[----:B------:R-:W-:Y:S02]  /*2030*/  ISETP.GT.AND P3, PT, R20, -0x1, PT ;  /* 0xffffffff1400780c */ /* 0x000fe40003f64270 */
[----:B------:R-:W-:Y:S02]  /*2040*/  LEA R4, R31, UR4, 0x3 ;  /* 0x000000041f047c11 */ /* 0x000fe4000f8e18ff */
[C---:B------:R-:W-:Y:S02]  /*2050*/  SEL R0, R26.reuse, 0x80000000, P0 ;  /* 0x800000001a007807 */ /* 0x040fe40000000000 */
[----:B------:R-:W-:Y:S02]  /*2060*/  SEL R7, R26, 0x80000000, P3 ;  /* 0x800000001a077807 */ /* 0x000fe40001800000 */
[----:B------:R-:W0:Y:S01]  /*2070*/  LDS.64 R4, [R4+0x6c00] ;  /* 0x006c000004047984 */ /* 0x000e220000000a00 */
[----:B------:R-:W-:Y:S02]  /*2080*/  ISETP.GT.AND P0, PT, R19, -0x1, PT ;  /* 0xffffffff1300780c */ /* 0x000fe40003f04270 */
[----:B------:R-:W-:-:S02]  /*2090*/  ISETP.GT.AND P3, PT, R16, -0x1, PT ;  /* 0xffffffff1000780c */ /* 0x000fc40003f64270 */
[----:B------:R-:W-:Y:S02]  /*20a0*/  LOP3.LUT R23, R0, R23, RZ, 0x3c, !PT ;  /* 0x0000001700177212 */ /* 0x000fe400078e3cff */
[----:B------:R-:W-:Y:S02]  /*20b0*/  LOP3.LUT R20, R7, R20, RZ, 0x3c, !PT ;  /* 0x0000001407147212 */ /* 0x000fe400078e3cff */
[----:B------:R-:W-:Y:S02]  /*20c0*/  ISETP.GT.AND P4, PT, R28, R29, PT ;  /* 0x0000001d1c00720c */ /* 0x000fe40003f84270 */
[C---:B------:R-:W-:Y:S02]  /*20d0*/  SEL R0, R26.reuse, 0x80000000, P0 ;  /* 0x800000001a007807 */ /* 0x040fe40000000000 */
[----:B------:R-:W-:Y:S02]  /*20e0*/  SEL R7, R26, 0x80000000, P3 ;  /* 0x800000001a077807 */ /* 0x000fe40001800000 */
[----:B------:R-:W-:-:S02]  /*20f0*/  ISETP.GT.AND P0, PT, R15, -0x1, PT ;  /* 0xffffffff0f00780c */ /* 0x000fc40003f04270 */
[----:B------:R-:W-:Y:S02]  /*2100*/  ISETP.GT.AND P1, PT, R14, -0x1, PT ;  /* 0xffffffff0e00780c */ /* 0x000fe40003f24270 */
[----:B------:R-:W-:Y:S02]  /*2110*/  ISETP.GT.AND P2, PT, R13, -0x1, PT ;  /* 0xffffffff0d00780c */ /* 0x000fe40003f44270 */
[----:B------:R-:W-:Y:S02]  /*2120*/  ISETP.GT.AND P3, PT, R12, -0x1, PT ;  /* 0xffffffff0c00780c */ /* 0x000fe40003f64270 */
[----:B------:R-:W-:Y:S02]  /*2130*/  LOP3.LUT R19, R0, R19, RZ, 0x3c, !PT ;  /* 0x0000001300137212 */ /* 0x000fe400078e3cff */
[----:B------:R-:W-:Y:S02]  /*2140*/  LOP3.LUT R16, R7, R16, RZ, 0x3c, !PT ;  /* 0x0000001007107212 */ /* 0x000fe400078e3cff */
[----:B------:R-:W-:-:S02]  /*2150*/  SEL R0, R26, 0x80000000, P0 ;  /* 0x800000001a007807 */ /* 0x000fc40000000000 */
[C---:B------:R-:W-:Y:S02]  /*2160*/  SEL R7, R26.reuse, 0x80000000, P1 ;  /* 0x800000001a077807 */ /* 0x040fe40000800000 */
[C---:B------:R-:W-:Y:S02]  /*2170*/  SEL R6, R26.reuse, 0x80000000, P2 ;  /* 0x800000001a067807 */ /* 0x040fe40001000000 */
[----:B------:R-:W-:Y:S02]  /*2180*/  SEL R31, R26, 0x80000000, P3 ;  /* 0x800000001a1f7807 */ /* 0x000fe40001800000 */
[----:B------:R-:W-:Y:S02]  /*2190*/  ISETP.GT.AND P0, PT, R11, -0x1, PT ;  /* 0xffffffff0b00780c */ /* 0x000fe40003f04270 */
[----:B------:R-:W-:Y:S02]  /*21a0*/  ISETP.GT.AND P1, PT, R10, -0x1, PT ;  /* 0xffffffff0a00780c */ /* 0x000fe40003f24270 */
[----:B------:R-:W-:-:S02]  /*21b0*/  ISETP.GT.AND P2, PT, R9, -0x1, PT ;  /* 0xffffffff0900780c */ /* 0x000fc40003f44270 */
[----:B------:R-:W-:Y:S02]  /*21c0*/  ISETP.GT.AND P3, PT, R8, -0x1, PT ;  /* 0xffffffff0800780c */ /* 0x000fe40003f64270 */
[----:B------:R-:W-:Y:S02]  /*21d0*/  LOP3.LUT R15, R0, R15, RZ, 0x3c, !PT ;  /* 0x0000000f000f7212 */ /* 0x000fe400078e3cff */
[----:B------:R-:W-:Y:S02]  /*21e0*/  LOP3.LUT R14, R7, R14, RZ, 0x3c, !PT ;  /* 0x0000000e070e7212 */ /* 0x000fe400078e3cff */
[----:B------:R-:W-:Y:S02]  /*21f0*/  LOP3.LUT R13, R6, R13, RZ, 0x3c, !PT ;  /* 0x0000000d060d7212 */ /* 0x000fe400078e3cff */
[----:B------:R-:W-:Y:S02]  /*2200*/  LOP3.LUT R12, R31, R12, RZ, 0x3c, !PT ;  /* 0x0000000c1f0c7212 */ /* 0x000fe400078e3cff */
[----:B------:R-:W-:-:S02]  /*2210*/  SEL R0, R26, 0x80000000, P0 ;  /* 0x800000001a007807 */ /* 0x000fc40000000000 */
[C---:B------:R-:W-:Y:S02]  /*2220*/  SEL R7, R26.reuse, 0x80000000, P1 ;  /* 0x800000001a077807 */ /* 0x040fe40000800000 */
[C---:B------:R-:W-:Y:S02]  /*2230*/  SEL R6, R26.reuse, 0x80000000, P2 ;  /* 0x800000001a067807 */ /* 0x040fe40001000000 */
[----:B------:R-:W-:Y:S02]  /*2240*/  SEL R31, R26, 0x80000000, P3 ;  /* 0x800000001a1f7807 */ /* 0x000fe40001800000 */
[----:B------:R-:W-:Y:S02]  /*2250*/  LOP3.LUT R25, R30, R25, RZ, 0x3c, !PT ;  /* 0x000000191e197212 */ /* 0x000fe400078e3cff */
[----:B------:R-:W-:Y:S02]  /*2260*/  LOP3.LUT R24, R33, R24, RZ, 0x3c, !PT ;  /* 0x0000001821187212 */ /* 0x000fe400078e3cff */
[----:B------:R-:W-:-:S02]  /*2270*/  LOP3.LUT R11, R0, R11, RZ, 0x3c, !PT ;  /* 0x0000000b000b7212 */ /* 0x000fc400078e3cff */
[----:B------:R-:W-:Y:S02]  /*2280*/  LOP3.LUT R7, R7, R10, RZ, 0x3c, !PT ;  /* 0x0000000a07077212 */ /* 0x000fe400078e3cff */
[----:B------:R-:W-:Y:S02]  /*2290*/  LOP3.LUT R9, R6, R9, RZ, 0x3c, !PT ;  /* 0x0000000906097212 */ /* 0x000fe400078e3cff */
[----:B------:R-:W-:Y:S01]  /*22a0*/  LOP3.LUT R31, R31, R8, RZ, 0x3c, !PT ;  /* 0x000000081f1f7212 */ /* 0x000fe200078e3cff */
[----:B0-----:R-:W-:Y:S06]  /*22b0*/  @P4 BRA `(.L_x_24) ;  /* 0x00000000006c4947 */ /* 0x001fec0003800000 */
        /* <DEDUP_REMOVED lines=8> */
[----:B------:R-:W-:Y:S04]  /*2340*/  STG.E desc[UR6][R2.64], R25 ;  /* 0x0000001902007986 */ /* 0x000fe8000c101906 */
        /* <DEDUP_REMOVED lines=16> */
[----:B------:R-:W-:Y:S01]  /*2450*/  STG.E desc[UR6][R2.64+0x880], R31 ;  /* 0x0008801f02007986 */ /* 0x000fe2000c101906 */
[----:B------:R-:W-:Y:S05]  /*2460*/  EXIT ;  /* 0x000000000000794d */ /* 0x000fea0003800000 */
.L_x_24:
[----:B------:R-:W0:Y:S01]  /*2470*/  LDCU.64 UR4, c[0x0][0x3a0] ;  /* 0x00007400ff0477ac */ /* 0x000e220008000a00 */
[----:B------:R-:W-:Y:S01]  /*2480*/  LOP3.LUT R33, R3, 0x3e0, RZ, 0xc0, !PT ;  /* 0x000003e003217812 */ /* 0x000fe200078ec0ff */
[----:B------:R-:W-:Y:S01]  /*2490*/  IMAD R27, R27, -0x1b00, R29 ;  /* 0xffffe5001b1b7824 */ /* 0x000fe200078e021d */
[----:B------:R-:W-:-:S05]  /*24a0*/  LOP3.LUT R2, R3, 0x1f, RZ, 0xc0, !PT ;  /* 0x0000001f03027812 */ /* 0x000fca00078ec0ff */
[----:B------:R-:W-:-:S04]  /*24b0*/  IMAD R33, R33, 0x12, R2 ;  /* 0x0000001221217824 */ /* 0x000fc800078e0202 */
[C---:B------:R-:W-:Y:S01]  /*24c0*/  VIADD R2, R33.reuse, 0x20 ;  /* 0x0000002021027836 */ /* 0x040fe20000000000 */
[C---:B------:R-:W-:Y:S01]  /*24d0*/  IADD3 R0, P0, PT, R33.reuse, R4, RZ ;  /* 0x0000000421007210 */ /* 0x040fe20007f1e0ff */
[C---:B------:R-:W-:Y:S01]  /*24e0*/  VIADD R4, R33.reuse, 0x40 ;  /* 0x0000004021047836 */ /* 0x040fe20000000000 */
[CC--:B------:R-:W-:Y:S01]  /*24f0*/  ISETP.GE.AND P4, PT, R33.reuse, R27.reuse, PT ;  /* 0x0000001b2100720c */ /* 0x0c0fe20003f86270 */
[C---:B------:R-:W-:Y:S01]  /*2500*/  VIADD R6, R33.reuse, 0x60 ;  /* 0x0000006021067836 */ /* 0x040fe20000000000 */
[-C--:B------:R-:W-:Y:S01]  /*2510*/  ISETP.GE.AND P3, PT, R2, R27.reuse, PT ;  /* 0x0000001b0200720c */ /* 0x080fe20003f66270 */
[----:B------:R-:W-:Y:S01]  /*2520*/  IMAD.X R5, RZ, RZ, R5, P0 ;  /* 0x000000ffff057224 */ /* 0x000fe200000e0605 */
[----:B0-----:R-:W-:Y:S01]  /*2530*/  LEA R2, P0, R0, UR4, 0x2 ;  /* 0x0000000400027c11 */ /* 0x001fe2000f8010ff */
[C---:B------:R-:W-:Y:S01]  /*2540*/  VIADD R8, R33.reuse, 0xc0 ;  /* 0x000000c021087836 */ /* 0x040fe20000000000 */
[-C--:B------:R-:W-:Y:S01]  /*2550*/  ISETP.GE.AND P2, PT, R4, R27.reuse, PT ;  /* 0x0000001b0400720c */ /* 0x080fe20003f46270 */
[C---:B------:R-:W-:Y:S01]  /*2560*/  VIADD R4, R33.reuse, 0x80 ;  /* 0x0000008021047836 */ /* 0x040fe20000000000 */
[----:B------:R-:W-:Y:S01]  /*2570*/  LEA.HI.X R3, R0, UR5, R5, 0x2, P0 ;  /* 0x0000000500037c11 */ /* 0x000fe200080f1405 */
[C---:B------:R-:W-:Y:S01]  /*2580*/  VIADD R0, R33.reuse, 0xe0 ;  /* 0x000000e021007836 */ /* 0x040fe20000000000 */
[-C--:B------:R-:W-:Y:S01]  /*2590*/  ISETP.GE.AND P1, PT, R6, R27.reuse, PT ;  /* 0x0000001b0600720c */ /* 0x080fe20003f26270 */
[C---:B------:R-:W-:Y:S01]  /*25a0*/  VIADD R6, R33.reuse, 0xa0 ;  /* 0x000000a021067836 */ /* 0x040fe20000000000 */
[-C--:B------:R-:W-:Y:S01]  /*25b0*/  ISETP.GE.AND P0, PT, R4, R27.reuse, PT ;  /* 0x0000001b0400720c */ /* 0x080fe20003f06270 */
[----:B------:R0:W-:Y:S01]  /*25c0*/  @!P4 STG.E desc[UR6][R2.64], R25 ;  /* 0x000000190200c986 */ /* 0x0001e2000c101906 */
[C---:B------:R-:W-:Y:S01]  /*25d0*/  VIADD R4, R33.reuse, 0x100 ;  /* 0x0000010021047836 */ /* 0x040fe20000000000 */
[-C--:B------:R-:W-:Y:S01]  /*25e0*/  ISETP.GE.AND P4, PT, R0, R27.reuse, PT ;  /* 0x0000001b0000720c */ /* 0x080fe20003f86270 */
[----:B------:R-:W-:Y:S01]  /*25f0*/  VIADD R0, R33, 0x120 ;  /* 0x0000012021007836 */ /* 0x000fe20000000000 */
[-C--:B------:R-:W-:Y:S01]  /*2600*/  ISETP.GE.AND P6, PT, R6, R27.reuse, PT ;  /* 0x0000001b0600720c */ /* 0x080fe20003fc6270 */
[----:B------:R0:W-:Y:S01]  /*2610*/  @!P3 STG.E desc[UR6][R2.64+0x80], R24 ;  /* 0x000080180200b986 */ /* 0x0001e2000c101906 */
[----:B------:R-:W-:-:S02]  /*2620*/  ISETP.GE.AND P5, PT, R8, R27, PT ;  /* 0x0000001b0800720c */ /* 0x000fc40003fa6270 */
[-C--:B------:R-:W-:Y:S01]  /*2630*/  ISETP.GE.AND P3, PT, R4, R27.reuse, PT ;  /* 0x0000001b0400720c */ /* 0x080fe20003f66270 */
[----:B------:R0:W-:Y:S01]  /*2640*/  @!P2 STG.E desc[UR6][R2.64+0x100], R23 ;  /* 0x000100170200a986 */ /* 0x0001e2000c101906 */
[C---:B------:R-:W-:Y:S01]  /*2650*/  VIADD R4, R33.reuse, 0x140 ;  /* 0x0000014021047836 */ /* 0x040fe20000000000 */
[-C--:B------:R-:W-:Y:S01]  /*2660*/  ISETP.GE.AND P2, PT, R0, R27.reuse, PT ;  /* 0x0000001b0000720c */ /* 0x080fe20003f46270 */
[C---:B------:R-:W-:Y:S01]  /*2670*/  VIADD R0, R33.reuse, 0x160 ;  /* 0x0000016021007836 */ /* 0x040fe20000000000 */
[----:B------:R0:W-:Y:S02]  /*2680*/  @!P1 STG.E desc[UR6][R2.64+0x180], R22 ;  /* 0x0001801602009986 */ /* 0x0001e4000c101906 */
[-C--:B------:R-:W-:Y:S01]  /*2690*/  ISETP.GE.AND P1, PT, R4, R27.reuse, PT ;  /* 0x0000001b0400720c */ /* 0x080fe20003f26270 */
[C---:B------:R-:W-:Y:S01]  /*26a0*/  VIADD R4, R33.reuse, 0x180 ;  /* 0x0000018021047836 */ /* 0x040fe20000000000 */
[----:B------:R0:W-:Y:S01]  /*26b0*/  @!P0 STG.E desc[UR6][R2.64+0x200], R21 ;  /* 0x0002001502008986 */ /* 0x0001e2000c101906 */
[----:B------:R-:W-:Y:S01]  /*26c0*/  ISETP.GE.AND P0, PT, R0, R27, PT ;  /* 0x0000001b0000720c */ /* 0x000fe20003f06270 */
[----:B------:R-:W-:-:S02]  /*26d0*/  VIADD R0, R33, 0x1a0 ;  /* 0x000001a021007836 */ /* 0x000fc40000000000 */
[----:B------:R0:W-:Y:S01]  /*26e0*/  @!P6 STG.E desc[UR6][R2.64+0x280], R20 ;  /* 0x000280140200e986 */ /* 0x0001e2000c101906 */
[-C--:B------:R-:W-:Y:S01]  /*26f0*/  ISETP.GE.AND P6, PT, R4, R27.reuse, PT ;  /* 0x0000001b0400720c */ /* 0x080fe20003fc6270 */
[C---:B------:R-:W-:Y:S02]  /*2700*/  VIADD R4, R33.reuse, 0x1c0 ;  /* 0x000001c021047836 */ /* 0x040fe40000000000 */
[----:B------:R0:W-:Y:S01]  /*2710*/  @!P5 STG.E desc[UR6][R2.64+0x300], R19 ;  /* 0x000300130200d986 */ /* 0x0001e2000c101906 */
[-C--:B------:R-:W-:Y:S01]  /*2720*/  ISETP.GE.AND P5, PT, R0, R27.reuse, PT ;  /* 0x0000001b0000720c */ /* 0x080fe20003fa6270 */
[C---:B------:R-:W-:Y:S02]  /*2730*/  VIADD R0, R33.reuse, 0x1e0 ;  /* 0x000001e021007836 */ /* 0x040fe40000000000 */
[----:B------:R0:W-:Y:S01]  /*2740*/  @!P4 STG.E desc[UR6][R2.64+0x380], R18 ;  /* 0x000380120200c986 */ /* 0x0001e2000c101906 */
[----:B------:R-:W-:Y:S01]  /*2750*/  ISETP.GE.AND P4, PT, R4, R27, PT ;  /* 0x0000001b0400720c */ /* 0x000fe20003f86270 */
[----:B------:R-:W-:-:S02]  /*2760*/  VIADD R4, R33, 0x200 ;  /* 0x0000020021047836 */ /* 0x000fc40000000000 */
[----:B------:R0:W-:Y:S01]  /*2770*/  @!P3 STG.E desc[UR6][R2.64+0x400], R17 ;  /* 0x000400110200b986 */ /* 0x0001e2000c101906 */
[-C--:B------:R-:W-:Y:S01]  /*2780*/  ISETP.GE.AND P3, PT, R0, R27.reuse, PT ;  /* 0x0000001b0000720c */ /* 0x080fe20003f66270 */
[----:B------:R-:W-:Y:S02]  /*2790*/  VIADD R0, R33, 0x220 ;  /* 0x0000022021007836 */ /* 0x000fe40000000000 */
[----:B------:R0:W-:Y:S01]  /*27a0*/  @!P2 STG.E desc[UR6][R2.64+0x480], R16 ;  /* 0x000480100200a986 */ /* 0x0001e2000c101906 */
[----:B------:R-:W-:-:S03]  /*27b0*/  ISETP.GE.AND P2, PT, R4, R27, PT ;  /* 0x0000001b0400720c */ /* 0x000fc60003f46270 */
[----:B------:R0:W-:Y:S01]  /*27c0*/  @!P1 STG.E desc[UR6][R2.64+0x500], R15 ;  /* 0x0005000f02009986 */ /* 0x0001e2000c101906 */
[----:B------:R-:W-:-:S03]  /*27d0*/  ISETP.GE.AND P1, PT, R0, R27, PT ;  /* 0x0000001b0000720c */ /* 0x000fc60003f26270 */
[----:B------:R0:W-:Y:S04]  /*27e0*/  @!P0 STG.E desc[UR6][R2.64+0x580], R14 ;  /* 0x0005800e02008986 */ /* 0x0001e8000c101906 */
[----:B------:R0:W-:Y:S04]  /*27f0*/  @!P6 STG.E desc[UR6][R2.64+0x600], R13 ;  /* 0x0006000d0200e986 */ /* 0x0001e8000c101906 */
[----:B------:R0:W-:Y:S04]  /*2800*/  @!P5 STG.E desc[UR6][R2.64+0x680], R12 ;  /* 0x0006800c0200d986 */ /* 0x0001e8000c101906 */
[----:B------:R0:W-:Y:S04]  /*2810*/  @!P4 STG.E desc[UR6][R2.64+0x700], R11 ;  /* 0x0007000b0200c986 */ /* 0x0001e8000c101906 */
[----:B------:R0:W-:Y:S04]  /*2820*/  @!P3 STG.E desc[UR6][R2.64+0x780], R7 ;  /* 0x000780070200b986 */ /* 0x0001e8000c101906 */
[----:B------:R0:W-:Y:S01]  /*2830*/  @!P2 STG.E desc[UR6][R2.64+0x800], R9 ;  /* 0x000800090200a986 */ /* 0x0001e2000c101906 */
[----:B------:R-:W-:Y:S05]  /*2840*/  @P1 EXIT ;  /* 0x000000000000194d */ /* 0x000fea0003800000 */
[----:B------:R-:W-:Y:S01]  /*2850*/  STG.E desc[UR6][R2.64+0x880], R31 ;  /* 0x0008801f02007986 */ /* 0x000fe2000c101906 */
[----:B------:R-:W-:Y:S05]  /*2860*/  EXIT ;  /* 0x000000000000794d */ /* 0x000fea0003800000 */
.L_x_14:
[----:B------:R-:W-:Y:S01]  /*2870*/  IMAD.MOV.U32 R2, RZ, RZ, RZ ;  /* 0x000000ffff027224 */ /* 0x000fe200078e00ff */
[C---:B------:R-:W-:Y:S01]  /*2880*/  ISETP.GT.U32.AND P0, PT, R3.reuse, 0x1f, PT ;  /* 0x0000001f0300780c */ /* 0x040fe20003f04070 */
[----:B------:R-:W-:Y:S05]  /*2890*/  WARPSYNC.ALL ;  /* 0x0000000000007948 */ /* 0x000fea0003800000 */
[----:B------:R-:W-:-:S04]  /*28a0*/  IMAD.HI.U32 R4, R3, 0x15555556, R2 ;  /* 0x1555555603047827 */ /* 0x000fc800078e0002 */
[----:B------:R-:W-:-:S05]  /*28b0*/  IMAD R5, R4, 0x4, R29 ;  /* 0x0000000404057824 */ /* 0x000fca00078e021d */
[----:B------:R0:W-:Y:S01]  /*28c0*/  STS [R5+0x3410], R0 ;  /* 0x0034100005007388 */ /* 0x0001e20000000800 */
[----:B------:R-:W-:Y:S06]  /*28d0*/  BAR.SYNC.DEFER_BLOCKING 0x0 ;  /* 0x0000000000007b1d */ /* 0x000fec0000010000 */
[----:B------:R-:W-:Y:S05]  /*28e0*/  @P0 BRA `(.L_x_25) ;  /* 0x0000000000e00947 */ /* 0x000fea0003800000 */
[C-C-:B------:R-:W-:Y:S01]  /*28f0*/  IMAD R40, R3.reuse, 0x34, R29.reuse ;  /* 0x0000003403287824 */ /* 0x140fe200078e021d */
[----:B------:R-:W-:Y:S01]  /*2900*/  UMOV UR4, 0xffffffff ;  /* 0xffffffff00047882 */ /* 0x000fe20000000000 */
[----:B------:R-:W-:-:S03]  /*2910*/  IMAD R4, R3, 0x34, R29 ;  /* 0x0000003403047824 */ /* 0x000fc600078e021d */
[----:B------:R-:W-:Y:S04]  /*2920*/  LDS R32, [R40+0x3410] ;  /* 0x0034100028207984 */ /* 0x000fe80000000800 */
[----:B0-----:R-:W-:Y:S04]  /*2930*/  LDS R5, [R40+0x3414] ;  /* 0x0034140028057984 */ /* 0x001fe80000000800 */
[----:B--2---:R-:W0:Y:S04]  /*2940*/  LDS R30, [R40+0x3418] ;  /* 0x00341800281e7984 */ /* 0x004e280000000800 */
[----:B------:R-:W-:Y:S04]  /*2950*/  LDS R28, [R40+0x341c] ;  /* 0x00341c00281c7984 */ /* 0x000fe80000000800 */
[----:B------:R-:W1:Y:S04]  /*2960*/  LDS R35, [R40+0x3420] ;  /* 0x0034200028237984 */ /* 0x000e680000000800 */
[----:B------:R-:W-:Y:S04]  /*2970*/  LDS R37, [R4+0x3424] ;  /* 0x0034240004257984 */ /* 0x000fe80000000800 */
[----:B------:R-:W2:Y:S04]  /*2980*/  LDS R36, [R4+0x3428] ;  /* 0x0034280004247984 */ /* 0x000ea80000000800 */
[----:B------:R-:W-:Y:S04]  /*2990*/  LDS R33, [R4+0x342c] ;  /* 0x00342c0004217984 */ /* 0x000fe80000000800 */
[----:B------:R-:W3:Y:S04]  /*29a0*/  LDS R38, [R4+0x3430] ;  /* 0x0034300004267984 */ /* 0x000ee80000000800 */
[----:B------:R-:W-:Y:S04]  /*29b0*/  LDS R39, [R4+0x3434] ;  /* 0x0034340004277984 */ /* 0x000fe80000000800 */
[----:B------:R-:W4:Y:S04]  /*29c0*/  LDS R34, [R4+0x3438] ;  /* 0x0034380004227984 */ /* 0x000f280000000800 */
[----:B------:R-:W5:Y:S01]  /*29d0*/  LDS R41, [R4+0x343c] ;  /* 0x00343c0004297984 */ /* 0x000f620000000800 */
[----:B0-----:R-:W-:-:S04]  /*29e0*/  IADD3 R42, PT, PT, R30, R5, R32 ;  /* 0x000000051e2a7210 */ /* 0x001fc80007ffe020 */
[----:B-1----:R-:W-:-:S04]  /*29f0*/  IADD3 R42, PT, PT, R35, R42, R28 ;  /* 0x0000002a232a7210 */ /* 0x002fc80007ffe01c */
[----:B--2---:R-:W-:-:S04]  /*2a00*/  IADD3 R42, PT, PT, R36, R42, R37 ;  /* 0x0000002a242a7210 */ /* 0x004fc80007ffe025 */
[----:B---3--:R-:W-:-:S04]  /*2a10*/  IADD3 R42, PT, PT, R38, R42, R33 ;  /* 0x0000002a262a7210 */ /* 0x008fc80007ffe021 */
[----:B----4-:R-:W-:-:S05]  /*2a20*/  IADD3 R42, PT, PT, R34, R42, R39 ;  /* 0x0000002a222a7210 */ /* 0x010fca0007ffe027 */
[----:B-----5:R-:W-:Y:S01]  /*2a30*/  IMAD.IADD R41, R41, 0x1, R42 ;  /* 0x0000000129297824 */ /* 0x020fe200078e022a */
[----:B------:R-:W-:Y:S06]  /*2a40*/  BRA.DIV UR4, `(.L_x_26) ;  /* 0x0000006604dc7947 */ /* 0x000fec000b800000 */
[----:B------:R-:W0:Y:S02]  /*2a50*/  SHFL.UP P0, R40, R41, 0x1, RZ ;  /* 0x0420000029287989 */ /* 0x000e2400000000ff */
[----:B0-----:R-:W-:-:S05]  /*2a60*/  @P0 IMAD.IADD R40, R41, 0x1, R40 ;  /* 0x0000000129280824 */ /* 0x001fca00078e0228 */
[----:B------:R-:W0:Y:S02]  /*2a70*/  SHFL.UP P0, R43, R40, 0x2, RZ ;  /* 0x04400000282b7989 */ /* 0x000e2400000000ff */
[----:B0-----:R-:W-:-:S05]  /*2a80*/  @P0 IMAD.IADD R43, R40, 0x1, R43 ;  /* 0x00000001282b0824 */ /* 0x001fca00078e022b */
[----:B------:R-:W0:Y:S02]  /*2a90*/  SHFL.UP P0, R42, R43, 0x4, RZ ;  /* 0x048000002b2a7989 */ /* 0x000e2400000000ff */
[----:B0-----:R-:W-:-:S05]  /*2aa0*/  @P0 IMAD.IADD R42, R43, 0x1, R42 ;  /* 0x000000012b2a0824 */ /* 0x001fca00078e022a */
[----:B------:R-:W0:Y:S02]  /*2ab0*/  SHFL.UP P0, R47, R42, 0x8, RZ ;  /* 0x050000002a2f7989 */ /* 0x000e2400000000ff */
[----:B0-----:R-:W-:-:S05]  /*2ac0*/  @P0 IMAD.IADD R47, R42, 0x1, R47 ;  /* 0x000000012a2f0824 */ /* 0x001fca00078e022f */
[----:B------:R0:W1:Y:S02]  /*2ad0*/  SHFL.UP P0, R44, R47, 0x10, RZ ;  /* 0x060000002f2c7989 */ /* 0x00006400000000ff */
.L_x_116:
[----:B-1----:R-:W-:-:S04]  /*2ae0*/  @P0 IMAD.IADD R44, R47, 0x1, R44 ;  /* 0x000000012f2c0824 */ /* 0x002fc800078e022c */
[----:B------:R-:W-:-:S04]  /*2af0*/  IMAD.IADD R41, R44, 0x1, -R41 ;  /* 0x000000012c297824 */ /* 0x000fc800078e0a29 */
[----:B------:R-:W-:Y:S01]  /*2b00*/  IMAD.IADD R32, R32, 0x1, R41 ;  /* 0x0000000120207824 */ /* 0x000fe200078e0229 */
[----:B------:R1:W-:Y:S03]  /*2b10*/  STS [R4+0x3410], R41 ;  /* 0x0034102904007388 */ /* 0x0003e60000000800 */
        /* <DEDUP_REMOVED lines=18> */
[----:B0-----:R-:W-:Y:S01]  /*2c40*/  IMAD.IADD R47, R34, 0x1, R39 ;  /* 0x00000001222f7824 */ /* 0x001fe200078e0227 */
[----:B------:R1:W-:Y:S04]  /*2c50*/  STS [R4+0x3438], R39 ;  /* 0x0034382704007388 */ /* 0x0003e80000000800 */
[----:B------:R1:W-:Y:S02]  /*2c60*/  STS [R4+0x343c], R47 ;  /* 0x00343c2f04007388 */ /* 0x0003e40000000800 */
.L_x_25:
[----:B------:R-:W-:Y:S05]  /*2c70*/  WARPSYNC.ALL ;  /* 0x0000000000007948 */ /* 0x000fea0003800000 */
[----:B------:R-:W-:Y:S01]  /*2c80*/  BAR.SYNC.DEFER_BLOCKING 0x0 ;  /* 0x0000000000007b1d */ /* 0x000fe20000010000 */
[----:B-1----:R-:W-:Y:S01]  /*2c90*/  IMAD.MOV.U32 R4, RZ, RZ, RZ ;  /* 0x000000ffff047224 */ /* 0x002fe200078e00ff */
[----:B------:R-:W-:Y:S01]  /*2ca0*/  ISETP.NE.AND P0, PT, R45, RZ, PT ;  /* 0x000000ff2d00720c */ /* 0x000fe20003f05270 */
[----:B0-----:R-:W-:-:S03]  /*2cb0*/  IMAD.MOV.U32 R5, RZ, RZ, R3 ;  /* 0x000000ffff057224 */ /* 0x001fc600078e0003 */
[----:B------:R-:W-:Y:S01]  /*2cc0*/  BSSY.RECONVERGENT B0, `(.L_x_27) ;  /* 0x000002a000007945 */ /* 0x000fe20003800200 */
[----:B------:R-:W-:-:S04]  /*2cd0*/  IMAD.HI.U32 R4, R3, 0x15555556, R4 ;  /* 0x1555555603047827 */ /* 0x000fc800078e0004 */
[----:B------:R-:W-:-:S05]  /*2ce0*/  IMAD R4, R4, 0x4, R29 ;  /* 0x0000000404047824 */ /* 0x000fca00078e021d */
[----:B------:R0:W1:Y:S01]  /*2cf0*/  LDS R5, [R4+0x3410] ;  /* 0x0034100004057984 */ /* 0x0000620000000800 */
[----:B------:R-:W-:Y:S05]  /*2d00*/  @P0 BRA `(.L_x_28) ;  /* 0x0000000000940947 */ /* 0x000fea0003800000 */
[----:B0-----:R-:W-:-:S05]  /*2d10*/  IMAD R4, R3, 0x4, R29 ;  /* 0x0000000403047824 */ /* 0x001fca00078e021d */
[----:B------:R-:W1:Y:S04]  /*2d20*/  LDS R28, [R4] ;  /* 0x00000000041c7984 */ /* 0x000e680000000800 */
[----:B--2---:R-:W0:Y:S04]  /*2d30*/  LDS R30, [R4+0x400] ;  /* 0x00040000041e7984 */ /* 0x004e280000000800 */
[----:B------:R-:W2:Y:S04]  /*2d40*/  LDS R32, [R4+0x800] ;  /* 0x0008000004207984 */ /* 0x000ea80000000800 */
[----:B------:R-:W3:Y:S04]  /*2d50*/  LDS R34, [R4+0xc00] ;  /* 0x000c000004227984 */ /* 0x000ee80000000800 */
[----:B------:R-:W4:Y:S04]  /*2d60*/  LDS R36, [R4+0x1000] ;  /* 0x0010000004247984 */ /* 0x000f280000000800 */
[----:B------:R-:W5:Y:S04]  /*2d70*/  LDS R38, [R4+0x1400] ;  /* 0x0014000004267984 */ /* 0x000f680000000800 */
[----:B------:R-:W5:Y:S04]  /*2d80*/  LDS R40, [R4+0x1800] ;  /* 0x0018000004287984 */ /* 0x000f680000000800 */
[----:B------:R-:W5:Y:S04]  /*2d90*/  LDS R42, [R4+0x1c00] ;  /* 0x001c0000042a7984 */ /* 0x000f680000000800 */
[----:B------:R-:W5:Y:S04]  /*2da0*/  LDS R44, [R4+0x2000] ;  /* 0x00200000042c7984 */ /* 0x000f680000000800 */
[----:B------:R-:W5:Y:S04]  /*2db0*/  LDS R46, [R4+0x2400] ;  /* 0x00240000042e7984 */ /* 0x000f680000000800 */
[----:B------:R-:W5:Y:S01]  /*2dc0*/  LDS R48, [R4+0x2800] ;  /* 0x0028000004307984 */ /* 0x000f620000000800 */
[----:B-1----:R-:W-:-:S03]  /*2dd0*/  IMAD.IADD R33, R5, 0x1, R28 ;  /* 0x0000000105217824 */ /* 0x002fc600078e021c */
[----:B------:R-:W1:Y:S01]  /*2de0*/  LDS R50, [R4+0x2c00] ;  /* 0x002c000004327984 */ /* 0x000e620000000800 */
[----:B0-----:R-:W-:-:S03]  /*2df0*/  IMAD.IADD R35, R5, 0x1, R30 ;  /* 0x0000000105237824 */ /* 0x001fc600078e021e */
[----:B------:R0:W-:Y:S01]  /*2e00*/  STS [R4], R33 ;  /* 0x0000002104007388 */ /* 0x0001e20000000800 */
[----:B--2---:R-:W-:-:S03]  /*2e10*/  IMAD.IADD R37, R5, 0x1, R32 ;  /* 0x0000000105257824 */ /* 0x004fc600078e0220 */
[----:B------:R2:W-:Y:S01]  /*2e20*/  STS [R4+0x400], R35 ;  /* 0x0004002304007388 */ /* 0x0005e20000000800 */
[C---:B---3--:R-:W-:Y:S02]  /*2e30*/  IMAD.IADD R39, R5.reuse, 0x1, R34 ;  /* 0x0000000105277824 */ /* 0x048fe400078e0222 */
[C---:B----4-:R-:W-:Y:S01]  /*2e40*/  IMAD.IADD R41, R5.reuse, 0x1, R36 ;  /* 0x0000000105297824 */ /* 0x050fe200078e0224 */
[----:B------:R3:W-:Y:S01]  /*2e50*/  STS [R4+0x800], R37 ;  /* 0x0008002504007388 */ /* 0x0007e20000000800 */
[----:B-----5:R-:W-:-:S03]  /*2e60*/  IMAD.IADD R43, R5, 0x1, R38 ;  /* 0x00000001052b7824 */ /* 0x020fc600078e0226 */
[----:B------:R3:W-:Y:S01]  /*2e70*/  STS [R4+0xc00], R39 ;  /* 0x000c002704007388 */ /* 0x0007e20000000800 */
[----:B------:R-:W-:-:S03]  /*2e80*/  IMAD.IADD R47, R5, 0x1, R40 ;  /* 0x00000001052f7824 */ /* 0x000fc600078e0228 */
[----:B------:R3:W-:Y:S01]  /*2e90*/  STS [R4+0x1000], R41 ;  /* 0x0010002904007388 */ /* 0x0007e20000000800 */
[----:B0-----:R-:W-:-:S03]  /*2ea0*/  IMAD.IADD R33, R5, 0x1, R42 ;  /* 0x0000000105217824 */ /* 0x001fc600078e022a */
[----:B------:R3:W-:Y:S01]  /*2eb0*/  STS [R4+0x1400], R43 ;  /* 0x0014002b04007388 */ /* 0x0007e20000000800 */
[----:B--2---:R-:W-:-:S03]  /*2ec0*/  IMAD.IADD R35, R5, 0x1, R44 ;  /* 0x0000000105237824 */ /* 0x004fc600078e022c */
[----:B------:R3:W-:Y:S01]  /*2ed0*/  STS [R4+0x1800], R47 ;  /* 0x0018002f04007388 */ /* 0x0007e20000000800 */
[----:B------:R-:W-:-:S03]  /*2ee0*/  IMAD.IADD R49, R5, 0x1, R46 ;  /* 0x0000000105317824 */ /* 0x000fc600078e022e */
[----:B------:R3:W-:Y:S01]  /*2ef0*/  STS [R4+0x1c00], R33 ;  /* 0x001c002104007388 */ /* 0x0007e20000000800 */
[----:B------:R-:W-:-:S03]  /*2f00*/  IMAD.IADD R51, R5, 0x1, R48 ;  /* 0x0000000105337824 */ /* 0x000fc600078e0230 */
[----:B------:R3:W-:Y:S01]  /*2f10*/  STS [R4+0x2000], R35 ;  /* 0x0020002304007388 */ /* 0x0007e20000000800 */
[----:B-1----:R-:W-:-:S03]  /*2f20*/  IMAD.IADD R53, R5, 0x1, R50 ;  /* 0x0000000105357824 */ /* 0x002fc600078e0232 */
[----:B------:R3:W-:Y:S04]  /*2f30*/  STS [R4+0x2400], R49 ;  /* 0x0024003104007388 */ /* 0x0007e80000000800 */
[----:B------:R3:W-:Y:S04]  /*2f40*/  STS [R4+0x2800], R51 ;  /* 0x0028003304007388 */ /* 0x0007e80000000800 */
[----:B------:R3:W-:Y:S02]  /*2f50*/  STS [R4+0x2c00], R53 ;  /* 0x002c003504007388 */ /* 0x0007e40000000800 */
.L_x_28:
[----:B------:R-:W-:Y:S05]  /*2f60*/  BSYNC.RECONVERGENT B0 ;  /* 0x0000000000007941 */ /* 0x000fea0003800200 */
.L_x_27:
[----:B------:R-:W-:Y:S01]  /*2f70*/  BAR.SYNC.DEFER_BLOCKING 0x0 ;  /* 0x0000000000007b1d */ /* 0x000fe20000010000 */
[----:B------:R-:W-:-:S05]  /*2f80*/  R2P PR, R31, 0x7f ;  /* 0x0000007f1f007804 */ /* 0x000fca0000000000 */
[----:B------:R-:W-:Y:S08]  /*2f90*/  BSSY.RECONVERGENT B0, `(.L_x_29) ;  /* 0x0000022000007945 */ /* 0x000ff00003800200 */
[----:B0--3--:R-:W-:Y:S02]  /*2fa0*/  VOTE.ANY R4, PT, P0 ;  /* 0x0000000000047806 */ /* 0x009fe400000e0100 */
[----:B------:R-:W-:-:S02]  /*2fb0*/  VOTE.ANY R33, PT, P1 ;  /* 0x0000000000217806 */ /* 0x000fc400008e0100 */
[----:B------:R-:W-:Y:S02]  /*2fc0*/  @!P0 LOP3.LUT R4, RZ, R4, RZ, 0x33, !PT ;  /* 0x00000004ff048212 */ /* 0x000fe400078e33ff */
[----:B--2---:R-:W-:Y:S02]  /*2fd0*/  VOTE.ANY R35, PT, P2 ;  /* 0x0000000000237806 */ /* 0x004fe400010e0100 */
[----:B------:R-:W-:Y:S02]  /*2fe0*/  @!P1 LOP3.LUT R33, RZ, R33, RZ, 0x33, !PT ;  /* 0x00000021ff219212 */ /* 0x000fe400078e33ff */
[----:B------:R-:W-:Y:S02]  /*2ff0*/  VOTE.ANY R37, PT, P3 ;  /* 0x0000000000257806 */ /* 0x000fe400018e0100 */
[----:B------:R-:W-:Y:S02]  /*3000*/  @!P2 LOP3.LUT R35, RZ, R35, RZ, 0x33, !PT ;  /* 0x00000023ff23a212 */ /* 0x000fe400078e33ff */
[----:B------:R-:W-:-:S02]  /*3010*/  LOP3.LUT R4, R33, R4, RZ, 0xc0, !PT ;  /* 0x0000000421047212 */ /* 0x000fc400078ec0ff */
[----:B------:R-:W-:Y:S02]  /*3020*/  @!P3 LOP3.LUT R37, RZ, R37, RZ, 0x33, !PT ;  /* 0x00000025ff25b212 */ /* 0x000fe400078e33ff */
[----:B------:R-:W-:Y:S02]  /*3030*/  LOP3.LUT R4, R35, R4, RZ, 0xc0, !PT ;  /* 0x0000000423047212 */ /* 0x000fe400078ec0ff */
[----:B------:R-:W-:Y:S02]  /*3040*/  VOTE.ANY R33, PT, P4 ;  /* 0x0000000000217806 */ /* 0x000fe400020e0100 */
[----:B------:R-:W-:Y:S02]  /*3050*/  LOP3.LUT R4, R37, R4, RZ, 0xc0, !PT ;  /* 0x0000000425047212 */ /* 0x000fe400078ec0ff */
[----:B------:R-:W-:Y:S02]  /*3060*/  @!P4 LOP3.LUT R33, RZ, R33, RZ, 0x33, !PT ;  /* 0x00000021ff21c212 */ /* 0x000fe400078e33ff */
[----:B------:R-:W-:-:S02]  /*3070*/  VOTE.ANY R35, PT, P5 ;  /* 0x0000000000237806 */ /* 0x000fc400028e0100 */
[----:B------:R-:W-:Y:S02]  /*3080*/  LOP3.LUT R4, R33, R4, RZ, 0xc0, !PT ;  /* 0x0000000421047212 */ /* 0x000fe400078ec0ff */
[----:B------:R-:W-:Y:S02]  /*3090*/  LOP3.LUT P0, RZ, R31, 0x80, RZ, 0xc0, !PT ;  /* 0x000000801fff7812 */ /* 0x000fe4000780c0ff */
[----:B------:R-:W-:Y:S02]  /*30a0*/  @!P5 LOP3.LUT R35, RZ, R35, RZ, 0x33, !PT ;  /* 0x00000023ff23d212 */ /* 0x000fe400078e33ff */
[----:B------:R-:W-:Y:S02]  /*30b0*/  VOTE.ANY R28, PT, P6 ;  /* 0x00000000001c7806 */ /* 0x000fe400030e0100 */
[----:B------:R-:W-:Y:S02]  /*30c0*/  LOP3.LUT R35, R35, R4, RZ, 0xc0, !PT ;  /* 0x0000000423237212 */ /* 0x000fe400078ec0ff */
[----:B------:R-:W0:Y:S01]  /*30d0*/  S2R R4, SR_LEMASK ;  /* 0x0000000000047919 */ /* 0x000e220000003a00 */
[----:B------:R-:W-:-:S04]  /*30e0*/  @!P6 LOP3.LUT R28, RZ, R28, RZ, 0x33, !PT ;  /* 0x0000001cff1ce212 */ /* 0x000fc800078e33ff */
[----:B------:R-:W-:Y:S02]  /*30f0*/  VOTE.ANY R30, PT, P0 ;  /* 0x00000000001e7806 */ /* 0x000fe400000e0100 */
[----:B------:R-:W-:Y:S02]  /*3100*/  LOP3.LUT R35, R28, R35, RZ, 0xc0, !PT ;  /* 0x000000231c237212 */ /* 0x000fe400078ec0ff */
[----:B------:R-:W-:-:S04]  /*3110*/  @!P0 LOP3.LUT R30, RZ, R30, RZ, 0x33, !PT ;  /* 0x0000001eff1e8212 */ /* 0x000fc800078e33ff */
[----:B------:R-:W-:Y:S01]  /*3120*/  LOP3.LUT R35, R30, R35, RZ, 0xc0, !PT ;  /* 0x000000231e237212 */ /* 0x000fe200078ec0ff */
[----:B------:R-:W-:-:S03]  /*3130*/  IMAD.MOV.U32 R30, RZ, RZ, RZ ;  /* 0x000000ffff1e7224 */ /* 0x000fc600078e00ff */
[----:B------:R-:W2:Y:S01]  /*3140*/  FLO.U32 R53, R35 ;  /* 0x0000002300357300 */ /* 0x000ea200000e0000 */
[----:B0-----:R-:W-:Y:S02]  /*3150*/  LOP3.LUT R32, R4, R35, RZ, 0xc0, !PT ;  /* 0x0000002304207212 */ /* 0x001fe400078ec0ff */
[----:B--2---:R-:W-:-:S05]  /*3160*/  ISETP.NE.AND P0, PT, R26, R53, PT ;  /* 0x000000351a00720c */ /* 0x004fca0003f05270 */
[----:B------:R-:W0:Y:S08]  /*3170*/  POPC R32, R32 ;  /* 0x0000002000207309 */ /* 0x000e300000000000 */
[----:B------:R-:W-:Y:S05]  /*3180*/  @P0 BRA `(.L_x_30) ;  /* 0x0000000000080947 */ /* 0x000fea0003800000 */
[----:B------:R-:W-:-:S05]  /*3190*/  IMAD R31, R31, 0x4, R6 ;  /* 0x000000041f1f7824 */ /* 0x000fca00078e0206 */
[----:B0-----:R2:W3:Y:S02]  /*31a0*/  ATOMS.ADD R30, [R31], R32 ;  /* 0x000000201f1e738c */ /* 0x0014e40000000000 */
.L_x_30:
[----:B------:R-:W-:Y:S05]  /*31b0*/  BSYNC.RECONVERGENT B0 ;  /* 0x0000000000007941 */ /* 0x000fea0003800200 */
.L_x_29:
[----:B------:R-:W4:Y:S01]  /*31c0*/  LDCU UR4, c[0x0][0x3c4] ;  /* 0x00007880ff0477ac */ /* 0x000f220008000800 */
[C---:B------:R-:W-:Y:S01]  /*31d0*/  ISETP.NE.AND P0, PT, R24.reuse, 0x7fffffff, PT ;  /* 0x7fffffff1800780c */ /* 0x040fe20003f05270 */
[----:B---3--:R3:W0:Y:S01]  /*31e0*/  SHFL.IDX PT, R53, R30, R53, 0x1f ;  /* 0x00001f351e357589 */ /* 0x00862200000e0000 */
[----:B------:R-:W-:Y:S02]  /*31f0*/  BSSY.RECONVERGENT B0, `(.L_x_31) ;  /* 0x0000029000007945 */ /* 0x000fe40003800200 */
[----:B------:R-:W-:-:S04]  /*3200*/  SEL R28, R24, 0x80000000, P0 ;  /* 0x80000000181c7807 */ /* 0x000fc80000000000 */
[----:B----4-:R-:W-:-:S04]  /*3210*/  SHF.R.U32.HI R28, RZ, UR4, R28 ;  /* 0x00000004ff1c7c19 */ /* 0x010fc8000801161c */
[----:B--2---:R-:W-:-:S04]  /*3220*/  LOP3.LUT R31, R28, R7, RZ, 0x30, !PT ;  /* 0x000000071c1f7212 */ /* 0x004fc800078e30ff */
[----:B------:R-:W-:-:S13]  /*3230*/  R2P PR, R31, 0x7f ;  /* 0x0000007f1f007804 */ /* 0x000fda0000000000 */
[----:B------:R-:W-:Y:S02]  /*3240*/  VOTE.ANY R28, PT, P0 ;  /* 0x00000000001c7806 */ /* 0x000fe400000e0100 */
[----:B------:R-:W-:Y:S02]  /*3250*/  VOTE.ANY R33, PT, P1 ;  /* 0x0000000000217806 */ /* 0x000fe400008e0100 */
[----:B------:R-:W-:Y:S02]  /*3260*/  @!P0 LOP3.LUT R28, RZ, R28, RZ, 0x33, !PT ;  /* 0x0000001cff1c8212 */ /* 0x000fe400078e33ff */
[----:B------:R-:W-:Y:S02]  /*3270*/  VOTE.ANY R35, PT, P2 ;  /* 0x0000000000237806 */ /* 0x000fe400010e0100 */
[----:B------:R-:W-:Y:S02]  /*3280*/  @!P1 LOP3.LUT R33, RZ, R33, RZ, 0x33, !PT ;  /* 0x00000021ff219212 */ /* 0x000fe400078e33ff */
[----:B------:R-:W-:-:S02]  /*3290*/  @!P2 LOP3.LUT R35, RZ, R35, RZ, 0x33, !PT ;  /* 0x00000023ff23a212 */ /* 0x000fc400078e33ff */
[----:B------:R-:W-:Y:S02]  /*32a0*/  LOP3.LUT R28, R33, R28, RZ, 0xc0, !PT ;  /* 0x0000001c211c7212 */ /* 0x000fe400078ec0ff */
[----:B------:R-:W-:Y:S02]  /*32b0*/  VOTE.ANY R33, PT, P3 ;  /* 0x0000000000217806 */ /* 0x000fe400018e0100 */
[----:B------:R-:W-:Y:S02]  /*32c0*/  LOP3.LUT R28, R35, R28, RZ, 0xc0, !PT ;  /* 0x0000001c231c7212 */ /* 0x000fe400078ec0ff */
[----:B------:R-:W-:Y:S02]  /*32d0*/  LOP3.LUT P0, RZ, R31, 0x80, RZ, 0xc0, !PT ;  /* 0x000000801fff7812 */ /* 0x000fe4000780c0ff */
[----:B------:R-:W-:Y:S02]  /*32e0*/  VOTE.ANY R35, PT, P4 ;  /* 0x0000000000237806 */ /* 0x000fe400020e0100 */
[----:B------:R-:W-:-:S02]  /*32f0*/  @!P3 LOP3.LUT R33, RZ, R33, RZ, 0x33, !PT ;  /* 0x00000021ff21b212 */ /* 0x000fc400078e33ff */
[----:B------:R-:W-:Y:S02]  /*3300*/  @!P4 LOP3.LUT R35, RZ, R35, RZ, 0x33, !PT ;  /* 0x00000023ff23c212 */ /* 0x000fe400078e33ff */
[----:B------:R-:W-:Y:S02]  /*3310*/  LOP3.LUT R28, R33, R28, RZ, 0xc0, !PT ;  /* 0x0000001c211c7212 */ /* 0x000fe400078ec0ff */
[----:B------:R-:W-:Y:S02]  /*3320*/  VOTE.ANY R33, PT, P5 ;  /* 0x0000000000217806 */ /* 0x000fe400028e0100 */
[----:B------:R-:W-:Y:S02]  /*3330*/  LOP3.LUT R28, R35, R28, RZ, 0xc0, !PT ;  /* 0x0000001c231c7212 */ /* 0x000fe400078ec0ff */
[----:B------:R-:W-:Y:S02]  /*3340*/  VOTE.ANY R35, PT, P6 ;  /* 0x0000000000237806 */ /* 0x000fe400030e0100 */
[----:B------:R-:W-:-:S02]  /*3350*/  @!P5 LOP3.LUT R33, RZ, R33, RZ, 0x33, !PT ;  /* 0x00000021ff21d212 */ /* 0x000fc400078e33ff */
[----:B------:R-:W-:Y:S02]  /*3360*/  VOTE.ANY R37, PT, P0 ;  /* 0x0000000000257806 */ /* 0x000fe400000e0100 */
[----:B------:R-:W-:Y:S02]  /*3370*/  @!P6 LOP3.LUT R35, RZ, R35, RZ, 0x33, !PT ;  /* 0x00000023ff23e212 */ /* 0x000fe400078e33ff */
[----:B------:R-:W-:Y:S02]  /*3380*/  LOP3.LUT R28, R33, R28, RZ, 0xc0, !PT ;  /* 0x0000001c211c7212 */ /* 0x000fe400078ec0ff */
[----:B------:R-:W-:Y:S02]  /*3390*/  @!P0 LOP3.LUT R37, RZ, R37, RZ, 0x33, !PT ;  /* 0x00000025ff258212 */ /* 0x000fe400078e33ff */
[----:B------:R-:W-:Y:S02]  /*33a0*/  LOP3.LUT R28, R35, R28, RZ, 0xc0, !PT ;  /* 0x0000001c231c7212 */ /* 0x000fe400078ec0ff */
[----:B------:R-:W-:-:S02]  /*33b0*/  ISETP.NE.AND P0, PT, R23, 0x7fffffff, PT ;  /* 0x7fffffff1700780c */ /* 0x000fc40003f05270 */
[----:B------:R-:W-:Y:S02]  /*33c0*/  LOP3.LUT R35, R37, R28, RZ, 0xc0, !PT ;  /* 0x0000001c25237212 */ /* 0x000fe400078ec0ff */
[----:B------:R-:W-:Y:S02]  /*33d0*/  SEL R28, R23, 0x80000000, P0 ;  /* 0x80000000171c7807 */ /* 0x000fe40000000000 */
[----:B------:R-:W2:Y:S01]  /*33e0*/  FLO.U32 R37, R35 ;  /* 0x0000002300257300 */ /* 0x000ea200000e0000 */
[----:B------:R-:W-:Y:S02]  /*33f0*/  LOP3.LUT R34, R4, R35, RZ, 0xc0, !PT ;  /* 0x0000002304227212 */ /* 0x000fe400078ec0ff */
[----:B------:R-:W-:Y:S01]  /*3400*/  SHF.R.U32.HI R36, RZ, UR4, R28 ;  /* 0x00000004ff247c19 */ /* 0x000fe2000801161c */
[----:B------:R-:W-:-:S03]  /*3410*/  IMAD.MOV.U32 R28, RZ, RZ, RZ ;  /* 0x000000ffff1c7224 */ /* 0x000fc600078e00ff */
[----:B------:R-:W-:Y:S01]  /*3420*/  LOP3.LUT R33, R36, R7, RZ, 0x30, !PT ;  /* 0x0000000724217212 */ /* 0x000fe200078e30ff */
[----:B------:R-:W4:Y:S01]  /*3430*/  POPC R34, R34 ;  /* 0x0000002200227309 */ /* 0x000f220000000000 */
[----:B--2---:R-:W-:-:S13]  /*3440*/  ISETP.NE.AND P0, PT, R26, R37, PT ;  /* 0x000000251a00720c */ /* 0x004fda0003f05270 */
[----:B0--34-:R-:W-:Y:S05]  /*3450*/  @P0 BRA `(.L_x_32) ;  /* 0x0000000000080947 */ /* 0x019fea0003800000 */
[----:B------:R-:W-:-:S05]  /*3460*/  IMAD R31, R31, 0x4, R6 ;  /* 0x000000041f1f7824 */ /* 0x000fca00078e0206 */
[----:B------:R0:W2:Y:S02]  /*3470*/  ATOMS.ADD R28, [R31], R34 ;  /* 0x000000221f1c738c */ /* 0x0000a40000000000 */
.L_x_32:
[----:B------:R-:W-:Y:S05]  /*3480*/  BSYNC.RECONVERGENT B0 ;  /* 0x0000000000007941 */ /* 0x000fea0003800200 */
.L_x_31:
[----:B------:R-:W-:Y:S01]  /*3490*/  R2P PR, R33, 0x7f ;  /* 0x0000007f21007804 */ /* 0x000fe20000000000 */
[----:B--2---:R2:W3:Y:S01]  /*34a0*/  SHFL.IDX PT, R37, R28, R37, 0x1f ;  /* 0x00001f251c257589 */ /* 0x0044e200000e0000 */
[----:B------:R-:W-:Y:S01]  /*34b0*/  BSSY.RECONVERGENT B0, `(.L_x_33) ;  /* 0x0000025000007945 */ /* 0x000fe20003800200 */
[----:B------:R-:W-:-:S10]  /*34c0*/  IMAD.MOV.U32 R36, RZ, RZ, RZ ;  /* 0x000000ffff247224 */ /* 0x000fd400078e00ff */
[----:B------:R-:W-:Y:S02]  /*34d0*/  VOTE.ANY R30, PT, P0 ;  /* 0x00000000001e7806 */ /* 0x000fe400000e0100 */
[----:B0-----:R-:W-:Y:S02]  /*34e0*/  VOTE.ANY R31, PT, P1 ;  /* 0x00000000001f7806 */ /* 0x001fe400008e0100 */
        /* <DEDUP_REMOVED lines=24> */
[----:B------:R-:W0:Y:S01]  /*3670*/  FLO.U32 R35, R39 ;  /* 0x0000002700237300 */ /* 0x000e2200000e0000 */
[----:B------:R-:W-:Y:S02]  /*3680*/  LOP3.LUT R51, R4, R39, RZ, 0xc0, !PT ;  /* 0x0000002704337212 */ /* 0x000fe400078ec0ff */
[----:B------:R-:W-:-:S04]  /*3690*/  SHF.R.U32.HI R30, RZ, UR4, R30 ;  /* 0x00000004ff1e7c19 */ /* 0x000fc8000801161e */
[----:B------:R-:W-:Y:S01]  /*36a0*/  LOP3.LUT R31, R30, R7, RZ, 0x30, !PT ;  /* 0x000000071e1f7212 */ /* 0x000fe200078e30ff */
[----:B------:R-:W4:Y:S01]  /*36b0*/  POPC R51, R51 ;  /* 0x0000003300337309 */ /* 0x000f220000000000 */
[----:B0-----:R-:W-:-:S13]  /*36c0*/  ISETP.NE.AND P0, PT, R26, R35, PT ;  /* 0x000000231a00720c */ /* 0x001fda0003f05270 */
[----:B--234-:R-:W-:Y:S05]  /*36d0*/  @P0 BRA `(.L_x_34) ;  /* 0x0000000000080947 */ /* 0x01cfea0003800000 */
[----:B------:R-:W-:-:S06]  /*36e0*/  IMAD R36, R33, 0x4, R6 ;  /* 0x0000000421247824 */ /* 0x000fcc00078e0206 */
[----:B------:R0:W2:Y:S02]  /*36f0*/  ATOMS.ADD R36, [R36], R51 ;  /* 0x000000332424738c */ /* 0x0000a40000000000 */
.L_x_34:
[----:B------:R-:W-:Y:S05]  /*3700*/  BSYNC.RECONVERGENT B0 ;  /* 0x0000000000007941 */ /* 0x000fea0003800200 */
.L_x_33:
[----:B------:R-:W-:Y:S01]  /*3710*/  R2P PR, R31, 0x7f ;  /* 0x0000007f1f007804 */ /* 0x000fe20000000000 */
[----:B--2---:R2:W3:Y:S01]  /*3720*/  SHFL.IDX PT, R36, R36, R35, 0x1f ;  /* 0x00001f2324247589 */ /* 0x0044e200000e0000 */
[----:B------:R-:W-:Y:S11]  /*3730*/  BSSY.RECONVERGENT B0, `(.L_x_35) ;  /* 0x0000025000007945 */ /* 0x000ff60003800200 */
[----:B------:R-:W-:-:S02]  /*3740*/  VOTE.ANY R28, PT, P0 ;  /* 0x00000000001c7806 */ /* 0x000fc400000e0100 */
[----:B------:R-:W-:Y:S02]  /*3750*/  VOTE.ANY R33, PT, P1 ;  /* 0x0000000000217806 */ /* 0x000fe400008e0100 */
[----:B------:R-:W-:Y:S02]  /*3760*/  @!P0 LOP3.LUT R28, RZ, R28, RZ, 0x33, !PT ;  /* 0x0000001cff1c8212 */ /* 0x000fe400078e33ff */
[----:B------:R-:W-:Y:S02]  /*3770*/  VOTE.ANY R39, PT, P2 ;  /* 0x0000000000277806 */ /* 0x000fe400010e0100 */
[----:B------:R-:W-:Y:S02]  /*3780*/  @!P1 LOP3.LUT R33, RZ, R33, RZ, 0x33, !PT ;  /* 0x00000021ff219212 */ /* 0x000fe400078e33ff */
[----:B------:R-:W-:Y:S02]  /*3790*/  @!P2 LOP3.LUT R39, RZ, R39, RZ, 0x33, !PT ;  /* 0x00000027ff27a212 */ /* 0x000fe400078e33ff */
[----:B------:R-:W-:-:S02]  /*37a0*/  LOP3.LUT R28, R33, R28, RZ, 0xc0, !PT ;  /* 0x0000001c211c7212 */ /* 0x000fc400078ec0ff */
[----:B------:R-:W-:Y:S02]  /*37b0*/  VOTE.ANY R33, PT, P3 ;  /* 0x0000000000217806 */ /* 0x000fe400018e0100 */
[----:B------:R-:W-:Y:S02]  /*37c0*/  LOP3.LUT R28, R39, R28, RZ, 0xc0, !PT ;  /* 0x0000001c271c7212 */ /* 0x000fe400078ec0ff */
[----:B------:R-:W-:Y:S02]  /*37d0*/  LOP3.LUT P0, RZ, R31, 0x80, RZ, 0xc0, !PT ;  /* 0x000000801fff7812 */ /* 0x000fe4000780c0ff */
[----:B------:R-:W-:Y:S02]  /*37e0*/  VOTE.ANY R39, PT, P4 ;  /* 0x0000000000277806 */ /* 0x000fe400020e0100 */
[----:B------:R-:W-:Y:S02]  /*37f0*/  @!P3 LOP3.LUT R33, RZ, R33, RZ, 0x33, !PT ;  /* 0x00000021ff21b212 */ /* 0x000fe400078e33ff */
[----:B------:R-:W-:-:S02]  /*3800*/  @!P4 LOP3.LUT R39, RZ, R39, RZ, 0x33, !PT ;  /* 0x00000027ff27c212 */ /* 0x000fc400078e33ff */
[----:B------:R-:W-:Y:S02]  /*3810*/  LOP3.LUT R28, R33, R28, RZ, 0xc0, !PT ;  /* 0x0000001c211c7212 */ /* 0x000fe400078ec0ff */
[----:B------:R-:W-:Y:S02]  /*3820*/  VOTE.ANY R33, PT, P5 ;  /* 0x0000000000217806 */ /* 0x000fe400028e0100 */
[----:B------:R-:W-:Y:S02]  /*3830*/  LOP3.LUT R28, R39, R28, RZ, 0xc0, !PT ;  /* 0x0000001c271c7212 */ /* 0x000fe400078ec0ff */
[----:B------:R-:W-:Y:S02]  /*3840*/  VOTE.ANY R39, PT, P6 ;  /* 0x0000000000277806 */ /* 0x000fe400030e0100 */
[----:B------:R-:W-:Y:S02]  /*3850*/  @!P5 LOP3.LUT R33, RZ, R33, RZ, 0x33, !PT ;  /* 0x00000021ff21d212 */ /* 0x000fe400078e33ff */
[----:B------:R-:W-:-:S02]  /*3860*/  VOTE.ANY R41, PT, P0 ;  /* 0x0000000000297806 */ /* 0x000fc400000e0100 */
[----:B------:R-:W-:Y:S02]  /*3870*/  @!P6 LOP3.LUT R39, RZ, R39, RZ, 0x33, !PT ;  /* 0x00000027ff27e212 */ /* 0x000fe400078e33ff */
[----:B------:R-:W-:Y:S02]  /*3880*/  LOP3.LUT R28, R33, R28, RZ, 0xc0, !PT ;  /* 0x0000001c211c7212 */ /* 0x000fe400078ec0ff */
[----:B------:R-:W-:Y:S02]  /*3890*/  @!P0 LOP3.LUT R41, RZ, R41, RZ, 0x33, !PT ;  /* 0x00000029ff298212 */ /* 0x000fe400078e33ff */
[----:B------:R-:W-:Y:S02]  /*38a0*/  LOP3.LUT R28, R39, R28, RZ, 0xc0, !PT ;  /* 0x0000001c271c7212 */ /* 0x000fe400078ec0ff */
[----:B------:R-:W-:Y:S02]  /*38b0*/  ISETP.NE.AND P0, PT, R21, 0x7fffffff, PT ;  /* 0x7fffffff1500780c */ /* 0x000fe40003f05270 */
[----:B------:R-:W-:-:S02]  /*38c0*/  LOP3.LUT R39, R41, R28, RZ, 0xc0, !PT ;  /* 0x0000001c29277212 */ /* 0x000fc400078ec0ff */
[----:B------:R-:W-:Y:S02]  /*38d0*/  SEL R28, R21, 0x80000000, P0 ;  /* 0x80000000151c7807 */ /* 0x000fe40000000000 */
[----:B------:R-:W4:Y:S01]  /*38e0*/  FLO.U32 R41, R39 ;  /* 0x0000002700297300 */ /* 0x000f2200000e0000 */
[----:B------:R-:W-:Y:S02]  /*38f0*/  LOP3.LUT R38, R4, R39, RZ, 0xc0, !PT ;  /* 0x0000002704267212 */ /* 0x000fe400078ec0ff */
[----:B------:R-:W-:Y:S01]  /*3900*/  SHF.R.U32.HI R30, RZ, UR4, R28 ;  /* 0x00000004ff1e7c19 */ /* 0x000fe2000801161c */
[----:B------:R-:W-:-:S03]  /*3910*/  IMAD.MOV.U32 R28, RZ, RZ, RZ ;  /* 0x000000ffff1c7224 */ /* 0x000fc600078e00ff */
[----:B------:R-:W-:Y:S01]  /*3920*/  LOP3.LUT R33, R30, R7, RZ, 0x30, !PT ;  /* 0x000000071e217212 */ /* 0x000fe200078e30ff */
[----:B------:R-:W0:Y:S01]  /*3930*/  POPC R38, R38 ;  /* 0x0000002600267309 */ /* 0x000e220000000000 */
[----:B----4-:R-:W-:-:S13]  /*3940*/  ISETP.NE.AND P0, PT, R26, R41, PT ;  /* 0x000000291a00720c */ /* 0x010fda0003f05270 */
[----:B0-23--:R-:W-:Y:S05]  /*3950*/  @P0 BRA `(.L_x_36) ;  /* 0x0000000000080947 */ /* 0x00dfea0003800000 */
[----:B------:R-:W-:-:S05]  /*3960*/  IMAD R31, R31, 0x4, R6 ;  /* 0x000000041f1f7824 */ /* 0x000fca00078e0206 */
[----:B------:R0:W2:Y:S02]  /*3970*/  ATOMS.ADD R28, [R31], R38 ;  /* 0x000000261f1c738c */ /* 0x0000a40000000000 */
.L_x_36:
[----:B------:R-:W-:Y:S05]  /*3980*/  BSYNC.RECONVERGENT B0 ;  /* 0x0000000000007941 */ /* 0x000fea0003800200 */
.L_x_35:
        /* <DEDUP_REMOVED lines=39> */
.L_x_38:
[----:B------:R-:W-:Y:S05]  /*3c00*/  BSYNC.RECONVERGENT B0 ;  /* 0x0000000000007941 */ /* 0x000fea0003800200 */
.L_x_37:
        /* <DEDUP_REMOVED lines=39> */
.L_x_40:
[----:B------:R-:W-:Y:S05]  /*3e80*/  BSYNC.RECONVERGENT B0 ;  /* 0x0000000000007941 */ /* 0x000fea0003800200 */
.L_x_39:
        /* <DEDUP_REMOVED lines=39> */
.L_x_42:
[----:B------:R-:W-:Y:S05]  /*4100*/  BSYNC.RECONVERGENT B0 ;  /* 0x0000000000007941 */ /* 0x000fea0003800200 */
.L_x_41:
[----:B------:R-:W-:Y:S01]  /*4110*/  R2P PR, R31, 0x7f ;  /* 0x0000007f1f007804 */ /* 0x000fe20000000000 */
[----:B--2---:R2:W3:Y:S01]  /*4120*/  SHFL.IDX PT, R52, R52, R35, 0x1f ;  /* 0x00001f2334347589 */ /* 0x0044e200000e0000 */
[----:B------:R-:W-:Y:S11]  /*4130*/  BSSY.RECONVERGENT B0, `(.L_x_43) ;  /* 0x0000025000007945 */ /* 0x000ff60003800200 */
[----:B------:R-:W-:-:S02]  /*4140*/  VOTE.ANY R28, PT, P0 ;  /* 0x00000000001c7806 */ /* 0x000fc400000e0100 */
[----:B------:R-:W-:Y:S02]  /*4150*/  VOTE.ANY R33, PT, P1 ;  /* 0x0000000000217806 */ /* 0x000fe400008e0100 */
[----:B------:R-:W-:Y:S02]  /*4160*/  @!P0 LOP3.LUT R28, RZ, R28, RZ, 0x33, !PT ;  /* 0x0000001cff1c8212 */ /* 0x000fe400078e33ff */
[----:B------:R-:W-:Y:S02]  /*4170*/  @!P1 LOP3.LUT R33, RZ, R33, RZ, 0x33, !PT ;  /* 0x00000021ff219212 */ /* 0x000fe400078e33ff */
[----:B------:R-:W-:Y:S02]  /*4180*/  VOTE.ANY R47, PT, P2 ;  /* 0x00000000002f7806 */ /* 0x000fe400010e0100 */
[----:B------:R-:W-:Y:S02]  /*4190*/  LOP3.LUT R28, R33, R28, RZ, 0xc0, !PT ;  /* 0x0000001c211c7212 */ /* 0x000fe400078ec0ff */
[----:B------:R-:W-:-:S02]  /*41a0*/  VOTE.ANY R33, PT, P3 ;  /* 0x0000000000217806 */ /* 0x000fc400018e0100 */
[----:B------:R-:W-:Y:S02]  /*41b0*/  @!P2 LOP3.LUT R47, RZ, R47, RZ, 0x33, !PT ;  /* 0x0000002fff2fa212 */ /* 0x000fe400078e33ff */
[----:B------:R-:W-:Y:S02]  /*41c0*/  @!P3 LOP3.LUT R33, RZ, R33, RZ, 0x33, !PT ;  /* 0x00000021ff21b212 */ /* 0x000fe400078e33ff */
[----:B------:R-:W-:Y:S02]  /*41d0*/  LOP3.LUT R28, R47, R28, RZ, 0xc0, !PT ;  /* 0x0000001c2f1c7212 */ /* 0x000fe400078ec0ff */
[----:B------:R-:W-:Y:S02]  /*41e0*/  LOP3.LUT P0, RZ, R31, 0x80, RZ, 0xc0, !PT ;  /* 0x000000801fff7812 */ /* 0x000fe4000780c0ff */
[----:B------:R-:W-:Y:S02]  /*41f0*/  VOTE.ANY R47, PT, P4 ;  /* 0x00000000002f7806 */ /* 0x000fe400020e0100 */
[----:B------:R-:W-:-:S02]  /*4200*/  LOP3.LUT R28, R33, R28, RZ, 0xc0, !PT ;  /* 0x0000001c211c7212 */ /* 0x000fc400078ec0ff */
[----:B------:R-:W-:Y:S02]  /*4210*/  VOTE.ANY R33, PT, P5 ;  /* 0x0000000000217806 */ /* 0x000fe400028e0100 */
[----:B------:R-:W-:Y:S02]  /*4220*/  @!P4 LOP3.LUT R47, RZ, R47, RZ, 0x33, !PT ;  /* 0x0000002fff2fc212 */ /* 0x000fe400078e33ff */
[----:B------:R-:W-:Y:S02]  /*4230*/  @!P5 LOP3.LUT R33, RZ, R33, RZ, 0x33, !PT ;  /* 0x00000021ff21d212 */ /* 0x000fe400078e33ff */
[----:B------:R-:W-:Y:S02]  /*4240*/  LOP3.LUT R28, R47, R28, RZ, 0xc0, !PT ;  /* 0x0000001c2f1c7212 */ /* 0x000fe400078ec0ff */
[----:B------:R-:W-:Y:S02]  /*4250*/  VOTE.ANY R47, PT, P6 ;  /* 0x00000000002f7806 */ /* 0x000fe400030e0100 */
[----:B------:R-:W-:-:S02]  /*4260*/  LOP3.LUT R28, R33, R28, RZ, 0xc0, !PT ;  /* 0x0000001c211c7212 */ /* 0x000fc400078ec0ff */
[----:B------:R-:W-:Y:S02]  /*4270*/  VOTE.ANY R33, PT, P0 ;  /* 0x0000000000217806 */ /* 0x000fe400000e0100 */
[----:B------:R-:W-:Y:S02]  /*4280*/  @!P6 LOP3.LUT R47, RZ, R47, RZ, 0x33, !PT ;  /* 0x0000002fff2fe212 */ /* 0x000fe400078e33ff */
        /* <DEDUP_REMOVED lines=13> */
[----:B------:R-:W-:-:S06]  /*4360*/  IMAD R30, R31, 0x4, R6 ;  /* 0x000000041f1e7824 */ /* 0x000fcc00078e0206 */
[----:B------:R0:W2:Y:S02]  /*4370*/  ATOMS.ADD R30, [R30], R47 ;  /* 0x0000002f1e1e738c */ /* 0x0000a40000000000 */
.L_x_44:
[----:B------:R-:W-:Y:S05]  /*4380*/  BSYNC.RECONVERGENT B0 ;  /* 0x0000000000007941 */ /* 0x000fea0003800200 */
.L_x_43:
[----:B------:R-:W-:Y:S01]  /*4390*/  R2P PR, R33, 0x7f ;  /* 0x0000007f21007804 */ /* 0x000fe20000000000 */
[----:B--2---:R2:W3:Y:S01]  /*43a0*/  SHFL.IDX PT, R50, R30, R50, 0x1f ;  /* 0x00001f321e327589 */ /* 0x0044e200000e0000 */
[----:B------:R-:W-:Y:S01]  /*43b0*/  BSSY.RECONVERGENT B0, `(.L_x_45) ;  /* 0x0000025000007945 */ /* 0x000fe20003800200 */
[----:B------:R-:W-:-:S10]  /*43c0*/  IMAD.MOV.U32 R48, RZ, RZ, RZ ;  /* 0x000000ffff307224 */ /* 0x000fd400078e00ff */
[----:B------:R-:W-:Y:S02]  /*43d0*/  VOTE.ANY R28, PT, P0 ;  /* 0x00000000001c7806 */ /* 0x000fe400000e0100 */
[----:B------:R-:W-:Y:S02]  /*43e0*/  VOTE.ANY R31, PT, P1 ;  /* 0x00000000001f7806 */ /* 0x000fe400008e0100 */
[----:B------:R-:W-:Y:S02]  /*43f0*/  @!P0 LOP3.LUT R28, RZ, R28, RZ, 0x33, !PT ;  /* 0x0000001cff1c8212 */ /* 0x000fe400078e33ff */
[----:B------:R-:W-:Y:S02]  /*4400*/  @!P1 LOP3.LUT R31, RZ, R31, RZ, 0x33, !PT ;  /* 0x0000001fff1f9212 */ /* 0x000fe400078e33ff */
[----:B------:R-:W-:Y:S02]  /*4410*/  LOP3.LUT P0, RZ, R33, 0x80, RZ, 0xc0, !PT ;  /* 0x0000008021ff7812 */ /* 0x000fe4000780c0ff */
[----:B------:R-:W-:-:S02]  /*4420*/  LOP3.LUT R28, R31, R28, RZ, 0xc0, !PT ;  /* 0x0000001c1f1c7212 */ /* 0x000fc400078ec0ff */
[----:B------:R-:W-:-:S04]  /*4430*/  VOTE.ANY R31, PT, P2 ;  /* 0x00000000001f7806 */ /* 0x000fc800010e0100 */
[----:B------:R-:W-:-:S04]  /*4440*/  @!P2 LOP3.LUT R31, RZ, R31, RZ, 0x33, !PT ;  /* 0x0000001fff1fa212 */ /* 0x000fc800078e33ff */
[----:B------:R-:W-:Y:S02]  /*4450*/  LOP3.LUT R28, R31, R28, RZ, 0xc0, !PT ;  /* 0x0000001c1f1c7212 */ /* 0x000fe400078ec0ff */
        /* <DEDUP_REMOVED lines=13> */
[----:B------:R-:W-:Y:S02]  /*4530*/  @!P0 LOP3.LUT R31, RZ, R31, RZ, 0x33, !PT ;  /* 0x0000001fff1f8212 */ /* 0x000fe400078e33ff */
[C---:B------:R-:W-:Y:S02]  /*4540*/  ISETP.NE.AND P0, PT, R16.reuse, 0x7fffffff, PT ;  /* 0x7fffffff1000780c */ /* 0x040fe40003f05270 */
[----:B------:R-:W-:Y:S02]  /*4550*/  LOP3.LUT R35, R31, R28, RZ, 0xc0, !PT ;  /* 0x0000001c1f237212 */ /* 0x000fe400078ec0ff */
[----:B------:R-:W-:Y:S02]  /*4560*/  SEL R28, R16, 0x80000000, P0 ;  /* 0x80000000101c7807 */ /* 0x000fe40000000000 */
[----:B------:R-:W4:Y:S02]  /*4570*/  FLO.U32 R31, R35 ;  /* 0x00000023001f7300 */ /* 0x000f2400000e0000 */
[----:B------:R-:W-:-:S02]  /*4580*/  SHF.R.U32.HI R40, RZ, UR4, R28 ;  /* 0x00000004ff287c19 */ /* 0x000fc4000801161c */
[----:B------:R-:W-:Y:S02]  /*4590*/  LOP3.LUT R28, R4, R35, RZ, 0xc0, !PT ;  /* 0x00000023041c7212 */ /* 0x000fe400078ec0ff */
[----:B------:R-:W-:-:S04]  /*45a0*/  LOP3.LUT R40, R40, R7, RZ, 0x30, !PT ;  /* 0x0000000728287212 */ /* 0x000fc800078e30ff */
[----:B------:R-:W0:Y:S01]  /*45b0*/  POPC R28, R28 ;  /* 0x0000001c001c7309 */ /* 0x000e220000000000 */
[----:B----4-:R-:W-:-:S13]  /*45c0*/  ISETP.NE.AND P0, PT, R26, R31, PT ;  /* 0x0000001f1a00720c */ /* 0x010fda0003f05270 */
[----:B0-23--:R-:W-:Y:S05]  /*45d0*/  @P0 BRA `(.L_x_46) ;  /* 0x0000000000080947 */ /* 0x00dfea0003800000 */
[----:B------:R-:W-:-:S05]  /*45e0*/  IMAD R33, R33, 0x4, R6 ;  /* 0x0000000421217824 */ /* 0x000fca00078e0206 */
[----:B------:R0:W2:Y:S02]  /*45f0*/  ATOMS.ADD R48, [R33], R28 ;  /* 0x0000001c2130738c */ /* 0x0000a40000000000 */
.L_x_46:
[----:B------:R-:W-:Y:S05]  /*4600*/  BSYNC.RECONVERGENT B0 ;  /* 0x0000000000007941 */ /* 0x000fea0003800200 */
.L_x_45:
[----:B------:R-:W-:Y:S01]  /*4610*/  R2P PR, R40, 0x7f ;  /* 0x0000007f28007804 */ /* 0x000fe20000000000 */
[----:B--2---:R2:W3:Y:S01]  /*4620*/  SHFL.IDX PT, R31, R48, R31, 0x1f ;  /* 0x00001f1f301f7589 */ /* 0x0044e200000e0000 */
[----:B------:R-:W-:Y:S11]  /*4630*/  BSSY.RECONVERGENT B0, `(.L_x_47) ;  /* 0x0000025000007945 */ /* 0x000ff60003800200 */
[----:B------:R-:W-:-:S02]  /*4640*/  VOTE.ANY R30, PT, P0 ;  /* 0x00000000001e7806 */ /* 0x000fc400000e0100 */
[----:B0-----:R-:W-:Y:S02]  /*4650*/  VOTE.ANY R33, PT, P1 ;  /* 0x0000000000217806 */ /* 0x001fe400008e0100 */
[----:B------:R-:W-:Y:S02]  /*4660*/  @!P0 LOP3.LUT R30, RZ, R30, RZ, 0x33, !PT ;  /* 0x0000001eff1e8212 */ /* 0x000fe400078e33ff */
[----:B------:R-:W-:Y:S02]  /*4670*/  @!P1 LOP3.LUT R33, RZ, R33, RZ, 0x33, !PT ;  /* 0x00000021ff219212 */ /* 0x000fe400078e33ff */
[----:B------:R-:W-:Y:S02]  /*4680*/  LOP3.LUT P0, RZ, R40, 0x80, RZ, 0xc0, !PT ;  /* 0x0000008028ff7812 */ /* 0x000fe4000780c0ff */
[----:B------:R-:W-:Y:S02]  /*4690*/  LOP3.LUT R30, R33, R30, RZ, 0xc0, !PT ;  /* 0x0000001e211e7212 */ /* 0x000fe400078ec0ff */
[----:B------:R-:W-:-:S04]  /*46a0*/  VOTE.ANY R33, PT, P2 ;  /* 0x0000000000217806 */ /* 0x000fc800010e0100 */
[----:B------:R-:W-:-:S04]  /*46b0*/  @!P2 LOP3.LUT R33, RZ, R33, RZ, 0x33, !PT ;  /* 0x00000021ff21a212 */ /* 0x000fc800078e33ff */
[----:B------:R-:W-:Y:S02]  /*46c0*/  LOP3.LUT R30, R33, R30, RZ, 0xc0, !PT ;  /* 0x0000001e211e7212 */ /* 0x000fe400078ec0ff */
[----:B------:R-:W-:Y:S02]  /*46d0*/  VOTE.ANY R33, PT, P3 ;  /* 0x0000000000217806 */ /* 0x000fe400018e0100 */
[----:B------:R-:W-:Y:S02]  /*46e0*/  VOTE.ANY R35, PT, P0 ;  /* 0x0000000000237806 */ /* 0x000fe400000e0100 */
[----:B------:R-:W-:Y:S02]  /*46f0*/  @!P3 LOP3.LUT R33, RZ, R33, RZ, 0x33, !PT ;  /* 0x00000021ff21b212 */ /* 0x000fe400078e33ff */
[----:B------:R-:W-:Y:S02]  /*4700*/  @!P0 LOP3.LUT R35, RZ, R35, RZ, 0x33, !PT ;  /* 0x00000023ff238212 */ /* 0x000fe400078e33ff */
[----:B------:R-:W-:-:S02]  /*4710*/  LOP3.LUT R30, R33, R30, RZ, 0xc0, !PT ;  /* 0x0000001e211e7212 */ /* 0x000fc400078ec0ff */
[----:B------:R-:W-:Y:S02]  /*4720*/  VOTE.ANY R33, PT, P4 ;  /* 0x0000000000217806 */ /* 0x000fe400020e0100 */
[----:B------:R-:W-:Y:S02]  /*4730*/  ISETP.NE.AND P0, PT, R15, 0x7fffffff, PT ;  /* 0x7fffffff0f00780c */ /* 0x000fe40003f05270 */
[----:B------:R-:W-:-:S04]  /*4740*/  @!P4 LOP3.LUT R33, RZ, R33, RZ, 0x33, !PT ;  /* 0x00000021ff21c212 */ /* 0x000fc800078e33ff */
[----:B------:R-:W-:Y:S02]  /*4750*/  LOP3.LUT R30, R33, R30, RZ, 0xc0, !PT ;  /* 0x0000001e211e7212 */ /* 0x000fe400078ec0ff */
[----:B------:R-:W-:-:S04]  /*4760*/  VOTE.ANY R33, PT, P5 ;  /* 0x0000000000217806 */ /* 0x000fc800028e0100 */
[----:B------:R-:W-:-:S04]  /*4770*/  @!P5 LOP3.LUT R33, RZ, R33, RZ, 0x33, !PT ;  /* 0x00000021ff21d212 */ /* 0x000fc800078e33ff */
[----:B------:R-:W-:Y:S02]  /*4780*/  LOP3.LUT R30, R33, R30, RZ, 0xc0, !PT ;  /* 0x0000001e211e7212 */ /* 0x000fe400078ec0ff */
[----:B------:R-:W-:-:S04]  /*4790*/  VOTE.ANY R33, PT, P6 ;  /* 0x0000000000217806 */ /* 0x000fc800030e0100 */
[----:B------:R-:W-:-:S04]  /*47a0*/  @!P6 LOP3.LUT R33, RZ, R33, RZ, 0x33, !PT ;  /* 0x00000021ff21e212 */ /* 0x000fc800078e33ff */
[----:B------:R-:W-:-:S04]  /*47b0*/  LOP3.LUT R30, R33, R30, RZ, 0xc0, !PT ;  /* 0x0000001e211e7212 */ /* 0x000fc800078ec0ff */
[----:B------:R-:W-:Y:S02]  /*47c0*/  LOP3.LUT R35, R35, R30, RZ, 0xc0, !PT ;  /* 0x0000001e23237212 */ /* 0x000fe400078ec0ff */
[----:B------:R-:W-:Y:S02]  /*47d0*/  SEL R30, R15, 0x80000000, P0 ;  /* 0x800000000f1e7807 */ /* 0x000fe40000000000 */
[----:B------:R0:W4:Y:S02]  /*47e0*/  FLO.U32 R33, R35 ;  /* 0x0000002300217300 */ /* 0x00012400000e0000 */
[----:B------:R-:W-:Y:S02]  /*47f0*/  SHF.R.U32.HI R46, RZ, UR4, R30 ;  /* 0x00000004ff2e7c19 */ /* 0x000fe4000801161e */
[----:B------:R-:W-:Y:S02]  /*4800*/  LOP3.LUT R30, R4, R35, RZ, 0xc0, !PT ;  /* 0x00000023041e7212 */ /* 0x000fe400078ec0ff */
[----:B------:R-:W-:Y:S01]  /*4810*/  LOP3.LUT R46, R46, R7, RZ, 0x30, !PT ;  /* 0x000000072e2e7212 */ /* 0x000fe200078e30ff */
[----:B0-----:R-:W-:-:S03]  /*4820*/  IMAD.MOV.U32 R35, RZ, RZ, RZ ;  /* 0x000000ffff237224 */ /* 0x001fc600078e00ff */
[----:B------:R-:W0:Y:S01]  /*4830*/  POPC R30, R30 ;  /* 0x0000001e001e7309 */ /* 0x000e220000000000 */
[----:B----4-:R-:W-:-:S13]  /*4840*/  ISETP.NE.AND P0, PT, R26, R33, PT ;  /* 0x000000211a00720c */ /* 0x010fda0003f05270 */
[----:B0-23--:R-:W-:Y:S05]  /*4850*/  @P0 BRA `(.L_x_48) ;  /* 0x0000000000080947 */ /* 0x00dfea0003800000 */
[----:B------:R-:W-:-:S06]  /*4860*/  IMAD R35, R40, 0x4, R6 ;  /* 0x0000000428237824 */ /* 0x000fcc00078e0206 */
[----:B------:R0:W2:Y:S02]  /*4870*/  ATOMS.ADD R35, [R35], R30 ;  /* 0x0000001e2323738c */ /* 0x0000a40000000000 */
.L_x_48:
[----:B------:R-:W-:Y:S05]  /*4880*/  BSYNC.RECONVERGENT B0 ;  /* 0x0000000000007941 */ /* 0x000fea0003800200 */
.L_x_47:
[----:B------:R-:W-:Y:S01]  /*4890*/  R2P PR, R46, 0x7f ;  /* 0x0000007f2e007804 */ /* 0x000fe20000000000 */
[----:B------:R-:W-:Y:S01]  /*48a0*/  IMAD.IADD R32, R32, 0x1, R53 ;  /* 0x0000000120207824 */ /* 0x000fe200078e0235 */
[----:B--2---:R2:W3:Y:S01]  /*48b0*/  SHFL.IDX PT, R33, R35, R33, 0x1f ;  /* 0x00001f2123217589 */ /* 0x0044e200000e0000 */
[----:B------:R-:W-:Y:S01]  /*48c0*/  IMAD.IADD R34, R34, 0x1, R37 ;  /* 0x0000000122227824 */ /* 0x000fe200078e0225 */
[----:B------:R-:W-:Y:S09]  /*48d0*/  BSSY.RECONVERGENT B0, `(.L_x_49) ;  /* 0x0000025000007945 */ /* 0x000ff20003800200 */
[----:B------:R-:W-:-:S02]  /*48e0*/  VOTE.ANY R40, PT, P0 ;  /* 0x0000000000287806 */ /* 0x000fc400000e0100 */
[----:B------:R-:W-:Y:S02]  /*48f0*/  VOTE.ANY R53, PT, P1 ;  /* 0x0000000000357806 */ /* 0x000fe400008e0100 */
[----:B------:R-:W-:Y:S02]  /*4900*/  @!P0 LOP3.LUT R40, RZ, R40, RZ, 0x33, !PT ;  /* 0x00000028ff288212 */ /* 0x000fe400078e33ff */
[----:B------:R-:W-:Y:S02]  /*4910*/  @!P1 LOP3.LUT R53, RZ, R53, RZ, 0x33, !PT ;  /* 0x00000035ff359212 */ /* 0x000fe400078e33ff */
[----:B------:R-:W-:Y:S02]  /*4920*/  LOP3.LUT P0, RZ, R46, 0x80, RZ, 0xc0, !PT ;  /* 0x000000802eff7812 */ /* 0x000fe4000780c0ff */
        /* <DEDUP_REMOVED lines=21> */
[----:B------:R4:W5:Y:S02]  /*4a80*/  FLO.U32 R40, R48 ;  /* 0x0000003000287300 */ /* 0x00096400000e0000 */
[----:B------:R-:W-:-:S04]  /*4a90*/  SHF.R.U32.HI R37, RZ, UR4, R37 ;  /* 0x00000004ff257c19 */ /* 0x000fc80008011625 */
[----:B------:R-:W-:Y:S01]  /*4aa0*/  LOP3.LUT R53, R37, R7, RZ, 0x30, !PT ;  /* 0x0000000725357212 */ /* 0x000fe200078e30ff */
[----:B------:R-:W-:Y:S01]  /*4ab0*/  IMAD.MOV.U32 R37, RZ, RZ, RZ ;  /* 0x000000ffff257224 */ /* 0x000fe200078e00ff */
[----:B----4-:R-:W-:-:S04]  /*4ac0*/  LOP3.LUT R48, R4, R48, RZ, 0xc0, !PT ;  /* 0x0000003004307212 */ /* 0x010fc800078ec0ff */
[----:B--2---:R2:W4:Y:S01]  /*4ad0*/  POPC R35, R48 ;  /* 0x0000003000237309 */ /* 0x0045220000000000 */
[----:B-----5:R-:W-:-:S13]  /*4ae0*/  ISETP.NE.AND P0, PT, R26, R40, PT ;  /* 0x000000281a00720c */ /* 0x020fda0003f05270 */
[----:B--234-:R-:W-:Y:S05]  /*4af0*/  @P0 BRA `(.L_x_50) ;  /* 0x0000000000080947 */ /* 0x01cfea0003800000 */
[----:B------:R-:W-:-:S05]  /*4b00*/  IMAD R46, R46, 0x4, R6 ;  /* 0x000000042e2e7824 */ /* 0x000fca00078e0206 */
[----:B------:R2:W3:Y:S02]  /*4b10*/  ATOMS.ADD R37, [R46], R35 ;  /* 0x000000232e25738c */ /* 0x0004e40000000000 */
.L_x_50:
[----:B------:R-:W-:Y:S05]  /*4b20*/  BSYNC.RECONVERGENT B0 ;  /* 0x0000000000007941 */ /* 0x000fea0003800200 */
.L_x_49:
[----:B------:R-:W-:Y:S01]  /*4b30*/  R2P PR, R53, 0x7f ;  /* 0x0000007f35007804 */ /* 0x000fe20000000000 */
[----:B------:R-:W-:Y:S01]  /*4b40*/  IMAD.IADD R36, R51, 0x1, R36 ;  /* 0x0000000133247824 */ /* 0x000fe200078e0224 */
[----:B---3--:R3:W4:Y:S01]  /*4b50*/  SHFL.IDX PT, R40, R37, R40, 0x1f ;  /* 0x00001f2825287589 */ /* 0x00872200000e0000 */
[----:B------:R-:W-:Y:S01]  /*4b60*/  IMAD.IADD R38, R38, 0x1, R41 ;  /* 0x0000000126267824 */ /* 0x000fe200078e0229 */
[----:B------:R-:W-:Y:S09]  /*4b70*/  BSSY.RECONVERGENT B0, `(.L_x_51) ;  /* 0x0000025000007945 */ /* 0x000ff20003800200 */
[----:B--2---:R-:W-:-:S02]  /*4b80*/  VOTE.ANY R46, PT, P0 ;  /* 0x00000000002e7806 */ /* 0x004fc400000e0100 */
        /* <DEDUP_REMOVED lines=22> */
[----:B------:R-:W-:Y:S02]  /*4cf0*/  ISETP.NE.AND P0, PT, R13, 0x7fffffff, PT ;  /* 0x7fffffff0d00780c */ /* 0x000fe40003f05270 */
[----:B------:R-:W-:Y:S02]  /*4d00*/  LOP3.LUT R48, R51, R46, RZ, 0xc0, !PT ;  /* 0x0000002e33307212 */ /* 0x000fe400078ec0ff */
[----:B------:R-:W-:Y:S02]  /*4d10*/  SEL R41, R13, 0x80000000, P0 ;  /* 0x800000000d297807 */ /* 0x000fe40000000000 */
[----:B------:R2:W5:Y:S02]  /*4d20*/  FLO.U32 R46, R48 ;  /* 0x00000030002e7300 */ /* 0x00056400000e0000 */
[----:B------:R-:W-:-:S04]  /*4d30*/  SHF.R.U32.HI R41, RZ, UR4, R41 ;  /* 0x00000004ff297c19 */ /* 0x000fc80008011629 */
[----:B------:R-:W-:Y:S01]  /*4d40*/  LOP3.LUT R51, R41, R7, RZ, 0x30, !PT ;  /* 0x0000000729337212 */ /* 0x000fe200078e30ff */
[----:B------:R-:W-:Y:S01]  /*4d50*/  IMAD.MOV.U32 R41, RZ, RZ, RZ ;  /* 0x000000ffff297224 */ /* 0x000fe200078e00ff */
[----:B--2---:R-:W-:-:S04]  /*4d60*/  LOP3.LUT R48, R4, R48, RZ, 0xc0, !PT ;  /* 0x0000003004307212 */ /* 0x004fc800078ec0ff */
[----:B---3--:R2:W3:Y:S01]  /*4d70*/  POPC R37, R48 ;  /* 0x0000003000257309 */ /* 0x0084e20000000000 */
[----:B-----5:R-:W-:-:S13]  /*4d80*/  ISETP.NE.AND P0, PT, R26, R46, PT ;  /* 0x0000002e1a00720c */ /* 0x020fda0003f05270 */
[----:B--234-:R-:W-:Y:S05]  /*4d90*/  @P0 BRA `(.L_x_52) ;  /* 0x0000000000080947 */ /* 0x01cfea0003800000 */
[----:B------:R-:W-:-:S05]  /*4da0*/  IMAD R48, R53, 0x4, R6 ;  /* 0x0000000435307824 */ /* 0x000fca00078e0206 */
[----:B------:R2:W3:Y:S02]  /*4db0*/  ATOMS.ADD R41, [R48], R37 ;  /* 0x000000253029738c */ /* 0x0004e40000000000 */
.L_x_52:
[----:B------:R-:W-:Y:S05]  /*4dc0*/  BSYNC.RECONVERGENT B0 ;  /* 0x0000000000007941 */ /* 0x000fea0003800200 */
.L_x_51:
        /* <DEDUP_REMOVED lines=31> */
[----:B------:R-:W2:Y:S02]  /*4fc0*/  FLO.U32 R39, R53 ;  /* 0x0000003500277300 */ /* 0x000ea400000e0000 */
[----:B------:R-:W-:-:S02]  /*4fd0*/  SHF.R.U32.HI R48, RZ, UR4, R43 ;  /* 0x00000004ff307c19 */ /* 0x000fc4000801162b */
[----:B------:R-:W-:Y:S02]  /*4fe0*/  LOP3.LUT R43, R4, R53, RZ, 0xc0, !PT ;  /* 0x00000035042b7212 */ /* 0x000fe400078ec0ff */
[----:B---3--:R-:W-:Y:S01]  /*4ff0*/  LOP3.LUT R41, R48, R7, RZ, 0x30, !PT ;  /* 0x0000000730297212 */ /* 0x008fe200078e30ff */
[----:B------:R-:W-:-:S03]  /*5000*/  IMAD.MOV.U32 R48, RZ, RZ, RZ ;  /* 0x000000ffff307224 */ /* 0x000fc600078e00ff */
[----:B------:R-:W3:Y:S01]  /*5010*/  POPC R43, R43 ;  /* 0x0000002b002b7309 */ /* 0x000ee20000000000 */
[----:B--2---:R-:W-:-:S13]  /*5020*/  ISETP.NE.AND P0, PT, R26, R39, PT ;  /* 0x000000271a00720c */ /* 0x004fda0003f05270 */
[----:B---34-:R-:W-:Y:S05]  /*5030*/  @P0 BRA `(.L_x_54) ;  /* 0x0000000000080947 */ /* 0x018fea0003800000 */
[----:B------:R-:W-:-:S06]  /*5040*/  IMAD R48, R51, 0x4, R6 ;  /* 0x0000000433307824 */ /* 0x000fcc00078e0206 */
[----:B------:R2:W3:Y:S02]  /*5050*/  ATOMS.ADD R48, [R48], R43 ;  /* 0x0000002b3030738c */ /* 0x0004e40000000000 */
.L_x_54:
[----:B------:R-:W-:Y:S05]  /*5060*/  BSYNC.RECONVERGENT B0 ;  /* 0x0000000000007941 */ /* 0x000fea0003800200 */
.L_x_53:
[----:B------:R-:W-:Y:S01]  /*5070*/  R2P PR, R41, 0x7f ;  /* 0x0000007f29007804 */ /* 0x000fe20000000000 */
[----:B------:R-:W-:Y:S01]  /*5080*/  IMAD.IADD R52, R49, 0x1, R52 ;  /* 0x0000000131347824 */ /* 0x000fe200078e0234 */
[----:B---3--:R3:W4:Y:S01]  /*5090*/  SHFL.IDX PT, R48, R48, R39, 0x1f ;  /* 0x00001f2730307589 */ /* 0x00872200000e0000 */
        /* <DEDUP_REMOVED lines=28> */
[----:B------:R5:W0:Y:S01]  /*5260*/  FLO.U32 R49, R51 ;  /* 0x0000003300317300 */ /* 0x000a2200000e0000 */
[----:B------:R-:W-:Y:S02]  /*5270*/  LOP3.LUT R53, R4, R51, RZ, 0xc0, !PT ;  /* 0x0000003304357212 */ /* 0x000fe400078ec0ff */
[----:B------:R-:W-:-:S05]  /*5280*/  SHF.R.U32.HI R47, RZ, UR4, R47 ;  /* 0x00000004ff2f7c19 */ /* 0x000fca000801162f */
[----:B------:R-:W1:Y:S01]  /*5290*/  POPC R53, R53 ;  /* 0x0000003500357309 */ /* 0x000e620000000000 */
[----:B-----5:R-:W-:Y:S01]  /*52a0*/  LOP3.LUT R51, R47, R7, RZ, 0x30, !PT ;  /* 0x000000072f337212 */ /* 0x020fe200078e30ff */
[----:B------:R-:W-:Y:S01]  /*52b0*/  IMAD.MOV.U32 R47, RZ, RZ, RZ ;  /* 0x000000ffff2f7224 */ /* 0x000fe200078e00ff */
[----:B0-----:R-:W-:-:S13]  /*52c0*/  ISETP.NE.AND P0, PT, R26, R49, PT ;  /* 0x000000311a00720c */ /* 0x001fda0003f05270 */
[----:B-1-34-:R-:W-:Y:S05]  /*52d0*/  @P0 BRA `(.L_x_56) ;  /* 0x0000000000080947 */ /* 0x01afea0003800000 */
[----:B------:R-:W-:-:S05]  /*52e0*/  IMAD R41, R41, 0x4, R6 ;  /* 0x0000000429297824 */ /* 0x000fca00078e0206 */
[----:B------:R0:W1:Y:S02]  /*52f0*/  ATOMS.ADD R47, [R41], R53 ;  /* 0x00000035292f738c */ /* 0x0000640000000000 */
.L_x_56:
[----:B------:R-:W-:Y:S05]  /*5300*/  BSYNC.RECONVERGENT B0 ;  /* 0x0000000000007941 */ /* 0x000fea0003800200 */
.L_x_55:
[----:B------:R-:W-:Y:S01]  /*5310*/  R2P PR, R51, 0x7f ;  /* 0x0000007f33007804 */ /* 0x000fe20000000000 */
[----:B------:R-:W-:Y:S01]  /*5320*/  IMAD.IADD R28, R28, 0x1, R31 ;  /* 0x000000011c1c7824 */ /* 0x000fe200078e021f */
[----:B-1----:R1:W3:Y:S01]  /*5330*/  SHFL.IDX PT, R47, R47, R49, 0x1f ;  /* 0x00001f312f2f7589 */ /* 0x0022e200000e0000 */
        /* <DEDUP_REMOVED lines=28> */
[----:B------:R4:W5:Y:S01]  /*5500*/  FLO.U32 R31, R39 ;  /* 0x00000027001f7300 */ /* 0x00096200000e0000 */
[----:B0-----:R-:W-:Y:S02]  /*5510*/  LOP3.LUT R41, R4, R39, RZ, 0xc0, !PT ;  /* 0x0000002704297212 */ /* 0x001fe400078ec0ff */
[----:B------:R-:W-:-:S05]  /*5520*/  SHF.R.U32.HI R33, RZ, UR4, R33 ;  /* 0x00000004ff217c19 */ /* 0x000fca0008011621 */
[----:B------:R-:W0:Y:S01]  /*5530*/  POPC R41, R41 ;  /* 0x0000002900297309 */ /* 0x000e220000000000 */
[----:B----4-:R-:W-:Y:S01]  /*5540*/  LOP3.LUT R39, R33, R7, RZ, 0x30, !PT ;  /* 0x0000000721277212 */ /* 0x010fe200078e30ff */
[----:B------:R-:W-:Y:S01]  /*5550*/  IMAD.MOV.U32 R33, RZ, RZ, RZ ;  /* 0x000000ffff217224 */ /* 0x000fe200078e00ff */
[----:B-----5:R-:W-:-:S13]  /*5560*/  ISETP.NE.AND P0, PT, R26, R31, PT ;  /* 0x0000001f1a00720c */ /* 0x020fda0003f05270 */
[----:B01-3--:R-:W-:Y:S05]  /*5570*/  @P0 BRA `(.L_x_58) ;  /* 0x0000000000080947 */ /* 0x00bfea0003800000 */
[----:B------:R-:W-:-:S06]  /*5580*/  IMAD R33, R51, 0x4, R6 ;  /* 0x0000000433217824 */ /* 0x000fcc00078e0206 */
[----:B------:R0:W1:Y:S02]  /*5590*/  ATOMS.ADD R33, [R33], R41 ;  /* 0x000000292121738c */ /* 0x0000640000000000 */
.L_x_58:
[----:B------:R-:W-:Y:S05]  /*55a0*/  BSYNC.RECONVERGENT B0 ;  /* 0x0000000000007941 */ /* 0x000fea0003800200 */
.L_x_57:
        /* <DEDUP_REMOVED lines=31> */
[----:B------:R4:W5:Y:S01]  /*57a0*/  FLO.U32 R35, R49 ;  /* 0x0000003100237300 */ /* 0x00096200000e0000 */
[----:B------:R-:W-:Y:S02]  /*57b0*/  LOP3.LUT R51, R4, R49, RZ, 0xc0, !PT ;  /* 0x0000003104337212 */ /* 0x000fe400078ec0ff */
        /* <DEDUP_REMOVED lines=8> */
.L_x_60:
[----:B------:R-:W-:Y:S05]  /*5840*/  BSYNC.RECONVERGENT B0 ;  /* 0x0000000000007941 */ /* 0x000fea0003800200 */
.L_x_59:
        /* <DEDUP_REMOVED lines=30> */
[----:B--2---:R-:W-:Y:S02]  /*5a30*/  SEL R43, R8, 0x80000000, P0 ;  /* 0x80000000082b7807 */ /* 0x004fe40000000000 */
[----:B------:R2:W4:Y:S02]  /*5a40*/  FLO.U32 R31, R39 ;  /* 0x00000027001f7300 */ /* 0x00052400000e0000 */
[----:B------:R-:W-:-:S02]  /*5a50*/  SHF.R.U32.HI R53, RZ, UR4, R43 ;  /* 0x00000004ff357c19 */ /* 0x000fc4000801162b */
[----:B------:R-:W-:Y:S02]  /*5a60*/  LOP3.LUT R43, R4, R39, RZ, 0xc0, !PT ;  /* 0x00000027042b7212 */ /* 0x000fe400078ec0ff */
[----:B------:R-:W-:Y:S01]  /*5a70*/  LOP3.LUT R53, R53, R7, RZ, 0x30, !PT ;  /* 0x0000000735357212 */ /* 0x000fe200078e30ff */
[----:B--2---:R-:W-:-:S03]  /*5a80*/  IMAD.MOV.U32 R39, RZ, RZ, RZ ;  /* 0x000000ffff277224 */ /* 0x004fc600078e00ff */
[----:B------:R-:W2:Y:S01]  /*5a90*/  POPC R43, R43 ;  /* 0x0000002b002b7309 */ /* 0x000ea20000000000 */
[----:B----4-:R-:W-:-:S13]  /*5aa0*/  ISETP.NE.AND P0, PT, R26, R31, PT ;  /* 0x0000001f1a00720c */ /* 0x010fda0003f05270 */
[----:B-123--:R-:W-:Y:S05]  /*5ab0*/  @P0 BRA `(.L_x_62) ;  /* 0x0000000000080947 */ /* 0x00efea0003800000 */
[----:B------:R-:W-:-:S06]  /*5ac0*/  IMAD R39, R49, 0x4, R6 ;  /* 0x0000000431277824 */ /* 0x000fcc00078e0206 */
[----:B------:R1:W2:Y:S02]  /*5ad0*/  ATOMS.ADD R39, [R39], R43 ;  /* 0x0000002b2727738c */ /* 0x0002a40000000000 */
.L_x_62:
[----:B------:R-:W-:Y:S05]  /*5ae0*/  BSYNC.RECONVERGENT B0 ;  /* 0x0000000000007941 */ /* 0x000fea0003800200 */
.L_x_61:
[----:B------:R-:W-:Y:S01]  /*5af0*/  R2P PR, R53, 0x7f ;  /* 0x0000007f35007804 */ /* 0x000fe20000000000 */
[----:B--2---:R2:W3:Y:S01]  /*5b00*/  SHFL.IDX PT, R31, R39, R31, 0x1f ;  /* 0x00001f1f271f7589 */ /* 0x0044e200000e0000 */
[----:B------:R-:W-:Y:S11]  /*5b10*/  BSSY.RECONVERGENT B0, `(.L_x_63) ;  /* 0x0000021000007945 */ /* 0x000ff60003800200 */
[----:B------:R-:W-:-:S02]  /*5b20*/  VOTE.ANY R35, PT, P0 ;  /* 0x0000000000237806 */ /* 0x000fc400000e0100 */
[----:B------:R-:W-:Y:S02]  /*5b30*/  VOTE.ANY R49, PT, P1 ;  /* 0x0000000000317806 */ /* 0x000fe400008e0100 */
[----:B------:R-:W-:Y:S02]  /*5b40*/  @!P0 LOP3.LUT R35, RZ, R35, RZ, 0x33, !PT ;  /* 0x00000023ff238212 */ /* 0x000fe400078e33ff */
[----:B------:R-:W-:Y:S02]  /*5b50*/  @!P1 LOP3.LUT R49, RZ, R49, RZ, 0x33, !PT ;  /* 0x00000031ff319212 */ /* 0x000fe400078e33ff */
[----:B--2---:R-:W-:Y:S02]  /*5b60*/  VOTE.ANY R39, PT, P5 ;  /* 0x0000000000277806 */ /* 0x004fe400028e0100 */
[----:B------:R-:W-:Y:S02]  /*5b70*/  LOP3.LUT R35, R49, R35, RZ, 0xc0, !PT ;  /* 0x0000002331237212 */ /* 0x000fe400078ec0ff */
[----:B------:R-:W-:-:S02]  /*5b80*/  VOTE.ANY R49, PT, P2 ;  /* 0x0000000000317806 */ /* 0x000fc400010e0100 */
        /* <DEDUP_REMOVED lines=9> */
[----:B------:R-:W-:Y:S01]  /*5c20*/  LOP3.LUT R35, R49, R35, RZ, 0xc0, !PT ;  /* 0x0000002331237212 */ /* 0x000fe200078ec0ff */
[----:B------:R-:W-:-:S03]  /*5c30*/  IMAD.MOV.U32 R49, RZ, RZ, RZ ;  /* 0x000000ffff317224 */ /* 0x000fc600078e00ff */
[----:B------:R-:W-:Y:S02]  /*5c40*/  LOP3.LUT R35, R39, R35, RZ, 0xc0, !PT ;  /* 0x0000002327237212 */ /* 0x000fe400078ec0ff */
[----:B------:R-:W-:-:S04]  /*5c50*/  VOTE.ANY R39, PT, P6 ;  /* 0x0000000000277806 */ /* 0x000fc800030e0100 */
[----:B------:R-:W-:-:S04]  /*5c60*/  @!P6 LOP3.LUT R39, RZ, R39, RZ, 0x33, !PT ;  /* 0x00000027ff27e212 */ /* 0x000fc800078e33ff */
[----:B------:R-:W-:Y:S02]  /*5c70*/  LOP3.LUT R35, R39, R35, RZ, 0xc0, !PT ;  /* 0x0000002327237212 */ /* 0x000fe400078ec0ff */
[----:B------:R-:W-:-:S04]  /*5c80*/  VOTE.ANY R39, PT, P0 ;  /* 0x0000000000277806 */ /* 0x000fc800000e0100 */
[----:B------:R-:W-:-:S04]  /*5c90*/  @!P0 LOP3.LUT R39, RZ, R39, RZ, 0x33, !PT ;  /* 0x00000027ff278212 */ /* 0x000fc800078e33ff */
[----:B------:R-:W-:-:S04]  /*5ca0*/  LOP3.LUT R39, R39, R35, RZ, 0xc0, !PT ;  /* 0x0000002327277212 */ /* 0x000fc800078ec0ff */
[----:B------:R-:W2:Y:S01]  /*5cb0*/  FLO.U32 R35, R39 ;  /* 0x0000002700237300 */ /* 0x000ea200000e0000 */
[----:B------:R-:W-:-:S07]  /*5cc0*/  LOP3.LUT R4, R4, R39, RZ, 0xc0, !PT ;  /* 0x0000002704047212 */ /* 0x000fce00078ec0ff */
[----:B------:R-:W4:Y:S01]  /*5cd0*/  POPC R4, R4 ;  /* 0x0000000400047309 */ /* 0x000f220000000000 */
[----:B--2---:R-:W-:-:S13]  /*5ce0*/  ISETP.NE.AND P0, PT, R26, R35, PT ;  /* 0x000000231a00720c */ /* 0x004fda0003f05270 */
[----:B---34-:R-:W-:Y:S05]  /*5cf0*/  @P0 BRA `(.L_x_64) ;  /* 0x0000000000080947 */ /* 0x018fea0003800000 */
[----:B------:R-:W-:-:S06]  /*5d00*/  IMAD R49, R53, 0x4, R6 ;  /* 0x0000000435317824 */ /* 0x000fcc00078e0206 */
[----:B------:R2:W3:Y:S02]  /*5d10*/  ATOMS.ADD R49, [R49], R4 ;  /* 0x000000043131738c */ /* 0x0004e40000000000 */
.L_x_64:
[----:B------:R-:W-:Y:S05]  /*5d20*/  BSYNC.RECONVERGENT B0 ;  /* 0x0000000000007941 */ /* 0x000fea0003800200 */
.L_x_63:
[----:B------:R-:W-:Y:S01]  /*5d30*/  BAR.SYNC.DEFER_BLOCKING 0x0 ;  /* 0x0000000000007b1d */ /* 0x000fe20000010000 */
[----:B------:R-:W-:Y:S01]  /*5d40*/  IMAD.IADD R6, R41, 0x1, R33 ;  /* 0x0000000129067824 */ /* 0x000fe200078e0221 */
[----:B------:R-:W-:Y:S01]  /*5d50*/  ISETP.NE.AND P0, PT, R45, RZ, PT ;  /* 0x000000ff2d00720c */ /* 0x000fe20003f05270 */
[----:B------:R-:W-:Y:S02]  /*5d60*/  IMAD R33, R32, 0x4, R29 ;  /* 0x0000000420217824 */ /* 0x000fe400078e021d */
[----:B------:R-:W-:Y:S01]  /*5d70*/  IMAD.IADD R32, R43, 0x1, R31 ;  /* 0x000000012b207824 */ /* 0x000fe200078e021f */
[----:B------:R-:W-:Y:S01]  /*5d80*/  BSSY B1, `(.L_x_65) ;  /* 0x0000058000017945 */ /* 0x000fe20003800000 */
[--C-:B------:R-:W-:Y:S01]  /*5d90*/  IMAD R31, R34, 0x4, R29.reuse ;  /* 0x00000004221f7824 */ /* 0x100fe200078e021d */
[----:B---3--:R3:W2:Y:S01]  /*5da0*/  SHFL.IDX PT, R49, R49, R35, 0x1f ;  /* 0x00001f2331317589 */ /* 0x0086a200000e0000 */
[----:B------:R-:W-:Y:S02]  /*5db0*/  IMAD R36, R36, 0x4, R29 ;  /* 0x0000000424247824 */ /* 0x000fe400078e021d */
[----:B------:R-:W-:-:S02]  /*5dc0*/  IMAD.IADD R26, R51, 0x1, R37 ;  /* 0x00000001331a7824 */ /* 0x000fc400078e0225 */
[--C-:B------:R-:W-:Y:S02]  /*5dd0*/  IMAD R42, R42, 0x4, R29.reuse ;  /* 0x000000042a2a7824 */ /* 0x100fe400078e021d */
[--C-:B------:R-:W-:Y:S02]  /*5de0*/  IMAD R37, R44, 0x4, R29.reuse ;  /* 0x000000042c257824 */ /* 0x100fe400078e021d */
[--C-:B------:R-:W-:Y:S02]  /*5df0*/  IMAD R52, R52, 0x4, R29.reuse ;  /* 0x0000000434347824 */ /* 0x100fe400078e021d */
[--C-:B---3--:R-:W-:Y:S02]  /*5e00*/  IMAD R35, R38, 0x4, R29.reuse ;  /* 0x0000000426237824 */ /* 0x108fe400078e021d */
[--C-:B------:R-:W-:Y:S02]  /*5e10*/  IMAD R39, R50, 0x4, R29.reuse ;  /* 0x0000000432277824 */ /* 0x100fe400078e021d */
[--C-:B------:R-:W-:Y:S01]  /*5e20*/  IMAD R28, R28, 0x4, R29.reuse ;  /* 0x000000041c1c7824 */ /* 0x100fe200078e021d */
[----:B------:R3:W-:Y:S01]  /*5e30*/  STS [R33+-0x4], R25 ;  /* 0xfffffc1921007388 */ /* 0x0007e20000000800 */
[----:B------:R-:W-:-:S02]  /*5e40*/  IMAD R40, R40, 0x4, R29 ;  /* 0x0000000428287824 */ /* 0x000fc400078e021d */
[--C-:B------:R-:W-:Y:S01]  /*5e50*/  IMAD R48, R48, 0x4, R29.reuse ;  /* 0x0000000430307824 */ /* 0x100fe200078e021d */
[----:B------:R-:W-:Y:S01]  /*5e60*/  STS [R31+-0x4], R24 ;  /* 0xfffffc181f007388 */ /* 0x000fe20000000800 */
[--C-:B------:R-:W-:Y:S02]  /*5e70*/  IMAD R47, R47, 0x4, R29.reuse ;  /* 0x000000042f2f7824 */ /* 0x100fe400078e021d */
[----:B------:R-:W-:Y:S01]  /*5e80*/  IMAD R6, R6, 0x4, R29 ;  /* 0x0000000406067824 */ /* 0x000fe200078e021d */
[----:B------:R4:W-:Y:S01]  /*5e90*/  STS [R36+-0x4], R23 ;  /* 0xfffffc1724007388 */ /* 0x0009e20000000800 */
[----:B--2---:R-:W-:Y:S02]  /*5ea0*/  IMAD.IADD R4, R4, 0x1, R49 ;  /* 0x0000000104047824 */ /* 0x004fe400078e0231 */
[--C-:B---3--:R-:W-:Y:S01]  /*5eb0*/  IMAD R25, R46, 0x4, R29.reuse ;  /* 0x000000042e197824 */ /* 0x108fe200078e021d */
[----:B------:R-:W-:Y:S01]  /*5ec0*/  STS [R35+-0x4], R22 ;  /* 0xfffffc1623007388 */ /* 0x000fe20000000800 */
[----:B------:R-:W-:-:S03]  /*5ed0*/  IMAD R32, R32, 0x4, R29 ;  /* 0x0000000420207824 */ /* 0x000fc600078e021d */
[----:B------:R2:W-:Y:S01]  /*5ee0*/  STS [R42+-0x4], R21 ;  /* 0xfffffc152a007388 */ /* 0x0005e20000000800 */
[----:B----4-:R-:W-:-:S03]  /*5ef0*/  IMAD R23, R30, 0x4, R29 ;  /* 0x000000041e177824 */ /* 0x010fc600078e021d */
[----:B------:R-:W-:Y:S04]  /*5f00*/  STS [R37+-0x4], R20 ;  /* 0xfffffc1425007388 */ /* 0x000fe80000000800 */
[----:B------:R3:W-:Y:S01]  /*5f10*/  STS [R52+-0x4], R19 ;  /* 0xfffffc1334007388 */ /* 0x0007e20000000800 */
[----:B--2---:R-:W-:-:S03]  /*5f20*/  IMAD R21, R4, 0x4, R29 ;  /* 0x0000000404157824 */ /* 0x004fc600078e021d */
[----:B------:R-:W-:Y:S04]  /*5f30*/  STS [R39+-0x4], R18 ;  /* 0xfffffc1227007388 */ /* 0x000fe80000000800 */
[----:B------:R2:W-:Y:S01]  /*5f40*/  STS [R28+-0x4], R17 ;  /* 0xfffffc111c007388 */ /* 0x0005e20000000800 */
[----:B---3--:R-:W-:-:S03]  /*5f50*/  IMAD R19, R26, 0x4, R29 ;  /* 0x000000041a137824 */ /* 0x008fc600078e021d */
[----:B------:R3:W-:Y:S04]  /*5f60*/  STS [R23+-0x4], R16 ;  /* 0xfffffc1017007388 */ /* 0x0007e80000000800 */
[----:B------:R3:W-:Y:S01]  /*5f70*/  STS [R40+-0x4], R15 ;  /* 0xfffffc0f28007388 */ /* 0x0007e20000000800 */
[----:B--2---:R-:W-:-:S03]  /*5f80*/  IMAD R17, R3, 0x8, R29 ;  /* 0x0000000803117824 */ /* 0x004fc600078e021d */
[----:B------:R3:W-:Y:S04]  /*5f90*/  STS [R25+-0x4], R14 ;  /* 0xfffffc0e19007388 */ /* 0x0007e80000000800 */
[----:B------:R3:W-:Y:S04]  /*5fa0*/  STS [R48+-0x4], R13 ;  /* 0xfffffc0d30007388 */ /* 0x0007e80000000800 */
[----:B------:R3:W-:Y:S04]  /*5fb0*/  STS [R47+-0x4], R12 ;  /* 0xfffffc0c2f007388 */ /* 0x0007e80000000800 */
[----:B------:R3:W-:Y:S04]  /*5fc0*/  STS [R6+-0x4], R11 ;  /* 0xfffffc0b06007388 */ /* 0x0007e80000000800 */
[----:B------:R3:W-:Y:S04]  /*5fd0*/  STS [R19+-0x4], R10 ;  /* 0xfffffc0a13007388 */ /* 0x0007e80000000800 */
[----:B------:R3:W-:Y:S04]  /*5fe0*/  STS [R32+-0x4], R9 ;  /* 0xfffffc0920007388 */ /* 0x0007e80000000800 */
[----:B------:R3:W-:Y:S01]  /*5ff0*/  STS [R21+-0x4], R8 ;  /* 0xfffffc0815007388 */ /* 0x0007e20000000800 */
[----:B------:R-:W-:Y:S05]  /*6000*/  @P0 BRA `(.L_x_66) ;  /* 0x0000000000bc0947 */ /* 0x000fea0003800000 */
[----:B------:R-:W3:Y:S02]  /*6010*/  LDCU.64 UR4, c[0x0][0x398] ;  /* 0x00007300ff0477ac */ /* 0x000ee40008000a00 */
[----:B---3--:R-:W-:-:S04]  /*6020*/  LEA R10, P0, R3, UR4, 0x3 ;  /* 0x00000004030a7c11 */ /* 0x008fc8000f8018ff */
[----:B------:R-:W-:-:S05]  /*6030*/  LEA.HI.X R11, R3, UR5, RZ, 0x3, P0 ;  /* 0x00000005030b7c11 */ /* 0x000fca00080f1cff */
[----:B------:R-:W2:Y:S01]  /*6040*/  LDG.E.64 R8, desc[UR6][R10.64] ;  /* 0x000000060a087981 */ /* 0x000ea2000c1e1b00 */
[----:B------:R-:W-:Y:S02]  /*6050*/  SHF.R.S32.HI R13, RZ, 0x1f, R5 ;  /* 0x0000001fff0d7819 */ /* 0x000fe40000011405 */
[----:B--2---:R-:W-:-:S05]  /*6060*/  IADD3 R8, P0, PT, -R5, R8, RZ ;  /* 0x0000000805087210 */ /* 0x004fca0007f1e1ff */
[----:B------:R-:W-:Y:S01]  /*6070*/  IMAD.X R9, R9, 0x1, ~R13, P0 ;  /* 0x0000000109097824 */ /* 0x000fe200000e0e0d */
[----:B------:R-:W-:Y:S01]  /*6080*/  ISETP.GE.AND P0, PT, R27, 0x1, PT ;  /* 0x000000011b00780c */ /* 0x000fe20003f06270 */
[----:B------:R-:W-:-:S03]  /*6090*/  IMAD.MOV.U32 R13, RZ, RZ, R0 ;  /* 0x000000ffff0d7224 */ /* 0x000fc600078e0000 */
[----:B------:R2:W-:Y:S09]  /*60a0*/  STS.64 [R17+0x6c00], R8 ;  /* 0x006c000811007388 */ /* 0x0005f20000000a00 */
[----:B------:R-:W-:Y:S05]  /*60b0*/  @!P0 BRA `(.L_x_67) ;  /* 0x00000000006c8947 */ /* 0x000fea0003800000 */
[----:B------:R-:W-:Y:S01]  /*60c0*/  BSSY B0, `(.L_x_68) ;  /* 0x0000019000007945 */ /* 0x000fe20003800000 */
[----:B------:R-:W-:Y:S02]  /*60d0*/  IMAD.MOV.U32 R4, RZ, RZ, -0x1 ;  /* 0xffffffffff047424 */ /* 0x000fe400078e00ff */
[----:B------:R-:W-:Y:S02]  /*60e0*/  IMAD.MOV.U32 R6, RZ, RZ, R27 ;  /* 0x000000ffff067224 */ /* 0x000fe400078e001b */
[----:B------:R-:W-:-:S07]  /*60f0*/  IMAD.MOV.U32 R13, RZ, RZ, R0 ;  /* 0x000000ffff0d7224 */ /* 0x000fce00078e0000 */
.L_x_72:
[----:B--2---:R-:W2:Y:S01]  /*6100*/  LDC.64 R8, c[0x0][0x380] ;  /* 0x0000e000ff087b82 */ /* 0x004ea20000000a00 */
[----:B------:R-:W-:Y:S01]  /*6110*/  VIADD R15, R6, 0xffffffff ;  /* 0xffffffff060f7836 */ /* 0x000fe20000000000 */
[----:B------:R-:W-:Y:S03]  /*6120*/  BSSY B2, `(.L_x_69) ;  /* 0x0000008000027945 */ /* 0x000fe60003800000 */
[----:B------:R-:W-:-:S04]  /*6130*/  IMAD R11, R15, 0x100, R3 ;  /* 0x000001000f0b7824 */ /* 0x000fc800078e0203 */
[----:B--2---:R-:W-:-:S07]  /*6140*/  IMAD.WIDE R8, R11, 0x4, R8 ;  /* 0x000000040b087825 */ /* 0x004fce00078e0208 */
.L_x_70:
[----:B------:R-:W-:Y:S05]  /*6150*/  YIELD ;  /* 0x0000000000007946 */ /* 0x000fea0003800000 */
[----:B------:R2:W-:Y:S06]  /*6160*/  MEMBAR.SC.CTA ;  /* 0x0000000000007992 */ /* 0x0005ec0000000000 */
[----:B--2---:R-:W2:Y:S02]  /*6170*/  LDG.E.STRONG.SYS R10, desc[UR6][R8.64] ;  /* 0x00000006080a7981 */ /* 0x004ea4000c1f5900 */
[----:B--2---:R-:W-:-:S13]  /*6180*/  ISETP.NE.AND P0, PT, R10, RZ, PT ;  /* 0x000000ff0a00720c */ /* 0x004fda0003f05270 */
[----:B------:R-:W-:Y:S05]  /*6190*/  @!P0 BRA `(.L_x_70) ;  /* 0xfffffffc00ec8947 */ /* 0x000fea000383ffff */
[----:B------:R-:W-:Y:S05]  /*61a0*/  BSYNC B2 ;  /* 0x0000000000027941 */ /* 0x000fea0003800000 */
.L_x_69:
[----:B------:R-:W-:Y:S01]  /*61b0*/  BSSY.RECONVERGENT B2, `(.L_x_71) ;  /* 0x0000006000027945 */ /* 0x000fe20003800200 */
[C---:B------:R-:W-:Y:S02]  /*61c0*/  ISETP.GT.AND P0, PT, R10.reuse, -0x1, PT ;  /* 0xffffffff0a00780c */ /* 0x040fe40003f04270 */
[----:B------:R-:W-:Y:S01]  /*61d0*/  LOP3.LUT R10, R10, 0x3fffffff, RZ, 0xc0, !PT ;  /* 0x3fffffff0a0a7812 */ /* 0x000fe200078ec0ff */
[----:B------:R-:W-:Y:S05]  /*61e0*/  WARPSYNC.EXCLUSIVE R4 ;  /* 0x0000000004007348 */ /* 0x000fea0003a00000 */
[----:B------:R-:W-:-:S05]  /*61f0*/  IMAD.IADD R13, R10, 0x1, R13 ;  /* 0x000000010a0d7824 */ /* 0x000fca00078e020d */
[----:B------:R-:W-:-:S07]  /*6200*/  VOTE.ANY R4, PT, P0 ;  /* 0x0000000000047806 */ /* 0x000fce00000e0100 */
[----:B------:R-:W-:Y:S05]  /*6210*/  BSYNC.RECONVERGENT B2 ;  /* 0x0000000000027941 */ /* 0x000fea0003800200 */
.L_x_71:
[----:B------:R-:W-:Y:S01]  /*6220*/  ISETP.GT.U32.AND P1, PT, R6, 0x1, PT ;  /* 0x000000010600780c */ /* 0x000fe20003f24070 */
[----:B------:R-:W-:-:S12]  /*6230*/  IMAD.MOV.U32 R6, RZ, RZ, R15 ;  /* 0x000000ffff067224 */ /* 0x000fd800078e000f */
[----:B------:R-:W-:Y:S05]  /*6240*/  @P0 BRA P1, `(.L_x_72) ;  /* 0xfffffffc00ac0947 */ /* 0x000fea000083ffff */
[----:B------:R-:W-:Y:S05]  /*6250*/  BSYNC B0 ;  /* 0x0000000000007941 */ /* 0x000fea0003800000 */
.L_x_68:
[----:B------:R3:W4:Y:S02]  /*6260*/  LDS.64 R8, [R17+0x6c00] ;  /* 0x006c000011087984 */ /* 0x0007240000000a00 */
.L_x_67:
[----:B------:R-:W5:Y:S01]  /*6270*/  LDC.64 R10, c[0x0][0x380] ;  /* 0x0000e000ff0a7b82 */ /* 0x000f620000000a00 */
[C---:B------:R-:W-:Y:S01]  /*6280*/  IMAD.IADD R15, R13.reuse, 0x1, -R0 ;  /* 0x000000010d0f7824 */ /* 0x040fe200078e0a00 */
[----:B------:R-:W-:Y:S01]  /*6290*/  LOP3.LUT R13, R13, 0x80000000, RZ, 0xfc, !PT ;  /* 0x800000000d0d7812 */ /* 0x000fe200078efcff */
[----:B------:R-:W-:-:S03]  /*62a0*/  IMAD R19, R27, 0x100, R3 ;  /* 0x000001001b137824 */ /* 0x000fc600078e0203 */
[----:B--2-4-:R-:W-:-:S04]  /*62b0*/  IADD3 R8, P0, PT, R15, R8, RZ ;  /* 0x000000080f087210 */ /* 0x014fc80007f1e0ff */
[----:B------:R-:W-:-:S05]  /*62c0*/  LEA.HI.X.SX32 R9, R15, R9, 0x1, P0 ;  /* 0x000000090f097211 */ /* 0x000fca00000f0eff */
[----:B------:R2:W-:Y:S01]  /*62d0*/  STS.64 [R17+0x6c00], R8 ;  /* 0x006c000811007388 */ /* 0x0005e20000000a00 */
[----:B-----5:R-:W-:-:S05]  /*62e0*/  IMAD.WIDE R10, R19, 0x4, R10 ;  /* 0x00000004130a7825 */ /* 0x020fca00078e020a */
[----:B------:R2:W-:Y:S02]  /*62f0*/  STG.E.STRONG.SYS desc[UR6][R10.64], R13 ;  /* 0x0000000d0a007986 */ /* 0x0005e4000c115906 */
.L_x_66:
[----:B------:R-:W-:Y:S05]  /*6300*/  BSYNC B1 ;  /* 0x0000000000017941 */ /* 0x000fea0003800000 */
.L_x_65:
[----:B--23--:R-:W2:Y:S01]  /*6310*/  LDC.64 R10, c[0x0][0x390] ;  /* 0x0000e400ff0a7b82 */ /* 0x00cea20000000a00 */
[----:B------:R-:W-:-:S04]  /*6320*/  IMAD R4, R27, 0x1b00, RZ ;  /* 0x00001b001b047824 */ /* 0x000fc800078e02ff */
[----:B------:R-:W-:-:S03]  /*6330*/  VIADD R4, R4, 0x1b00 ;  /* 0x00001b0004047836 */ /* 0x000fc60000000000 */
[----:B------:R-:W3:Y:S01]  /*6340*/  LDC R13, c[0x0][0x3c0] ;  /* 0x0000f000ff0d7b82 */ /* 0x000ee20000000800 */
[----:B--2---:R-:W-:Y:S02]  /*6350*/  ISETP.EQ.U32.AND P1, PT, R10, RZ, PT ;  /* 0x000000ff0a00720c */ /* 0x004fe40003f22070 */
[CC--:B---3--:R-:W-:Y:S02]  /*6360*/  ISETP.GE.AND P0, PT, R4.reuse, R13.reuse, PT ;  /* 0x0000000d0400720c */ /* 0x0c8fe40003f06270 */
[----:B------:R-:W-:Y:S01]  /*6370*/  ISETP.GT.AND P3, PT, R4, R13, PT ;  /* 0x0000000d0400720c */ /* 0x000fe20003f64270 */
[----:B------:R-:W-:Y:S01]  /*6380*/  IMAD R4, R3, 0x4, R29 ;  /* 0x0000000403047824 */ /* 0x000fe200078e021d */
[----:B------:R-:W-:-:S04]  /*6390*/  ISETP.EQ.OR.EX P0, PT, R11, RZ, !P0, P1 ;  /* 0x000000ff0b00720c */ /* 0x000fc80004702710 */
[----:B------:R-:W-:-:S13]  /*63a0*/  ISETP.GT.U32.OR P0, PT, R3, 0xff, P0 ;  /* 0x000000ff0300780c */ /* 0x000fda0000704470 */
[----:B------:R-:W-:Y:S05]  /*63b0*/  @P0 BRA `(.L_x_73) ;  /* 0x0000000000200947 */ /* 0x000fea0003800000 */
[----:B------:R-:W2:Y:S01]  /*63c0*/  LDS.64 R8, [R17+0x6c00] ;  /* 0x006c000011087984 */ /* 0x000ea20000000a00 */
[C---:B------:R-:W-:Y:S02]  /*63d0*/  LEA R10, P2, R3.reuse, R10, 0x3 ;  /* 0x0000000a030a7211 */ /* 0x040fe400078418ff */
[--C-:B------:R-:W-:Y:S02]  /*63e0*/  SHF.R.S32.HI R15, RZ, 0x1f, R0.reuse ;  /* 0x0000001fff0f7819 */ /* 0x100fe40000011400 */
[----:B------:R-:W-:Y:S02]  /*63f0*/  LEA.HI.X R11, R3, R11, RZ, 0x3, P2 ;  /* 0x0000000b030b7211 */ /* 0x000fe400010f1cff */
[----:B--2---:R-:W-:Y:S02]  /*6400*/  IADD3 R8, P0, P1, R8, R5, R0 ;  /* 0x0000000508087210 */ /* 0x004fe4000791e000 */
[----:B------:R-:W-:-:S04]  /*6410*/  SHF.R.S32.HI R5, RZ, 0x1f, R5 ;  /* 0x0000001fff057819 */ /* 0x000fc80000011405 */
[----:B------:R-:W-:-:S05]  /*6420*/  IADD3.X R9, PT, PT, R9, R5, R15, P0, P1 ;  /* 0x0000000509097210 */ /* 0x000fca00007e240f */
[----:B------:R2:W-:Y:S02]  /*6430*/  STG.E.64 desc[UR6][R10.64], R8 ;  /* 0x000000080a007986 */ /* 0x0005e4000c101b06 */
.L_x_73:
[----:B------:R-:W-:Y:S05]  /*6440*/  WARPSYNC.ALL ;  /* 0x0000000000007948 */ /* 0x000fea0003800000 */
[----:B------:R-:W-:Y:S06]  /*6450*/  BAR.SYNC.DEFER_BLOCKING 0x0 ;  /* 0x0000000000007b1d */ /* 0x000fec0000010000 */
[----:B------:R-:W-:Y:S05]  /*6460*/  @P3 BRA `(.L_x_74) ;  /* 0x0000001000903947 */ /* 0x000fea0003800000 */
[----:B------:R-:W3:Y:S01]  /*6470*/  LDS R2, [R4] ;  /* 0x0000000004027984 */ /* 0x000ee20000000800 */
[----:B------:R-:W4:Y:S01]  /*6480*/  LDCU UR4, c[0x0][0x3c4] ;  /* 0x00007880ff0477ac */ /* 0x000f220008000800 */
[----:B------:R-:W5:Y:S01]  /*6490*/  LDCU.64 UR8, c[0x0][0x3a0] ;  /* 0x00007400ff0877ac */ /* 0x000f620008000a00 */
[----:B---3--:R-:W-:-:S04]  /*64a0*/  ISETP.NE.AND P0, PT, R2, 0x7fffffff, PT ;  /* 0x7fffffff0200780c */ /* 0x008fc80003f05270 */
[C---:B------:R-:W-:Y:S02]  /*64b0*/  SEL R0, R2.reuse, 0x80000000, P0 ;  /* 0x8000000002007807 */ /* 0x040fe40000000000 */
[----:B------:R-:W-:Y:S02]  /*64c0*/  ISETP.GT.AND P0, PT, R2, -0x1, PT ;  /* 0xffffffff0200780c */ /* 0x000fe40003f04270 */
[----:B----4-:R-:W-:-:S04]  /*64d0*/  SHF.R.U32.HI R0, RZ, UR4, R0 ;  /* 0x00000004ff007c19 */ /* 0x010fc80008011600 */
[----:B------:R-:W-:-:S05]  /*64e0*/  LOP3.LUT R0, R0, R7, RZ, 0x30, !PT ;  /* 0x0000000700007212 */ /* 0x000fca00078e30ff */
[----:B--2---:R-:W-:Y:S02]  /*64f0*/  IMAD R8, R0, 0x8, R29 ;  /* 0x0000000800087824 */ /* 0x004fe400078e021d */
[----:B------:R-:W-:-:S04]  /*6500*/  IMAD.MOV.U32 R0, RZ, RZ, -0x1 ;  /* 0xffffffffff007424 */ /* 0x000fc800078e00ff */
[----:B------:R-:W2:Y:S01]  /*6510*/  LDS.64 R8, [R8+0x6c00] ;  /* 0x006c000008087984 */ /* 0x000ea20000000a00 */
[----:B------:R-:W-:-:S04]  /*6520*/  SEL R5, R0, 0x80000000, P0 ;  /* 0x8000000000057807 */ /* 0x000fc80000000000 */
[----:B------:R-:W-:Y:S02]  /*6530*/  LOP3.LUT R5, R5, R2, RZ, 0x3c, !PT ;  /* 0x0000000205057212 */ /* 0x000fe400078e3cff */
[----:B--2---:R-:W-:-:S05]  /*6540*/  IADD3 R6, P1, PT, R8, R3, RZ ;  /* 0x0000000308067210 */ /* 0x004fca0007f3e0ff */
[----:B------:R-:W-:Y:S01]  /*6550*/  IMAD.X R9, RZ, RZ, R9, P1 ;  /* 0x000000ffff097224 */ /* 0x000fe200008e0609 */
[----:B-----5:R-:W-:-:S04]  /*6560*/  LEA R10, P1, R6, UR8, 0x2 ;  /* 0x00000008060a7c11 */ /* 0x020fc8000f8210ff */
[----:B------:R-:W-:-:S05]  /*6570*/  LEA.HI.X R11, R6, UR9, R9, 0x2, P1 ;  /* 0x00000009060b7c11 */ /* 0x000fca00088f1409 */
[----:B------:R-:W-:Y:S01]  /*6580*/  STG.E desc[UR6][R10.64], R5 ;  /* 0x000000050a007986 */ /* 0x000fe2000c101906 */
[----:B------:R-:W-:-:S03]  /*6590*/  NOP ;  /* 0x0000000000007918 */ /* 0x000fc60000000000 */
[----:B------:R-:W2:Y:S02]  /*65a0*/  LDS R2, [R4+0x600] ;  /* 0x0006000004027984 */ /* 0x000ea40000000800 */
[----:B--2---:R-:W-:-:S04]  /*65b0*/  ISETP.NE.AND P0, PT, R2, 0x7fffffff, PT ;  /* 0x7fffffff0200780c */ /* 0x004fc80003f05270 */
[C---:B------:R-:W-:Y:S02]  /*65c0*/  SEL R6, R2.reuse, 0x80000000, P0 ;  /* 0x8000000002067807 */ /* 0x040fe40000000000 */
[----:B------:R-:W-:Y:S02]  /*65d0*/  ISETP.GT.AND P0, PT, R2, -0x1, PT ;  /* 0xffffffff0200780c */ /* 0x000fe40003f04270 */
[----:B------:R-:W-:Y:S02]  /*65e0*/  SHF.R.U32.HI R6, RZ, UR4, R6 ;  /* 0x00000004ff067c19 */ /* 0x000fe40008011606 */
[----:B------:R-:W-:Y:S02]  /*65f0*/  SEL R5, R0, 0x80000000, P0 ;  /* 0x8000000000057807 */ /* 0x000fe40000000000 */
[----:B------:R-:W-:Y:S02]  /*6600*/  LOP3.LUT R6, R6, R7, RZ, 0x30, !PT ;  /* 0x0000000706067212 */ /* 0x000fe400078e30ff */
[----:B------:R-:W-:-:S03]  /*6610*/  LOP3.LUT R5, R5, R2, RZ, 0x3c, !PT ;  /* 0x0000000205057212 */ /* 0x000fc600078e3cff */
[----:B------:R-:W-:-:S05]  /*6620*/  IMAD R6, R6, 0x8, R29 ;  /* 0x0000000806067824 */ /* 0x000fca00078e021d */
[----:B------:R-:W2:Y:S02]  /*6630*/  LDS.64 R8, [R6+0x6c00] ;  /* 0x006c000006087984 */ /* 0x000ea40000000a00 */
[----:B--2---:R-:W-:-:S05]  /*6640*/  IADD3 R8, P1, PT, R8, R3, RZ ;  /* 0x0000000308087210 */ /* 0x004fca0007f3e0ff */
[----:B------:R-:W-:Y:S01]  /*6650*/  IMAD.X R9, RZ, RZ, R9, P1 ;  /* 0x000000ffff097224 */ /* 0x000fe200008e0609 */
[----:B------:R-:W-:-:S04]  /*6660*/  LEA R10, P1, R8, UR8, 0x2 ;  /* 0x00000008080a7c11 */ /* 0x000fc8000f8210ff */
        /* <DEDUP_REMOVED lines=251> */
[----:B------:R-:W-:-:S06]  /*7620*/  IMAD R6, R2, 0x8, R29 ;  /* 0x0000000802067824 */ /* 0x000fcc00078e021d */
[----:B------:R-:W2:Y:S02]  /*7630*/  LDS.64 R6, [R6+0x6c00] ;  /* 0x006c000006067984 */ /* 0x000ea40000000a00 */
[----:B--2---:R-:W-:-:S05]  /*7640*/  IADD3 R3, P1, PT, R6, R3, RZ ;  /* 0x0000000306037210 */ /* 0x004fca0007f3e0ff */
[----:B------:R-:W-:Y:S01]  /*7650*/  IMAD.X R8, RZ, RZ, R7, P1 ;  /* 0x000000ffff087224 */ /* 0x000fe200008e0607 */
[----:B------:R-:W-:-:S04]  /*7660*/  LEA R2, P1, R3, UR8, 0x2 ;  /* 0x0000000803027c11 */ /* 0x000fc8000f8210ff */
[----:B------:R-:W-:-:S05]  /*7670*/  LEA.HI.X R3, R3, UR9, R8, 0x2, P1 ;  /* 0x0000000903037c11 */ /* 0x000fca00088f1408 */
[----:B------:R-:W-:Y:S01]  /*7680*/  STG.E desc[UR6][R2.64+0x6600], R5 ;  /* 0x0066000502007986 */ /* 0x000fe2000c101906 */
[----:B------:R-:W-:Y:S01]  /*7690*/  NOP ;  /* 0x0000000000007918 */ /* 0x000fe20000000000 */
[----:B------:R-:W-:Y:S05]  /*76a0*/  EXIT ;  /* 0x000000000000794d */ /* 0x000fea0003800000 */
.L_x_74:
[----:B------:R-:W-:Y:S01]  /*76b0*/  IMAD R27, R27, -0x1b00, R13 ;  /* 0xffffe5001b1b7824 */ /* 0x000fe200078e020d */
[----:B------:R-:W-:Y:S01]  /*76c0*/  BSSY.RECONVERGENT B0, `(.L_x_75) ;  /* 0x0000020000007945 */ /* 0x000fe20003800200 */
[C---:B------:R-:W-:Y:S02]  /*76d0*/  VIADD R0, R3.reuse, 0x180 ;  /* 0x0000018003007836 */ /* 0x040fe40000000000 */
[C---:B------:R-:W-:Y:S01]  /*76e0*/  VIADD R6, R3.reuse, 0x300 ;  /* 0x0000030003067836 */ /* 0x040fe20000000000 */
[CC--:B------:R-:W-:Y:S01]  /*76f0*/  ISETP.GE.AND P4, PT, R3.reuse, R27.reuse, PT ;  /* 0x0000001b0300720c */ /* 0x0c0fe20003f86270 */
[C---:B--2---:R-:W-:Y:S01]  /*7700*/  VIADD R8, R3.reuse, 0x480 ;  /* 0x0000048003087836 */ /* 0x044fe20000000000 */
[-C--:B------:R-:W-:Y:S01]  /*7710*/  ISETP.GE.AND P0, PT, R0, R27.reuse, PT ;  /* 0x0000001b0000720c */ /* 0x080fe20003f06270 */
[C---:B------:R-:W-:Y:S01]  /*7720*/  VIADD R0, R3.reuse, 0x600 ;  /* 0x0000060003007836 */ /* 0x040fe20000000000 */
[-C--:B------:R-:W-:Y:S01]  /*7730*/  ISETP.GE.AND P1, PT, R6, R27.reuse, PT ;  /* 0x0000001b0600720c */ /* 0x080fe20003f26270 */
[C---:B------:R-:W-:Y:S01]  /*7740*/  VIADD R6, R3.reuse, 0x780 ;  /* 0x0000078003067836 */ /* 0x040fe20000000000 */
[-C--:B------:R-:W-:Y:S01]  /*7750*/  ISETP.GE.AND P2, PT, R8, R27.reuse, PT ;  /* 0x0000001b0800720c */ /* 0x080fe20003f46270 */
[----:B------:R-:W-:Y:S01]  /*7760*/  VIADD R10, R3, 0x900 ;  /* 0x00000900030a7836 */ /* 0x000fe20000000000 */
[----:B------:R-:W-:-:S02]  /*7770*/  ISETP.GE.AND P3, PT, R0, R27, PT ;  /* 0x0000001b0000720c */ /* 0x000fc40003f66270 */
[----:B------:R-:W-:-:S03]  /*7780*/  ISETP.GE.AND P5, PT, R6, R27, PT ;  /* 0x0000001b0600720c */ /* 0x000fc60003fa6270 */
[----:B------:R-:W-:Y:S10]  /*7790*/  @P4 BRA `(.L_x_76) ;  /* 0x0000000000484947 */ /* 0x000ff40003800000 */
[----:B------:R-:W2:Y:S01]  /*77a0*/  LDS R0, [R4] ;  /* 0x0000000004007984 */ /* 0x000ea20000000800 */
[----:B------:R-:W3:Y:S01]  /*77b0*/  LDCU UR4, c[0x0][0x3c4] ;  /* 0x00007880ff0477ac */ /* 0x000ee20008000800 */
[----:B--2---:R-:W-:-:S04]  /*77c0*/  ISETP.NE.AND P4, PT, R0, 0x7fffffff, PT ;  /* 0x7fffffff0000780c */ /* 0x004fc80003f85270 */
[C---:B------:R-:W-:Y:S02]  /*77d0*/  SEL R5, R0.reuse, 0x80000000, P4 ;  /* 0x8000000000057807 */ /* 0x040fe40002000000 */
[----:B------:R-:W-:Y:S02]  /*77e0*/  ISETP.GT.AND P4, PT, R0, -0x1, PT ;  /* 0xffffffff0000780c */ /* 0x000fe40003f84270 */
[----:B---3--:R-:W-:Y:S01]  /*77f0*/  SHF.R.U32.HI R6, RZ, UR4, R5 ;  /* 0x00000004ff067c19 */ /* 0x008fe20008011605 */
[----:B------:R-:W2:Y:S01]  /*7800*/  LDCU.64 UR4, c[0x0][0x3a0] ;  /* 0x00007400ff0477ac */ /* 0x000ea20008000a00 */
[----:B------:R-:W-:Y:S02]  /*7810*/  IMAD.MOV.U32 R5, RZ, RZ, -0x1 ;  /* 0xffffffffff057424 */ /* 0x000fe400078e00ff */
[----:B------:R-:W-:-:S03]  /*7820*/  LOP3.LUT R6, R6, R7, RZ, 0x30, !PT ;  /* 0x0000000706067212 */ /* 0x000fc600078e30ff */
[----:B------:R-:W-:Y:S02]  /*7830*/  SEL R5, R5, 0x80000000, P4 ;  /* 0x8000000005057807 */ /* 0x000fe40002000000 */
[----:B------:R-:W-:Y:S02]  /*7840*/  IMAD R6, R6, 0x8, R29 ;  /* 0x0000000806067824 */ /* 0x000fe400078e021d */
[----:B------:R-:W-:-:S03]  /*7850*/  LOP3.LUT R5, R5, R0, RZ, 0x3c, !PT ;  /* 0x0000000005057212 */ /* 0x000fc600078e3cff */
[----:B------:R-:W3:Y:S02]  /*7860*/  LDS.64 R8, [R6+0x6c00] ;  /* 0x006c000006087984 */ /* 0x000ee40000000a00 */
[----:B---3--:R-:W-:-:S04]  /*7870*/  IADD3 R11, P6, PT, R8, R3, RZ ;  /* 0x00000003080b7210 */ /* 0x008fc80007fde0ff */
[----:B--2---:R-:W-:Y:S01]  /*7880*/  LEA R8, P4, R11, UR4, 0x2 ;  /* 0x000000040b087c11 */ /* 0x004fe2000f8810ff */
[----:B------:R-:W-:-:S05]  /*7890*/  IMAD.X R12, RZ, RZ, R9, P6 ;  /* 0x000000ffff0c7224 */ /* 0x000fca00030e0609 */
[----:B------:R-:W-:-:S05]  /*78a0*/  LEA.HI.X R9, R11, UR5, R12, 0x2, P4 ;  /* 0x000000050b097c11 */ /* 0x000fca000a0f140c */
[----:B------:R2:W-:Y:S02]  /*78b0*/  STG.E desc[UR6][R8.64], R5 ;  /* 0x0000000508007986 */ /* 0x0005e4000c101906 */
.L_x_76:
[----:B------:R-:W-:Y:S05]  /*78c0*/  BSYNC.RECONVERGENT B0 ;  /* 0x0000000000007941 */ /* 0x000fea0003800200 */
.L_x_75:
[----:B------:R-:W-:Y:S01]  /*78d0*/  NOP ;  /* 0x0000000000007918 */ /* 0x000fe20000000000 */
[----:B------:R-:W-:Y:S01]  /*78e0*/  BSSY.RECONVERGENT B0, `(.L_x_77) ;  /* 0x0000016000007945 */ /* 0x000fe20003800200 */
[----:B------:R-:W-:Y:S01]  /*78f0*/  ISETP.GE.AND P4, PT, R10, R27, PT ;  /* 0x0000001b0a00720c */ /* 0x000fe20003f86270 */
[----:B------:R-:W-:Y:S02]  /*7900*/  VIADD R10, R3, 0xa80 ;  /* 0x00000a80030a7836 */ /* 0x000fe40000000000 */
[----:B------:R-:W-:Y:S10]  /*7910*/  @P0 BRA `(.L_x_78) ;  /* 0x0000000000480947 */ /* 0x000ff40003800000 */
[----:B------:R-:W3:Y:S01]  /*7920*/  LDS R0, [R4+0x600] ;  /* 0x0006000004007984 */ /* 0x000ee20000000800 */
[----:B------:R-:W4:Y:S01]  /*7930*/  LDCU UR4, c[0x0][0x3c4] ;  /* 0x00007880ff0477ac */ /* 0x000f220008000800 */
[----:B---3--:R-:W-:-:S04]  /*7940*/  ISETP.NE.AND P0, PT, R0, 0x7fffffff, PT ;  /* 0x7fffffff0000780c */ /* 0x008fc80003f05270 */
[C---:B--2---:R-:W-:Y:S02]  /*7950*/  SEL R5, R0.reuse, 0x80000000, P0 ;  /* 0x8000000000057807 */ /* 0x044fe40000000000 */
[----:B------:R-:W-:Y:S02]  /*7960*/  ISETP.GT.AND P0, PT, R0, -0x1, PT ;  /* 0xffffffff0000780c */ /* 0x000fe40003f04270 */
[----:B----4-:R-:W-:Y:S01]  /*7970*/  SHF.R.U32.HI R6, RZ, UR4, R5 ;  /* 0x00000004ff067c19 */ /* 0x010fe20008011605 */
        /* <DEDUP_REMOVED lines=12> */
.L_x_78:
[----:B------:R-:W-:Y:S05]  /*7a40*/  BSYNC.RECONVERGENT B0 ;  /* 0x0000000000007941 */ /* 0x000fea0003800200 */
.L_x_77:
[----:B------:R-:W-:Y:S01]  /*7a50*/  NOP ;  /* 0x0000000000007918 */ /* 0x000fe20000000000 */
[----:B------:R-:W-:Y:S01]  /*7a60*/  BSSY.RECONVERGENT B0, `(.L_x_79) ;  /* 0x0000016000007945 */ /* 0x000fe20003800200 */
[----:B------:R-:W-:Y:S02]  /*7a70*/  ISETP.GE.AND P0, PT, R10, R27, PT ;  /* 0x0000001b0a00720c */ /* 0x000fe40003f06270 */
[----:B------:R-:W-:Y:S01]  /*7a80*/  LOP3.LUT R10, R3, 0xc00, RZ, 0xfc, !PT ;  /* 0x00000c00030a7812 */ /* 0x000fe200078efcff */
[----:B------:R-:W-:Y:S10]  /*7a90*/  @P1 BRA `(.L_x_80) ;  /* 0x0000000000481947 */ /* 0x000ff40003800000 */
[----:B------:R-:W4:Y:S01]  /*7aa0*/  LDS R0, [R4+0xc00] ;  /* 0x000c000004007984 */ /* 0x000f220000000800 */
[----:B------:R-:W5:Y:S01]  /*7ab0*/  LDCU UR4, c[0x0][0x3c4] ;  /* 0x00007880ff0477ac */ /* 0x000f620008000800 */
[----:B----4-:R-:W-:-:S04]  /*7ac0*/  ISETP.NE.AND P1, PT, R0, 0x7fffffff, PT ;  /* 0x7fffffff0000780c */ /* 0x010fc80003f25270 */
[C---:B--23--:R-:W-:Y:S02]  /*7ad0*/  SEL R5, R0.reuse, 0x80000000, P1 ;  /* 0x8000000000057807 */ /* 0x04cfe40000800000 */
[----:B------:R-:W-:Y:S02]  /*7ae0*/  ISETP.GT.AND P1, PT, R0, -0x1, PT ;  /* 0xffffffff0000780c */ /* 0x000fe40003f24270 */
[----:B-----5:R-:W-:Y:S01]  /*7af0*/  SHF.R.U32.HI R6, RZ, UR4, R5 ;  /* 0x00000004ff067c19 */ /* 0x020fe20008011605 */
        /* <DEDUP_REMOVED lines=12> */
.L_x_80:
[----:B------:R-:W-:Y:S05]  /*7bc0*/  BSYNC.RECONVERGENT B0 ;  /* 0x0000000000007941 */ /* 0x000fea0003800200 */
.L_x_79:
[----:B------:R-:W-:Y:S01]  /*7bd0*/  NOP ;  /* 0x0000000000007918 */ /* 0x000fe20000000000 */
[----:B------:R-:W-:Y:S01]  /*7be0*/  BSSY.RECONVERGENT B0, `(.L_x_81) ;  /* 0x0000016000007945 */ /* 0x000fe20003800200 */
[----:B------:R-:W-:Y:S01]  /*7bf0*/  ISETP.GE.AND P1, PT, R10, R27, PT ;  /* 0x0000001b0a00720c */ /* 0x000fe20003f26270 */
[----:B------:R-:W-:Y:S02]  /*7c00*/  VIADD R10, R3, 0xd80 ;  /* 0x00000d80030a7836 */ /* 0x000fe40000000000 */
[----:B------:R-:W-:Y:S10]  /*7c10*/  @P2 BRA `(.L_x_82) ;  /* 0x0000000000482947 */ /* 0x000ff40003800000 */
[----:B------:R-:W5:Y:S01]  /*7c20*/  LDS R0, [R4+0x1200] ;  /* 0x0012000004007984 */ /* 0x000f620000000800 */
[----:B------:R-:W0:Y:S01]  /*7c30*/  LDCU UR4, c[0x0][0x3c4] ;  /* 0x00007880ff0477ac */ /* 0x000e220008000800 */
[----:B-----5:R-:W-:-:S04]  /*7c40*/  ISETP.NE.AND P2, PT, R0, 0x7fffffff, PT ;  /* 0x7fffffff0000780c */ /* 0x020fc80003f45270 */
[C---:B--234-:R-:W-:Y:S02]  /*7c50*/  SEL R5, R0.reuse, 0x80000000, P2 ;  /* 0x8000000000057807 */ /* 0x05cfe40001000000 */
[----:B------:R-:W-:Y:S02]  /*7c60*/  ISETP.GT.AND P2, PT, R0, -0x1, PT ;  /* 0xffffffff0000780c */ /* 0x000fe40003f44270 */
[----:B0-----:R-:W-:Y:S01]  /*7c70*/  SHF.R.U32.HI R6, RZ, UR4, R5 ;  /* 0x00000004ff067c19 */ /* 0x001fe20008011605 */
[----:B------:R-:W0:Y:S01]  /*7c80*/  LDCU.64 UR4, c[0x0][0x3a0] ;  /* 0x00007400ff0477ac */ /* 0x000e220008000a00 */
[----:B------:R-:W-:Y:S02]  /*7c90*/  IMAD.MOV.U32 R5, RZ, RZ, -0x1 ;  /* 0xffffffffff057424 */ /* 0x000fe400078e00ff */
[----:B------:R-:W-:-:S03]  /*7ca0*/  LOP3.LUT R6, R6, R7, RZ, 0x30, !PT ;  /* 0x0000000706067212 */ /* 0x000fc600078e30ff */
[----:B------:R-:W-:Y:S02]  /*7cb0*/  SEL R5, R5, 0x80000000, P2 ;  /* 0x8000000005057807 */ /* 0x000fe40001000000 */
[----:B------:R-:W-:Y:S02]  /*7cc0*/  IMAD R6, R6, 0x8, R29 ;  /* 0x0000000806067824 */ /* 0x000fe400078e021d */
[----:B------:R-:W-:-:S03]  /*7cd0*/  LOP3.LUT R5, R5, R0, RZ, 0x3c, !PT ;  /* 0x0000000005057212 */ /* 0x000fc600078e3cff */
[----:B------:R-:W2:Y:S02]  /*7ce0*/  LDS.64 R8, [R6+0x6c00] ;  /* 0x006c000006087984 */ /* 0x000ea40000000a00 */
[----:B--2---:R-:W-:-:S04]  /*7cf0*/  IADD3 R11, P6, PT, R8, R3, RZ ;  /* 0x00000003080b7210 */ /* 0x004fc80007fde0ff */
[----:B0-----:R-:W-:Y:S01]  /*7d00*/  LEA R8, P2, R11, UR4, 0x2 ;  /* 0x000000040b087c11 */ /* 0x001fe2000f8410ff */
[----:B------:R-:W-:-:S05]  /*7d10*/  IMAD.X R12, RZ, RZ, R9, P6 ;  /* 0x000000ffff0c7224 */ /* 0x000fca00030e0609 */
[----:B------:R-:W-:-:S05]  /*7d20*/  LEA.HI.X R9, R11, UR5, R12, 0x2, P2 ;  /* 0x000000050b097c11 */ /* 0x000fca00090f140c */
[----:B------:R0:W-:Y:S02]  /*7d30*/  STG.E desc[UR6][R8.64+0x1200], R5 ;  /* 0x0012000508007986 */ /* 0x0001e4000c101906 */
.L_x_82:
[----:B------:R-:W-:Y:S05]  /*7d40*/  BSYNC.RECONVERGENT B0 ;  /* 0x0000000000007941 */ /* 0x000fea0003800200 */
.L_x_81:
[----:B------:R-:W-:Y:S01]  /*7d50*/  NOP ;  /* 0x0000000000007918 */ /* 0x000fe20000000000 */
[----:B------:R-:W-:Y:S01]  /*7d60*/  BSSY.RECONVERGENT B0, `(.L_x_83) ;  /* 0x0000016000007945 */ /* 0x000fe20003800200 */
[----:B------:R-:W-:Y:S01]  /*7d70*/  ISETP.GE.AND P2, PT, R10, R27, PT ;  /* 0x0000001b0a00720c */ /* 0x000fe20003f46270 */
[----:B------:R-:W-:Y:S02]  /*7d80*/  VIADD R10, R3, 0xf00 ;  /* 0x00000f00030a7836 */ /* 0x000fe40000000000 */
[----:B------:R-:W-:Y:S10]  /*7d90*/  @P3 BRA `(.L_x_84) ;  /* 0x0000000000483947 */ /* 0x000ff40003800000 */
[----:B------:R-:W5:Y:S01]  /*7da0*/  LDS R0, [R4+0x1800] ;  /* 0x0018000004007984 */ /* 0x000f620000000800 */
[----:B------:R-:W1:Y:S01]  /*7db0*/  LDCU UR4, c[0x0][0x3c4] ;  /* 0x00007880ff0477ac */ /* 0x000e620008000800 */
[----:B-----5:R-:W-:-:S04]  /*7dc0*/  ISETP.NE.AND P3, PT, R0, 0x7fffffff, PT ;  /* 0x7fffffff0000780c */ /* 0x020fc80003f65270 */
[C---:B0-234-:R-:W-:Y:S02]  /*7dd0*/  SEL R5, R0.reuse, 0x80000000, P3 ;  /* 0x8000000000057807 */ /* 0x05dfe40001800000 */
[----:B------:R-:W-:Y:S02]  /*7de0*/  ISETP.GT.AND P3, PT, R0, -0x1, PT ;  /* 0xffffffff0000780c */ /* 0x000fe40003f64270 */
[----:B-1----:R-:W-:Y:S01]  /*7df0*/  SHF.R.U32.HI R6, RZ, UR4, R5 ;  /* 0x00000004ff067c19 */ /* 0x002fe20008011605 */
[----:B------:R-:W0:Y:S01]  /*7e00*/  LDCU.64 UR4, c[0x0][0x3a0] ;  /* 0x00007400ff0477ac */ /* 0x000e220008000a00 */
[----:B------:R-:W-:Y:S02]  /*7e10*/  IMAD.MOV.U32 R5, RZ, RZ, -0x1 ;  /* 0xffffffffff057424 */ /* 0x000fe400078e00ff */
[----:B------:R-:W-:-:S03]  /*7e20*/  LOP3.LUT R6, R6, R7, RZ, 0x30, !PT ;  /* 0x0000000706067212 */ /* 0x000fc600078e30ff */
[----:B------:R-:W-:Y:S02]  /*7e30*/  SEL R5, R5, 0x80000000, P3 ;  /* 0x8000000005057807 */ /* 0x000fe40001800000 */
[----:B------:R-:W-:Y:S02]  /*7e40*/  IMAD R6, R6, 0x8, R29 ;  /* 0x0000000806067824 */ /* 0x000fe400078e021d */
[----:B------:R-:W-:-:S03]  /*7e50*/  LOP3.LUT R5, R5, R0, RZ, 0x3c, !PT ;  /* 0x0000000005057212 */ /* 0x000fc600078e3cff */
[----:B------:R-:W1:Y:S02]  /*7e60*/  LDS.64 R8, [R6+0x6c00] ;  /* 0x006c000006087984 */ /* 0x000e640000000a00 */
[----:B-1----:R-:W-:-:S04]  /*7e70*/  IADD3 R11, P6, PT, R8, R3, RZ ;  /* 0x00000003080b7210 */ /* 0x002fc80007fde0ff */
[----:B0-----:R-:W-:Y:S01]  /*7e80*/  LEA R8, P3, R11, UR4, 0x2 ;  /* 0x000000040b087c11 */ /* 0x001fe2000f8610ff */
[----:B------:R-:W-:-:S05]  /*7e90*/  IMAD.X R12, RZ, RZ, R9, P6 ;  /* 0x000000ffff0c7224 */ /* 0x000fca00030e0609 */
[----:B------:R-:W-:-:S05]  /*7ea0*/  LEA.HI.X R9, R11, UR5, R12, 0x2, P3 ;  /* 0x000000050b097c11 */ /* 0x000fca00098f140c */
[----:B------:R0:W-:Y:S02]  /*7eb0*/  STG.E desc[UR6][R8.64+0x1800], R5 ;  /* 0x0018000508007986 */ /* 0x0001e4000c101906 */
.L_x_84:
[----:B------:R-:W-:Y:S05]  /*7ec0*/  BSYNC.RECONVERGENT B0 ;  /* 0x0000000000007941 */ /* 0x000fea0003800200 */
.L_x_83:
        /* <DEDUP_REMOVED lines=23> */
.L_x_86:
[----:B------:R-:W-:Y:S05]  /*8040*/  BSYNC.RECONVERGENT B0 ;  /* 0x0000000000007941 */ /* 0x000fea0003800200 */
.L_x_85:
        /* <DEDUP_REMOVED lines=23> */
.L_x_88:
[----:B------:R-:W-:Y:S05]  /*81c0*/  BSYNC.RECONVERGENT B0 ;  /* 0x0000000000007941 */ /* 0x000fea0003800200 */
.L_x_87:
        /* <DEDUP_REMOVED lines=23> */
.L_x_90:
[----:B------:R-:W-:Y:S05]  /*8340*/  BSYNC.RECONVERGENT B0 ;  /* 0x0000000000007941 */ /* 0x000fea0003800200 */
.L_x_89:
        /* <DEDUP_REMOVED lines=23> */
.L_x_92:
[----:B------:R-:W-:Y:S05]  /*84c0*/  BSYNC.RECONVERGENT B0 ;  /* 0x0000000000007941 */ /* 0x000fea0003800200 */
.L_x_91:
        /* <DEDUP_REMOVED lines=23> */
.L_x_94:
[----:B------:R-:W-:Y:S05]  /*8640*/  BSYNC.RECONVERGENT B0 ;  /* 0x0000000000007941 */ /* 0x000fea0003800200 */
.L_x_93:
[----:B------:R-:W-:Y:S01]  /*8650*/  NOP ;  /* 0x0000000000007918 */ /* 0x000fe20000000000 */
[----:B------:R-:W-:Y:S01]  /*8660*/  BSSY.RECONVERGENT B0, `(.L_x_95) ;  /* 0x0000016000007945 */ /* 0x000fe20003800200 */
[----:B------:R-:W-:Y:S02]  /*8670*/  ISETP.GE.AND P2, PT, R10, R27, PT ;  /* 0x0000001b0a00720c */ /* 0x000fe40003f46270 */
[----:B------:R-:W-:Y:S01]  /*8680*/  LOP3.LUT R10, R3, 0x1800, RZ, 0xfc, !PT ;  /* 0x00001800030a7812 */ /* 0x000fe200078efcff */
        /* <DEDUP_REMOVED lines=19> */
.L_x_96:
[----:B------:R-:W-:Y:S05]  /*87c0*/  BSYNC.RECONVERGENT B0 ;  /* 0x0000000000007941 */ /* 0x000fea0003800200 */
.L_x_95:
[----:B------:R-:W-:Y:S01]  /*87d0*/  NOP ;  /* 0x0000000000007918 */ /* 0x000fe20000000000 */
[----:B------:R-:W-:Y:S01]  /*87e0*/  BSSY.RECONVERGENT B0, `(.L_x_97) ;  /* 0x0000015000007945 */ /* 0x000fe20003800200 */
[----:B------:R-:W-:-:S03]  /*87f0*/  ISETP.GE.AND P3, PT, R10, R27, PT ;  /* 0x0000001b0a00720c */ /* 0x000fc60003f66270 */
        /* <DEDUP_REMOVED lines=19> */
.L_x_98:
[----:B------:R-:W-:Y:S05]  /*8930*/  BSYNC.RECONVERGENT B0 ;  /* 0x0000000000007941 */ /* 0x000fea0003800200 */
.L_x_97:
[----:B------:R-:W-:Y:S01]  /*8940*/  NOP ;  /* 0x0000000000007918 */ /* 0x000fe20000000000 */
[----:B------:R-:W-:Y:S04]  /*8950*/  BSSY.RECONVERGENT B0, `(.L_x_99) ;  /* 0x0000014000007945 */ /* 0x000fe80003800200 */
[----:B------:R-:W-:Y:S05]  /*8960*/  @P4 BRA `(.L_x_100) ;  /* 0x0000000000484947 */ /* 0x000fea0003800000 */
        /* <DEDUP_REMOVED lines=13> */
[----:B-1----:R-:W-:-:S05]  /*8a40*/  IADD3 R10, P5, PT, R8, R3, RZ ;  /* 0x00000003080a7210 */ /* 0x002fca0007fbe0ff */
[----:B------:R-:W-:Y:S01]  /*8a50*/  IMAD.X R9, RZ, RZ, R9, P5 ;  /* 0x000000ffff097224 */ /* 0x000fe200028e0609 */
[----:B0-----:R-:W-:-:S04]  /*8a60*/  LEA R8, P5, R10, UR4, 0x2 ;  /* 0x000000040a087c11 */ /* 0x001fc8000f8a10ff */
[----:B------:R-:W-:-:S05]  /*8a70*/  LEA.HI.X R9, R10, UR5, R9, 0x2, P5 ;  /* 0x000000050a097c11 */ /* 0x000fca000a8f1409 */
[----:B------:R0:W-:Y:S04]  /*8a80*/  STG.E desc[UR6][R8.64+0x4800], R5 ;  /* 0x0048000508007986 */ /* 0x0001e8000c101906 */
.L_x_100:
[----:B------:R-:W-:Y:S05]  /*8a90*/  BSYNC.RECONVERGENT B0 ;  /* 0x0000000000007941 */ /* 0x000fea0003800200 */
.L_x_99:
        /* <DEDUP_REMOVED lines=21> */
.L_x_102:
[----:B------:R-:W-:Y:S05]  /*8bf0*/  BSYNC.RECONVERGENT B0 ;  /* 0x0000000000007941 */ /* 0x000fea0003800200 */
.L_x_101:
        /* <DEDUP_REMOVED lines=21> */
.L_x_104:
[----:B------:R-:W-:Y:S05]  /*8d50*/  BSYNC.RECONVERGENT B0 ;  /* 0x0000000000007941 */ /* 0x000fea0003800200 */
.L_x_103:
        /* <DEDUP_REMOVED lines=21> */
.L_x_106:
[----:B------:R-:W-:Y:S05]  /*8eb0*/  BSYNC.RECONVERGENT B0 ;  /* 0x0000000000007941 */ /* 0x000fea0003800200 */
.L_x_105:
        /* <DEDUP_REMOVED lines=21> */
.L_x_108:
[----:B------:R-:W-:Y:S05]  /*9010*/  BSYNC.RECONVERGENT B0 ;  /* 0x0000000000007941 */ /* 0x000fea0003800200 */
.L_x_107:
[----:B------:R-:W-:Y:S01]  /*9020*/  NOP ;  /* 0x0000000000007918 */ /* 0x000fe20000000000 */
[----:B------:R-:W5:Y:S01]  /*9030*/  LDS R4, [R4+0x6600] ;  /* 0x0066000004047984 */ /* 0x000f620000000800 */
[----:B------:R-:W1:Y:S01]  /*9040*/  LDCU UR4, c[0x0][0x3c4] ;  /* 0x00007880ff0477ac */ /* 0x000e620008000800 */
[----:B------:R-:W-:Y:S01]  /*9050*/  BSSY.RECONVERGENT B0, `(.L_x_109) ;  /* 0x0000014000007945 */ /* 0x000fe20003800200 */
[----:B-----5:R-:W-:-:S04]  /*9060*/  ISETP.NE.AND P0, PT, R4, 0x7fffffff, PT ;  /* 0x7fffffff0400780c */ /* 0x020fc80003f05270 */
[----:B------:R-:W-:-:S04]  /*9070*/  SEL R0, R4, 0x80000000, P0 ;  /* 0x8000000004007807 */ /* 0x000fc80000000000 */
[----:B-1----:R-:W-:-:S04]  /*9080*/  SHF.R.U32.HI R0, RZ, UR4, R0 ;  /* 0x00000004ff007c19 */ /* 0x002fc80008011600 */
[----:B------:R-:W-:-:S05]  /*9090*/  LOP3.LUT R0, R0, R7, RZ, 0x30, !PT ;  /* 0x0000000700007212 */ /* 0x000fca00078e30ff */
[----:B------:R-:W-:Y:S02]  /*90a0*/  IMAD R6, R0, 0x8, R29 ;  /* 0x0000000800067824 */ /* 0x000fe400078e021d */
[----:B------:R-:W-:-:S04]  /*90b0*/  VIADD R0, R3, 0x1980 ;  /* 0x0000198003007836 */ /* 0x000fc80000000000 */
[----:B------:R-:W1:Y:S01]  /*90c0*/  LDS.64 R6, [R6+0x6c00] ;  /* 0x006c000006067984 */ /* 0x000e620000000a00 */
[----:B------:R-:W-:Y:S02]  /*90d0*/  ISETP.GE.AND P0, PT, R0, R27, PT ;  /* 0x0000001b0000720c */ /* 0x000fe40003f06270 */
[----:B-1----:R-:W-:-:S05]  /*90e0*/  IADD3 R3, P1, PT, R6, R3, RZ ;  /* 0x0000000306037210 */ /* 0x002fca0007f3e0ff */
[----:B------:R-:W-:-:S06]  /*90f0*/  IMAD.X R0, RZ, RZ, R7, P1 ;  /* 0x000000ffff007224 */ /* 0x000fcc00008e0607 */
[----:B------:R-:W-:Y:S05]  /*9100*/  @P0 BRA `(.L_x_110) ;  /* 0x0000000000200947 */ /* 0x000fea0003800000 */
[----:B------:R-:W1:Y:S01]  /*9110*/  LDCU.64 UR4, c[0x0][0x3a0] ;  /* 0x00007400ff0477ac */ /* 0x000e620008000a00 */
[----:B0-234-:R-:W-:Y:S01]  /*9120*/  IMAD.MOV.U32 R5, RZ, RZ, -0x1 ;  /* 0xffffffffff057424 */ /* 0x01dfe200078e00ff */
[----:B------:R-:W-:-:S04]  /*9130*/  ISETP.GT.AND P0, PT, R4, -0x1, PT ;  /* 0xffffffff0400780c */ /* 0x000fc80003f04270 */
[----:B------:R-:W-:-:S04]  /*9140*/  SEL R5, R5, 0x80000000, P0 ;  /* 0x8000000005057807 */ /* 0x000fc80000000000 */
[----:B------:R-:W-:Y:S02]  /*9150*/  LOP3.LUT R5, R5, R4, RZ, 0x3c, !PT ;  /* 0x0000000405057212 */ /* 0x000fe400078e3cff */
[----:B-1----:R-:W-:-:S04]  /*9160*/  LEA R2, P1, R3, UR4, 0x2 ;  /* 0x0000000403027c11 */ /* 0x002fc8000f8210ff */
[----:B------:R-:W-:-:S05]  /*9170*/  LEA.HI.X R3, R3, UR5, R0, 0x2, P1 ;  /* 0x0000000503037c11 */ /* 0x000fca00088f1400 */
[----:B------:R1:W-:Y:S04]  /*9180*/  STG.E desc[UR6][R2.64+0x6600], R5 ;  /* 0x0066000502007986 */ /* 0x0003e8000c101906 */
.L_x_110:
[----:B------:R-:W-:Y:S05]  /*9190*/  BSYNC.RECONVERGENT B0 ;  /* 0x0000000000007941 */ /* 0x000fea0003800200 */
.L_x_109:
[----:B------:R-:W-:Y:S01]  /*91a0*/  NOP ;  /* 0x0000000000007918 */ /* 0x000fe20000000000 */
[----:B------:R-:W-:Y:S05]  /*91b0*/  EXIT ;  /* 0x000000000000794d */ /* 0x000fea0003800000 */
.L_x_26:
[----:B------:R-:W-:Y:S02]  /*91c0*/  IMAD.MOV.U32 R49, RZ, RZ, R41 ;  /* 0x000000ffff317224 */ /* 0x000fe400078e0029 */
[----:B------:R-:W-:Y:S02]  /*91d0*/  IMAD.MOV.U32 R48, RZ, RZ, 0x1 ;  /* 0x00000001ff307424 */ /* 0x000fe400078e00ff */
[----:B------:R-:W-:Y:S02]  /*91e0*/  IMAD.MOV.U32 R51, RZ, RZ, RZ ;  /* 0x000000ffff337224 */ /* 0x000fe400078e00ff */
[----:B------:R-:W-:-:S07]  /*91f0*/  IMAD.MOV.U32 R46, RZ, RZ, -0x1 ;  /* 0xffffffffff2e7424 */ /* 0x000fce00078e00ff */
[----:B------:R-:W-:Y:S05]  /*9200*/  WARPSYNC.COLLECTIVE R46, `(.L_x_111) ;  /* 0x000000002e087348 */ /* 0x000fea0003c00000 */
[----:B------:R0:W1:Y:S02]  /*9210*/  SHFL.UP P0, R44, R49, R48, R51 ;  /* 0x04000030312c7389 */ /* 0x0000640000000033 */
[----:B01----:R-:W-:Y:S05]  /*9220*/  ENDCOLLECTIVE ;  /* 0x000000000000791b */ /* 0x003fea0003800000 */
.L_x_111:
[----:B------:R-:W-:Y:S02]  /*9230*/  IMAD.MOV.U32 R48, RZ, RZ, 0x2 ;  /* 0x00000002ff307424 */ /* 0x000fe400078e00ff */
[----:B------:R-:W-:-:S04]  /*9240*/  IMAD.MOV.U32 R40, RZ, RZ, R44 ;  /* 0x000000ffff287224 */ /* 0x000fc800078e002c */
[----:B------:R-:W-:-:S04]  /*9250*/  @P0 IMAD.IADD R40, R41, 0x1, R40 ;  /* 0x0000000129280824 */ /* 0x000fc800078e0228 */
[----:B------:R-:W-:-:S07]  /*9260*/  IMAD.MOV.U32 R49, RZ, RZ, R40 ;  /* 0x000000ffff317224 */ /* 0x000fce00078e0028 */
[----:B------:R-:W-:Y:S05]  /*9270*/  WARPSYNC.COLLECTIVE R46, `(.L_x_112) ;  /* 0x000000002e087348 */ /* 0x000fea0003c00000 */
[----:B------:R0:W1:Y:S02]  /*9280*/  SHFL.UP P0, R44, R49, R48, R51 ;  /* 0x04000030312c7389 */ /* 0x0000640000000033 */
[----:B01----:R-:W-:Y:S05]  /*9290*/  ENDCOLLECTIVE ;  /* 0x000000000000791b */ /* 0x003fea0003800000 */
.L_x_112:
[----:B------:R-:W-:Y:S02]  /*92a0*/  IMAD.MOV.U32 R48, RZ, RZ, 0x4 ;  /* 0x00000004ff307424 */ /* 0x000fe400078e00ff */
[----:B------:R-:W-:-:S04]  /*92b0*/  IMAD.MOV.U32 R43, RZ, RZ, R44 ;  /* 0x000000ffff2b7224 */ /* 0x000fc800078e002c */
[----:B------:R-:W-:-:S04]  /*92c0*/  @P0 IMAD.IADD R43, R40, 0x1, R43 ;  /* 0x00000001282b0824 */ /* 0x000fc800078e022b */
[----:B------:R-:W-:-:S07]  /*92d0*/  IMAD.MOV.U32 R49, RZ, RZ, R43 ;  /* 0x000000ffff317224 */ /* 0x000fce00078e002b */
[----:B------:R-:W-:Y:S05]  /*92e0*/  WARPSYNC.COLLECTIVE R46, `(.L_x_113) ;  /* 0x000000002e087348 */ /* 0x000fea0003c00000 */
[----:B------:R0:W1:Y:S02]  /*92f0*/  SHFL.UP P0, R44, R49, R48, R51 ;  /* 0x04000030312c7389 */ /* 0x0000640000000033 */
[----:B01----:R-:W-:Y:S05]  /*9300*/  ENDCOLLECTIVE ;  /* 0x000000000000791b */ /* 0x003fea0003800000 */
.L_x_113:
[----:B------:R-:W-:Y:S02]  /*9310*/  IMAD.MOV.U32 R48, RZ, RZ, 0x8 ;  /* 0x00000008ff307424 */ /* 0x000fe400078e00ff */
[----:B------:R-:W-:-:S04]  /*9320*/  IMAD.MOV.U32 R42, RZ, RZ, R44 ;  /* 0x000000ffff2a7224 */ /* 0x000fc800078e002c */
[----:B------:R-:W-:-:S04]  /*9330*/  @P0 IMAD.IADD R42, R43, 0x1, R42 ;  /* 0x000000012b2a0824 */ /* 0x000fc800078e022a */
[----:B------:R-:W-:-:S07]  /*9340*/  IMAD.MOV.U32 R49, RZ, RZ, R42 ;  /* 0x000000ffff317224 */ /* 0x000fce00078e002a */
[----:B------:R-:W-:Y:S05]  /*9350*/  WARPSYNC.COLLECTIVE R46, `(.L_x_114) ;  /* 0x000000002e087348 */ /* 0x000fea0003c00000 */
[----:B------:R0:W1:Y:S02]  /*9360*/  SHFL.UP P0, R44, R49, R48, R51 ;  /* 0x04000030312c7389 */ /* 0x0000640000000033 */
[----:B01----:R-:W-:Y:S05]  /*9370*/  ENDCOLLECTIVE ;  /* 0x000000000000791b */ /* 0x003fea0003800000 */
.L_x_114:
[----:B------:R-:W-:Y:S02]  /*9380*/  IMAD.MOV.U32 R48, RZ, RZ, 0x10 ;  /* 0x00000010ff307424 */ /* 0x000fe400078e00ff */
[----:B------:R-:W-:-:S04]  /*9390*/  IMAD.MOV.U32 R47, RZ, RZ, R44 ;  /* 0x000000ffff2f7224 */ /* 0x000fc800078e002c */
[----:B------:R-:W-:-:S04]  /*93a0*/  @P0 IMAD.IADD R47, R42, 0x1, R47 ;  /* 0x000000012a2f0824 */ /* 0x000fc800078e022f */
[----:B------:R-:W-:-:S07]  /*93b0*/  IMAD.MOV.U32 R49, RZ, RZ, R47 ;  /* 0x000000ffff317224 */ /* 0x000fce00078e002f */
[----:B------:R-:W-:Y:S05]  /*93c0*/  WARPSYNC.COLLECTIVE R46, `(.L_x_115) ;  /* 0x000000002e087348 */ /* 0x000fea0003c00000 */
[----:B------:R0:W1:Y:S02]  /*93d0*/  SHFL.UP P0, R44, R49, R48, R51 ;  /* 0x04000030312c7389 */ /* 0x0000640000000033 */
[----:B01----:R-:W-:Y:S05]  /*93e0*/  ENDCOLLECTIVE ;  /* 0x000000000000791b */ /* 0x003fea0003800000 */
.L_x_115:
[----:B------:R-:W-:Y:S05]  /*93f0*/  BRA `(.L_x_116) ;  /* 0xffffff9400b87947 */ /* 0x000fea000383ffff */
.L_x_117:
[----:B------:R-:W-:-:S00]  /*9400*/  BRA `(.L_x_117) ;  /* 0xfffffffc00fc7947 */ /* 0x000fc0000383ffff */
[----:B------:R-:W-:-:S00]  /*9410*/  NOP ;  /* 0x0000000000007918 */ /* 0x000fc00000000000 */
        /* <DEDUP_REMOVED lines=14> */
.L_x_236:


//--------------------- .text._ZN3cub18CUB_300001_SM_10006detail10radix_sort33DeviceRadixSortExclusiveSumKernelINS1_5radix10policy_hubIfNS0_8NullTypeEyE10Policy1000EyEEvPT0_ --------------------------
	.section	.text._ZN3cub18CUB_300001_SM_10006detail10radix_sort33DeviceRadixSortExclusiveSumKernelINS1_5radix10policy_hubIfNS0_8NullTypeEyE10Policy1000EyEEvPT0_,"ax",@progbits
	.align	128
        .global         _ZN3cub18CUB_300001_SM_10006detail10radix_sort33DeviceRadixSortExclusiveSumKernelINS1_5radix10policy_hubIfNS0_8NullTypeEyE10Policy1000EyEEvPT0_
        .type           _ZN3cub18CUB_300001_SM_10006detail10radix_sort33DeviceRadixSortExclusiveSumKernelINS1_5radix10policy_hubIfNS0_8NullTypeEyE10Policy1000EyEEvPT0_,@function
        .size           _ZN3cub18CUB_300001_SM_10006detail10radix_sort33DeviceRadixSortExclusiveSumKernelINS1_5radix10policy_hubIfNS0_8NullTypeEyE10Policy1000EyEEvPT0_,(.L_x_237 - _ZN3cub18CUB_300001_SM_10006detail10radix_sort33DeviceRadixSortExclusiveSumKernelINS1_5radix10policy_hubIfNS0_8NullTypeEyE10Policy1000EyEEvPT0_)
        .other          _ZN3cub18CUB_300001_SM_10006detail10radix_sort33DeviceRadixSortExclusiveSumKernelINS1_5radix10policy_hubIfNS0_8NullTypeEyE10Policy1000EyEEvPT0_,@"STO_CUDA_ENTRY STV_DEFAULT"
_ZN3cub18CUB_300001_SM_10006detail10radix_sort33DeviceRadixSortExclusiveSumKernelINS1_5radix10policy_hubIfNS0_8NullTypeEyE10Policy1000EyEEvPT0_:
.text._ZN3cub18CUB_300001_SM_10006detail10radix_sort33DeviceRadixSortExclusiveSumKernelINS1_5radix10policy_hubIfNS0_8NullTypeEyE10Policy1000EyEEvPT0_:
[----:B------:R-:W-:Y:S01]  /*0000*/  LDC R1, c[0x0][0x37c] ;  /* 0x0000df00ff017b82 */ /* 0x000fe20000000800 */
[----:B------:R-:W0:Y:S07]  /*0010*/  S2R R18, SR_TID.X ;  /* 0x0000000000127919 */ /* 0x000e2e0000002100 */
[----:B------:R-:W1:Y:S01]  /*0020*/  LDC.64 R16, c[0x0][0x380] ;  /* 0x0000e000ff107b82 */ /* 0x000e620000000a00 */
[----:B------:R-:W2:Y:S01]  /*0030*/  LDCU.64 UR4, c[0x0][0x358] ;  /* 0x00006b00ff0477ac */ /* 0x000ea20008000a00 */
[----:B------:R-:W3:Y:S01]  /*0040*/  S2R R5, SR_CTAID.X ;  /* 0x0000000000057919 */ /* 0x000ee20000002500 */
[----:B0-----:R-:W-:Y:S01]  /*0050*/  ISETP.GT.U32.AND P1, PT, R18, 0xff, PT ;  /* 0x000000ff1200780c */ /* 0x001fe20003f24070 */
[----:B---3--:R-:W-:-:S04]  /*0060*/  IMAD R5, R5, 0x100, R18 ;  /* 0x0000010005057824 */ /* 0x008fc800078e0212 */
[----:B-1----:R-:W-:-:S08]  /*0070*/  IMAD.WIDE R16, R5, 0x8, R16 ;  /* 0x0000000805107825 */ /* 0x002fd000078e0210 */
[----:B--2---:R-:W2:Y:S01]  /*0080*/  @!P1 LDG.E.64 R2, desc[UR4][R16.64] ;  /* 0x0000000410029981 */ /* 0x004ea2000c1e1b00 */
[----:B------:R-:W-:Y:S02]  /*0090*/  MOV R0, 0x400 ;  /* 0x0000040000007802 */ /* 0x000fe40000000f00 */
[C---:B------:R-:W-:Y:S01]  /*00a0*/  ISETP.GT.U32.AND P0, PT, R18.reuse, 0x1f, PT ;  /* 0x0000001f1200780c */ /* 0x040fe20003f04070 */
[----:B------:R-:W0:Y:S02]  /*00b0*/  S2R R5, SR_CgaCtaId ;  /* 0x0000000000057919 */ /* 0x000e240000008800 */
[----:B0-----:R-:W-:Y:S02]  /*00c0*/  LEA R5, R5, R0, 0x18 ;  /* 0x0000000005057211 */ /* 0x001fe400078ec0ff */
[----:B------:R-:W-:-:S05]  /*00d0*/  LEA.HI R0, R18, R18, RZ, 0x1d ;  /* 0x0000001212007211 */ /* 0x000fca00078fe8ff */
[----:B------:R-:W-:-:S05]  /*00e0*/  IMAD R0, R0, 0x8, R5 ;  /* 0x0000000800007824 */ /* 0x000fca00078e0205 */
[----:B--2---:R0:W-:Y:S01]  /*00f0*/  STS.64 [R0+0x10], R2 ;  /* 0x0000100200007388 */ /* 0x0041e20000000a00 */
[----:B------:R-:W-:Y:S06]  /*0100*/  BAR.SYNC.DEFER_BLOCKING 0x0 ;  /* 0x0000000000007b1d */ /* 0x000fec0000010000 */
[----:B------:R-:W-:Y:S05]  /*0110*/  @P0 BRA `(.L_x_118) ;  /* 0x0000000400240947 */ /* 0x000fea0003800000 */
[----:B------:R-:W-:Y:S01]  /*0120*/  IMAD R18, R18, 0x48, R5 ;  /* 0x0000004812127824 */ /* 0x000fe200078e0205 */
[----:B------:R-:W-:-:S04]  /*0130*/  UMOV UR6, 0xffffffff ;  /* 0xffffffff00067882 */ /* 0x000fc80000000000 */
[----:B------:R-:W-:Y:S04]  /*0140*/  LDS.64 R14, [R18+0x10] ;  /* 0x00001000120e7984 */ /* 0x000fe80000000a00 */
[----:B------:R-:W-:Y:S04]  /*0150*/  LDS.64 R12, [R18+0x18] ;  /* 0x00001800120c7984 */ /* 0x000fe80000000a00 */
[----:B------:R-:W1:Y:S04]  /*0160*/  LDS.64 R10, [R18+0x20] ;  /* 0x00002000120a7984 */ /* 0x000e680000000a00 */
[----:B------:R-:W-:Y:S04]  /*0170*/  LDS.64 R8, [R18+0x28] ;  /* 0x0000280012087984 */ /* 0x000fe80000000a00 */
[----:B------:R-:W2:Y:S04]  /*0180*/  LDS.64 R6, [R18+0x30] ;  /* 0x0000300012067984 */ /* 0x000ea80000000a00 */
[----:B------:R-:W-:Y:S04]  /*0190*/  LDS.64 R4, [R18+0x38] ;  /* 0x0000380012047984 */ /* 0x000fe80000000a00 */
[----:B0-----:R-:W0:Y:S04]  /*01a0*/  LDS.64 R2, [R18+0x40] ;  /* 0x0000400012027984 */ /* 0x001e280000000a00 */
[----:B------:R-:W3:Y:S01]  /*01b0*/  LDS.64 R20, [R18+0x48] ;  /* 0x0000480012147984 */ /* 0x000ee20000000a00 */
[----:B-1----:R-:W-:-:S04]  /*01c0*/  IADD3 R19, P3, P4, R10, R12, R14 ;  /* 0x0000000c0a137210 */ /* 0x002fc80007c7e00e */
[----:B------:R-:W-:Y:S02]  /*01d0*/  IADD3.X R23, PT, PT, R11, R13, R15, P3, P4 ;  /* 0x0000000d0b177210 */ /* 0x000fe40001fe840f */
[----:B--2---:R-:W-:-:S04]  /*01e0*/  IADD3 R19, P0, P2, R6, R19, R8 ;  /* 0x0000001306137210 */ /* 0x004fc80007a1e008 */
[----:B------:R-:W-:Y:S02]  /*01f0*/  IADD3.X R23, PT, PT, R7, R23, R9, P0, P2 ;  /* 0x0000001707177210 */ /* 0x000fe400007e4409 */
[----:B0-----:R-:W-:-:S04]  /*0200*/  IADD3 R19, P3, P4, R2, R19, R4 ;  /* 0x0000001302137210 */ /* 0x001fc80007c7e004 */
[----:B---3--:R-:W-:Y:S02]  /*0210*/  IADD3 R20, P0, PT, R20, R19, RZ ;  /* 0x0000001314147210 */ /* 0x008fe40007f1e0ff */
[----:B------:R-:W-:-:S05]  /*0220*/  IADD3.X R19, PT, PT, R3, R23, R5, P3, P4 ;  /* 0x0000001703137210 */ /* 0x000fca0001fe8405 */
[----:B------:R-:W-:Y:S01]  /*0230*/  IMAD.X R19, R21, 0x1, R19, P0 ;  /* 0x0000000115137824 */ /* 0x000fe200000e0613 */
[----:B------:R-:W-:Y:S06]  /*0240*/  BRA.DIV UR6, `(.L_x_119) ;  /* 0x0000000206f07947 */ /* 0x000fec000b800000 */
[----:B------:R-:W0:Y:S04]  /*0250*/  SHFL.UP PT, R27, R20, 0x1, RZ ;  /* 0x04200000141b7989 */ /* 0x000e2800000e00ff */
[----:B------:R-:W1:Y:S01]  /*0260*/  SHFL.UP P0, R25, R19, 0x1, RZ ;  /* 0x0420000013197989 */ /* 0x000e6200000000ff */
[----:B0-----:R-:W-:-:S04]  /*0270*/  IADD3 R22, P2, PT, R27, R20, RZ ;  /* 0x000000141b167210 */ /* 0x001fc80007f5e0ff */
[----:B-1----:R-:W-:Y:S01]  /*0280*/  SEL R27, R22, R27, P0 ;  /* 0x0000001b161b7207 */ /* 0x002fe20000000000 */
[----:B------:R-:W-:-:S04]  /*0290*/  IMAD.X R26, R25, 0x1, R19, P2 ;  /* 0x00000001191a7824 */ /* 0x000fc800010e0613 */
[----:B------:R-:W0:Y:S01]  /*02a0*/  SHFL.UP PT, R28, R27, 0x2, RZ ;  /* 0x044000001b1c7989 */ /* 0x000e2200000e00ff */
[----:B------:R-:W-:-:S05]  /*02b0*/  SEL R26, R26, R25, P0 ;  /* 0x000000191a1a7207 */ /* 0x000fca0000000000 */
[----:B------:R-:W1:Y:S01]  /*02c0*/  SHFL.UP P0, R25, R26, 0x2, RZ ;  /* 0x044000001a197989 */ /* 0x000e6200000000ff */
[----:B0-----:R-:W-:-:S05]  /*02d0*/  IADD3 R21, P2, PT, R28, R27, RZ ;  /* 0x0000001b1c157210 */ /* 0x001fca0007f5e0ff */
[----:B-1----:R-:W-:Y:S01]  /*02e0*/  IMAD.X R22, R25, 0x1, R26, P2 ;  /* 0x0000000119167824 */ /* 0x002fe200010e061a */
[----:B------:R-:W-:-:S04]  /*02f0*/  SEL R28, R21, R28, P0 ;  /* 0x0000001c151c7207 */ /* 0x000fc80000000000 */
[----:B------:R-:W-:Y:S01]  /*0300*/  SEL R29, R22, R25, P0 ;  /* 0x00000019161d7207 */ /* 0x000fe20000000000 */
        /* <DEDUP_REMOVED lines=12> */
[----:B------:R0:W1:Y:S04]  /*03d0*/  SHFL.UP PT, R28, R27, 0x10, RZ ;  /* 0x060000001b1c7989 */ /* 0x00006800000e00ff */
[----:B------:R0:W2:Y:S02]  /*03e0*/  SHFL.UP P0, R25, R26, 0x10, RZ ;  /* 0x060000001a197989 */ /* 0x0000a400000000ff */
.L_x_130:
[----:B-1----:R-:W-:-:S04]  /*03f0*/  IADD3 R21, P2, PT, R28, R27, RZ ;  /* 0x0000001b1c157210 */ /* 0x002fc80007f5e0ff */
[----:B--2---:R-:W-:Y:S01]  /*0400*/  SEL R21, R21, R28, P0 ;  /* 0x0000001c15157207 */ /* 0x004fe20000000000 */
[----:B------:R-:W-:-:S05]  /*0410*/  IMAD.X R22, R25, 0x1, R26, P2 ;  /* 0x0000000119167824 */ /* 0x000fca00010e061a */
[----:B------:R-:W-:Y:S02]  /*0420*/  SEL R22, R22, R25, P0 ;  /* 0x0000001916167207 */ /* 0x000fe40000000000 */
[----:B------:R-:W-:-:S05]  /*0430*/  IADD3 R20, P0, PT, R21, -R20, RZ ;  /* 0x8000001415147210 */ /* 0x000fca0007f1e0ff */
[----:B------:R-:W-:Y:S01]  /*0440*/  IMAD.X R21, R22, 0x1, ~R19, P0 ;  /* 0x0000000116157824 */ /* 0x000fe200000e0e13 */
[----:B------:R-:W-:-:S04]  /*0450*/  IADD3 R14, P0, PT, R14, R20, RZ ;  /* 0x000000140e0e7210 */ /* 0x000fc80007f1e0ff */
[----:B------:R1:W-:Y:S01]  /*0460*/  STS.64 [R18+0x10], R20 ;  /* 0x0000101412007388 */ /* 0x0003e20000000a00 */
[----:B------:R-:W-:Y:S01]  /*0470*/  IMAD.X R15, R15, 0x1, R21, P0 ;  /* 0x000000010f0f7824 */ /* 0x000fe200000e0615 */
        /* <DEDUP_REMOVED lines=17> */
[----:B------:R-:W-:-:S05]  /*0590*/  IMAD.X R3, R3, 0x1, R5, P0 ;  /* 0x0000000103037824 */ /* 0x000fca00000e0605 */
[----:B------:R1:W-:Y:S03]  /*05a0*/  STS.64 [R18+0x48], R2 ;  /* 0x0000480212007388 */ /* 0x0003e60000000a00 */
.L_x_118:
[----:B------:R-:W-:Y:S05]  /*05b0*/  WARPSYNC.ALL ;  /* 0x0000000000007948 */ /* 0x000fea0003800000 */
[----:B------:R-:W-:Y:S06]  /*05c0*/  BAR.SYNC.DEFER_BLOCKING 0x0 ;  /* 0x0000000000007b1d */ /* 0x000fec0000010000 */
[----:B------:R-:W-:Y:S05]  /*05d0*/  @P1 EXIT ;  /* 0x000000000000194d */ /* 0x000fea0003800000 */
[----:B01----:R-:W0:Y:S04]  /*05e0*/  LDS.64 R2, [R0+0x10] ;  /* 0x0000100000027984 */ /* 0x003e280000000a00 */
[----:B0-----:R-:W-:Y:S01]  /*05f0*/  STG.E.64 desc[UR4][R16.64], R2 ;  /* 0x0000000210007986 */ /* 0x001fe2000c101b04 */
[----:B------:R-:W-:Y:S05]  /*0600*/  EXIT ;  /* 0x000000000000794d */ /* 0x000fea0003800000 */
.L_x_119:
[----:B------:R-:W-:Y:S02]  /*0610*/  IMAD.MOV.U32 R24, RZ, RZ, R20 ;  /* 0x000000ffff187224 */ /* 0x000fe400078e0014 */
[----:B------:R-:W-:Y:S02]  /*0620*/  IMAD.MOV.U32 R23, RZ, RZ, 0x1 ;  /* 0x00000001ff177424 */ /* 0x000fe400078e00ff */
[----:B------:R-:W-:Y:S02]  /*0630*/  IMAD.MOV.U32 R22, RZ, RZ, RZ ;  /* 0x000000ffff167224 */ /* 0x000fe400078e00ff */
[----:B------:R-:W-:-:S07]  /*0640*/  IMAD.MOV.U32 R21, RZ, RZ, -0x1 ;  /* 0xffffffffff157424 */ /* 0x000fce00078e00ff */
[----:B------:R-:W-:Y:S05]  /*0650*/  WARPSYNC.COLLECTIVE R21, `(.L_x_120) ;  /* 0x0000000015087348 */ /* 0x000fea0003c00000 */
[----:B------:R0:W1:Y:S02]  /*0660*/  SHFL.UP P0, R25, R24, R23, R22 ;  /* 0x0400001718197389 */ /* 0x0000640000000016 */
[----:B01----:R-:W-:Y:S05]  /*0670*/  ENDCOLLECTIVE ;  /* 0x000000000000791b */ /* 0x003fea0003800000 */
.L_x_120:
[----:B------:R-:W-:Y:S02]  /*0680*/  IMAD.MOV.U32 R24, RZ, RZ, R19 ;  /* 0x000000ffff187224 */ /* 0x000fe400078e0013 */
[----:B------:R-:W-:-:S07]  /*0690*/  IMAD.MOV.U32 R27, RZ, RZ, R25 ;  /* 0x000000ffff1b7224 */ /* 0x000fce00078e0019 */
[----:B------:R-:W-:Y:S05]  /*06a0*/  WARPSYNC.COLLECTIVE R21, `(.L_x_121) ;  /* 0x0000000015087348 */ /* 0x000fea0003c00000 */
[----:B------:R0:W1:Y:S02]  /*06b0*/  SHFL.UP P0, R25, R24, R23, R22 ;  /* 0x0400001718197389 */ /* 0x0000640000000016 */
[----:B01----:R-:W-:Y:S05]  /*06c0*/  ENDCOLLECTIVE ;  /* 0x000000000000791b */ /* 0x003fea0003800000 */
.L_x_121:
[----:B------:R-:W-:Y:S01]  /*06d0*/  IADD3 R26, P2, PT, R27, R20, RZ ;  /* 0x000000141b1a7210 */ /* 0x000fe20007f5e0ff */
[----:B------:R-:W-:-:S03]  /*06e0*/  IMAD.MOV.U32 R23, RZ, RZ, 0x2 ;  /* 0x00000002ff177424 */ /* 0x000fc600078e00ff */
[----:B------:R-:W-:Y:S01]  /*06f0*/  SEL R27, R26, R27, P0 ;  /* 0x0000001b1a1b7207 */ /* 0x000fe20000000000 */
[----:B------:R-:W-:-:S04]  /*0700*/  IMAD.X R26, R25, 0x1, R19, P2 ;  /* 0x00000001191a7824 */ /* 0x000fc800010e0613 */
[----:B------:R-:W-:Y:S01]  /*0710*/  IMAD.MOV.U32 R24, RZ, RZ, R27 ;  /* 0x000000ffff187224 */ /* 0x000fe200078e001b */
[----:B------:R-:W-:-:S07]  /*0720*/  SEL R26, R26, R25, P0 ;  /* 0x000000191a1a7207 */ /* 0x000fce0000000000 */
[----:B------:R-:W-:Y:S05]  /*0730*/  WARPSYNC.COLLECTIVE R21, `(.L_x_122) ;  /* 0x0000000015087348 */ /* 0x000fea0003c00000 */
[----:B------:R0:W1:Y:S02]  /*0740*/  SHFL.UP P0, R25, R24, R23, R22 ;  /* 0x0400001718197389 */ /* 0x0000640000000016 */
[----:B01----:R-:W-:Y:S05]  /*0750*/  ENDCOLLECTIVE ;  /* 0x000000000000791b */ /* 0x003fea0003800000 */
.L_x_122:
[----:B------:R-:W-:Y:S02]  /*0760*/  IMAD.MOV.U32 R24, RZ, RZ, R26 ;  /* 0x000000ffff187224 */ /* 0x000fe400078e001a */
[----:B------:R-:W-:-:S07]  /*0770*/  IMAD.MOV.U32 R28, RZ, RZ, R25 ;  /* 0x000000ffff1c7224 */ /* 0x000fce00078e0019 */
[----:B------:R-:W-:Y:S05]  /*0780*/  WARPSYNC.COLLECTIVE R21, `(.L_x_123) ;  /* 0x0000000015087348 */ /* 0x000fea0003c00000 */
[----:B------:R0:W1:Y:S02]  /*0790*/  SHFL.UP P0, R25, R24, R23, R22 ;  /* 0x0400001718197389 */ /* 0x0000640000000016 */
[----:B01----:R-:W-:Y:S05]  /*07a0*/  ENDCOLLECTIVE ;  /* 0x000000000000791b */ /* 0x003fea0003800000 */
.L_x_123:
        /* <DEDUP_REMOVED lines=9> */
.L_x_124:
[----:B------:R-:W-:Y:S02]  /*0840*/  IMAD.MOV.U32 R24, RZ, RZ, R29 ;  /* 0x000000ffff187224 */ /* 0x000fe400078e001d */
[----:B------:R-:W-:-:S07]  /*0850*/  IMAD.MOV.U32 R27, RZ, RZ, R25 ;  /* 0x000000ffff1b7224 */ /* 0x000fce00078e0019 */
[----:B------:R-:W-:Y:S05]  /*0860*/  WARPSYNC.COLLECTIVE R21, `(.L_x_125) ;  /* 0x0000000015087348 */ /* 0x000fea0003c00000 */
[----:B------:R0:W1:Y:S02]  /*0870*/  SHFL.UP P0, R25, R24, R23, R22 ;  /* 0x0400001718197389 */ /* 0x0000640000000016 */
[----:B01----:R-:W-:Y:S05]  /*0880*/  ENDCOLLECTIVE ;  /* 0x000000000000791b */ /* 0x003fea0003800000 */
.L_x_125:
        /* <DEDUP_REMOVED lines=9> */
.L_x_126:
[----:B------:R-:W-:Y:S02]  /*0920*/  IMAD.MOV.U32 R24, RZ, RZ, R29 ;  /* 0x000000ffff187224 */ /* 0x000fe400078e001d */
[----:B------:R-:W-:-:S07]  /*0930*/  IMAD.MOV.U32 R27, RZ, RZ, R25 ;  /* 0x000000ffff1b7224 */ /* 0x000fce00078e0019 */
[----:B------:R-:W-:Y:S05]  /*0940*/  WARPSYNC.COLLECTIVE R21, `(.L_x_127) ;  /* 0x0000000015087348 */ /* 0x000fea0003c00000 */
[----:B------:R0:W1:Y:S02]  /*0950*/  SHFL.UP P0, R25, R24, R23, R22 ;  /* 0x0400001718197389 */ /* 0x0000640000000016 */
[----:B01----:R-:W-:Y:S05]  /*0960*/  ENDCOLLECTIVE ;  /* 0x000000000000791b */ /* 0x003fea0003800000 */
.L_x_127:
        /* <DEDUP_REMOVED lines=9> */
.L_x_128:
[----:B------:R-:W-:Y:S02]  /*0a00*/  IMAD.MOV.U32 R24, RZ, RZ, R26 ;  /* 0x000000ffff187224 */ /* 0x000fe400078e001a */
[----:B------:R-:W-:-:S07]  /*0a10*/  IMAD.MOV.U32 R28, RZ, RZ, R25 ;  /* 0x000000ffff1c7224 */ /* 0x000fce00078e0019 */
[----:B------:R-:W-:Y:S05]  /*0a20*/  WARPSYNC.COLLECTIVE R21, `(.L_x_129) ;  /* 0x0000000015087348 */ /* 0x000fea0003c00000 */
[----:B------:R0:W1:Y:S02]  /*0a30*/  SHFL.UP P0, R25, R24, R23, R22 ;  /* 0x0400001718197389 */ /* 0x0000640000000016 */
[----:B01----:R-:W-:Y:S05]  /*0a40*/  ENDCOLLECTIVE ;  /* 0x000000000000791b */ /* 0x003fea0003800000 */
.L_x_129:
[----:B------:R-:W-:Y:S05]  /*0a50*/  BRA `(.L_x_130) ;  /* 0xfffffff800647947 */ /* 0x000fea000383ffff */
.L_x_131:
        /* <DEDUP_REMOVED lines=10> */
.L_x_237:


//--------------------- .text._ZN3cub18CUB_300001_SM_10006detail10radix_sort30DeviceRadixSortHistogramKernelINS1_5radix10policy_hubIfNS0_8NullTypeEyE10Policy1000ELNS0_9SortOrderE0EfyNS1_21identity_decomposer_tEEEvPT2_PKT1_SB_iiT3_ --------------------------
	.section	.text._ZN3cub18CUB_300001_SM_10006detail10radix_sort30DeviceRadixSortHistogramKernelINS1_5radix10policy_hubIfNS0_8NullTypeEyE10Policy1000ELNS0_9SortOrderE0EfyNS1_21identity_decomposer_tEEEvPT2_PKT1_SB_iiT3_,"ax",@progbits
	.align	128
        .global         _ZN3cub18CUB_300001_SM_10006detail10radix_sort30DeviceRadixSortHistogramKernelINS1_5radix10policy_hubIfNS0_8NullTypeEyE10Policy1000ELNS0_9SortOrderE0EfyNS1_21identity_decomposer_tEEEvPT2_PKT1_SB_iiT3_
        .type           _ZN3cub18CUB_300001_SM_10006detail10radix_sort30DeviceRadixSortHistogramKernelINS1_5radix10policy_hubIfNS0_8NullTypeEyE10Policy1000ELNS0_9SortOrderE0EfyNS1_21identity_decomposer_tEEEvPT2_PKT1_SB_iiT3_,@function
        .size           _ZN3cub18CUB_300001_SM_10006detail10radix_sort30DeviceRadixSortHistogramKernelINS1_5radix10policy_hubIfNS0_8NullTypeEyE10Policy1000ELNS0_9SortOrderE0EfyNS1_21identity_decomposer_tEEEvPT2_PKT1_SB_iiT3_,(.L_x_238 - _ZN3cub18CUB_300001_SM_10006detail10radix_sort30DeviceRadixSortHistogramKernelINS1_5radix10policy_hubIfNS0_8NullTypeEyE10Policy1000ELNS0_9SortOrderE0EfyNS1_21identity_decomposer_tEEEvPT2_PKT1_SB_iiT3_)
        .other          _ZN3cub18CUB_300001_SM_10006detail10radix_sort30DeviceRadixSortHistogramKernelINS1_5radix10policy_hubIfNS0_8NullTypeEyE10Policy1000ELNS0_9SortOrderE0EfyNS1_21identity_decomposer_tEEEvPT2_PKT1_SB_iiT3_,@"STO_CUDA_ENTRY STV_DEFAULT"
_ZN3cub18CUB_300001_SM_10006detail10radix_sort30DeviceRadixSortHistogramKernelINS1_5radix10policy_hubIfNS0_8NullTypeEyE10Policy1000ELNS0_9SortOrderE0EfyNS1_21identity_decomposer_tEEEvPT2_PKT1_SB_iiT3_:
.text._ZN3cub18CUB_300001_SM_10006detail10radix_sort30DeviceRadixSortHistogramKernelINS1_5radix10policy_hubIfNS0_8NullTypeEyE10Policy1000ELNS0_9SortOrderE0EfyNS1_21identity_decomposer_tEEEvPT2_PKT1_SB_iiT3_:
[----:B------:R-:W-:Y:S01]  /*0000*/  LDC R1, c[0x0][0x37c] ;  /* 0x0000df00ff017b82 */ /* 0x000fe20000000800 */
[----:B------:R-:W0:Y:S02]  /*0010*/  LDCU.64 UR6, c[0x0][0x390] ;  /* 0x00007200ff0677ac */ /* 0x000e240008000a00 */
[----:B0-----:R-:W-:-:S04]  /*0020*/  ISETP.NE.U32.AND P0, PT, RZ, UR6, PT ;  /* 0x00000006ff007c0c */ /* 0x001fc8000bf05070 */
[----:B------:R-:W-:-:S13]  /*0030*/  ISETP.NE.AND.EX P0, PT, RZ, UR7, PT, P0 ;  /* 0x00000007ff007c0c */ /* 0x000fda000bf05300 */
[----:B------:R-:W-:Y:S05]  /*0040*/  @!P0 EXIT ;  /* 0x000000000000894d */ /* 0x000fea0003800000 */
[----:B------:R-:W-:Y:S01]  /*0050*/  UIADD3 UR11, UP0, UPT, UR6, -0x1, URZ ;  /* 0xffffffff060b7890 */ /* 0x000fe2000ff1e0ff */
[----:B------:R-:W0:Y:S01]  /*0060*/  S2R R0, SR_TID.X ;  /* 0x0000000000007919 */ /* 0x000e220000002100 */
[----:B------:R-:W1:Y:S01]  /*0070*/  LDCU.64 UR4, c[0x0][0x398] ;  /* 0x00007300ff0477ac */ /* 0x000e620008000a00 */
[----:B------:R-:W2:Y:S01]  /*0080*/  S2UR UR8, SR_CTAID.X ;  /* 0x00000000000879c3 */ /* 0x000ea20000002500 */
[----:B------:R-:W-:Y:S01]  /*0090*/  UIADD3.X UR12, UPT, UPT, UR7, -0x1, URZ, UP0, !UPT ;  /* 0xffffffff070c7890 */ /* 0x000fe200087fe4ff */
[----:B------:R-:W3:Y:S03]  /*00a0*/  LDCU.64 UR20, c[0x0][0x358] ;  /* 0x00006b00ff1477ac */ /* 0x000ee60008000a00 */
[----:B------:R-:W-:Y:S01]  /*00b0*/  USHF.R.U64 UR11, UR11, 0x1e, UR12 ;  /* 0x0000001e0b0b7899 */ /* 0x000fe2000800120c */
[----:B------:R-:W4:Y:S03]  /*00c0*/  LDCU UR28, c[0x0][0x370] ;  /* 0x00006e00ff1c77ac */ /* 0x000f260008000800 */
[----:B------:R-:W-:-:S02]  /*00d0*/  UIADD3 UR11, UP0, UPT, UR11, 0x1, URZ ;  /* 0x000000010b0b7890 */ /* 0x000fc4000ff1e0ff */
[----:B-1----:R-:W-:Y:S02]  /*00e0*/  UIADD3 UR4, UPT, UPT, UR5, 0x7, -UR4 ;  /* 0x0000000705047890 */ /* 0x002fe4000fffe804 */
[----:B------:R-:W-:Y:S02]  /*00f0*/  ULEA.HI.X UR12, UR12, URZ, URZ, 0x2, UP0 ;  /* 0x000000ff0c0c7291 */ /* 0x000fe400080f14ff */
[----:B------:R-:W-:Y:S02]  /*0100*/  UISETP.LT.U32.AND UP0, UPT, UR11, UR6, UPT ;  /* 0x000000060b00728c */ /* 0x000fe4000bf01070 */
[----:B------:R-:W-:Y:S02]  /*0110*/  USHF.R.S32.HI UR5, URZ, 0x1f, UR4 ;  /* 0x0000001fff057899 */ /* 0x000fe40008011404 */
[----:B------:R-:W-:Y:S02]  /*0120*/  UISETP.LT.U32.AND.EX UP0, UPT, UR12, UR7, UPT, UP0 ;  /* 0x000000070c00728c */ /* 0x000fe4000bf01100 */
[----:B------:R-:W-:-:S02]  /*0130*/  ULEA.HI UR5, UR5, UR4, URZ, 0x3 ;  /* 0x0000000405057291 */ /* 0x000fc4000f8f18ff */
[----:B------:R-:W-:Y:S01]  /*0140*/  USEL UR11, UR11, UR6, UP0 ;  /* 0x000000060b0b7287 */ /* 0x000fe20008000000 */
[----:B0-----:R-:W-:Y:S01]  /*0150*/  VIADD R20, R0, 0x780 ;  /* 0x0000078000147836 */ /* 0x001fe20000000000 */
[----:B------:R-:W-:Y:S02]  /*0160*/  USEL UR12, UR12, UR7, UP0 ;  /* 0x000000070c0c7287 */ /* 0x000fe40008000000 */
[----:B------:R-:W-:Y:S02]  /*0170*/  UISETP.GE.AND UP0, UPT, UR4, 0x8, UPT ;  /* 0x000000080400788c */ /* 0x000fe4000bf06270 */
[----:B------:R-:W-:Y:S02]  /*0180*/  USHF.R.S32.HI UR5, URZ, 0x3, UR5 ;  /* 0x00000003ff057899 */ /* 0x000fe40008011405 */
[----:B--2---:R-:W-:Y:S02]  /*0190*/  USHF.L.U32 UR8, UR8, 0xb, URZ ;  /* 0x0000000b08087899 */ /* 0x004fe400080006ff */
[----:B------:R-:W-:Y:S01]  /*01a0*/  PLOP3.LUT P0, PT, PT, PT, UP0, 0x80, 0x8 ;  /* 0x000000000008781c */ /* 0x000fe20003f0f008 */
[----:B------:R-:W-:-:S02]  /*01b0*/  UIADD3 UR22, UPT, UPT, UR5, -0x1, URZ ;  /* 0xffffffff05167890 */ /* 0x000fc4000fffe0ff */
[----:B------:R-:W-:Y:S01]  /*01c0*/  ULOP3.LUT UR23, UR5, 0xf, URZ, 0xc0, !UPT ;  /* 0x0000000f05177892 */ /* 0x000fe2000f8ec0ff */
[----:B------:R-:W-:Y:S01]  /*01d0*/  ISETP.GT.U32.OR P0, PT, R0, 0xff, !P0 ;  /* 0x000000ff0000780c */ /* 0x000fe20004704470 */
[----:B------:R-:W-:Y:S02]  /*01e0*/  ULOP3.LUT UR24, UR5, 0x7, URZ, 0xc0, !UPT ;  /* 0x0000000705187892 */ /* 0x000fe4000f8ec0ff */
[----:B------:R-:W-:Y:S01]  /*01f0*/  ULOP3.LUT UR25, UR5, 0x3, URZ, 0xc0, !UPT ;  /* 0x0000000305197892 */ /* 0x000fe2000f8ec0ff */
[----:B------:R-:W-:Y:S01]  /*0200*/  P2R R21, PR, RZ, 0x1 ;  /* 0x00000001ff157803 */ /* 0x000fe20000000000 */
[----:B------:R-:W-:Y:S02]  /*0210*/  ULOP3.LUT UR26, UR5, 0xffffff0, URZ, 0xc0, !UPT ;  /* 0x0ffffff0051a7892 */ /* 0x000fe4000f8ec0ff */
[----:B------:R-:W-:Y:S02]  /*0220*/  ULOP3.LUT UR27, UR5, 0xffffff8, URZ, 0xc0, !UPT ;  /* 0x0ffffff8051b7892 */ /* 0x000fe4000f8ec0ff */
[----:B------:R-:W-:Y:S01]  /*0230*/  ULOP3.LUT UR9, UR5, 0x1, URZ, 0xc0, !UPT ;  /* 0x0000000105097892 */ /* 0x000fe2000f8ec0ff */
[----:B------:R-:W-:Y:S01]  /*0240*/  UMOV UR6, URZ ;  /* 0x000000ff00067c82 */ /* 0x000fe20008000000 */
[----:B---34-:R-:W-:-:S10]  /*0250*/  UMOV UR7, URZ ;  /* 0x000000ff00077c82 */ /* 0x018fd40008000000 */
.L_x_215:
[----:B------:R-:W-:Y:S01]  /*0260*/  ISETP.NE.AND P0, PT, R21, RZ, PT ;  /* 0x000000ff1500720c */ /* 0x000fe20003f05270 */
[----:B------:R-:W-:-:S12]  /*0270*/  BSSY.RECONVERGENT B0, `(.L_x_132) ;  /* 0x0000080000007945 */ /* 0x000fd80003800200 */
[----:B012345:R-:W-:Y:S05]  /*0280*/  @P0 BRA `(.L_x_133) ;  /* 0x0000000400f80947 */ /* 0x03ffea0003800000 */
[----:B------:R-:W0:Y:S01]  /*0290*/  S2UR UR5, SR_CgaCtaId ;  /* 0x00000000000579c3 */ /* 0x000e220000008800 */
[----:B------:R-:W-:Y:S01]  /*02a0*/  IMAD.U32 R2, RZ, RZ, UR22 ;  /* 0x00000016ff027e24 */ /* 0x000fe2000f8e00ff */
[----:B------:R-:W-:-:S04]  /*02b0*/  UMOV UR4, 0x400 ;  /* 0x0000040000047882 */ /* 0x000fc80000000000 */
[----:B------:R-:W-:Y:S01]  /*02c0*/  ISETP.GE.U32.AND P1, PT, R2, 0xf, PT ;  /* 0x0000000f0200780c */ /* 0x000fe20003f26070 */
[----:B------:R-:W-:Y:S01]  /*02d0*/  IMAD.MOV.U32 R2, RZ, RZ, RZ ;  /* 0x000000ffff027224 */ /* 0x000fe200078e00ff */
[----:B0-----:R-:W-:-:S06]  /*02e0*/  ULEA UR4, UR5, UR4, 0x18 ;  /* 0x0000000405047291 */ /* 0x001fcc000f8ec0ff */
[----:B------:R-:W-:-:S05]  /*02f0*/  LEA R5, R0, UR4, 0x2 ;  /* 0x0000000400057c11 */ /* 0x000fca000f8e10ff */
[----:B------:R-:W-:Y:S05]  /*0300*/  @!P1 BRA `(.L_x_134) ;  /* 0x00000000005c9947 */ /* 0x000fea0003800000 */
[----:B------:R-:W-:Y:S01]  /*0310*/  VIADD R2, R5, 0x2000 ;  /* 0x0000200005027836 */ /* 0x000fe20000000000 */
[----:B------:R-:W-:-:S12]  /*0320*/  UIADD3 UR4, UPT, UPT, -UR26, URZ, URZ ;  /* 0x000000ff1a047290 */ /* 0x000fd8000fffe1ff */
.L_x_135:
[----:B------:R-:W-:Y:S01]  /*0330*/  UIADD3 UR4, UPT, UPT, UR4, 0x10, URZ ;  /* 0x0000001004047890 */ /* 0x000fe2000fffe0ff */
[----:B------:R-:W-:Y:S03]  /*0340*/  STS [R2+-0x2000], RZ ;  /* 0xffe000ff02007388 */ /* 0x000fe60000000800 */
[----:B------:R-:W-:Y:S01]  /*0350*/  UISETP.NE.AND UP0, UPT, UR4, URZ, UPT ;  /* 0x000000ff0400728c */ /* 0x000fe2000bf05270 */
        /* <DEDUP_REMOVED lines=16> */
[----:B------:R-:W-:Y:S06]  /*0460*/  BRA.U UP0, `(.L_x_135) ;  /* 0xfffffffd00b07547 */ /* 0x000fec000b83ffff */
[----:B------:R-:W-:-:S07]  /*0470*/  IMAD.U32 R2, RZ, RZ, UR26 ;  /* 0x0000001aff027e24 */ /* 0x000fce000f8e00ff */
.L_x_134:
[----:B------:R-:W-:Y:S01]  /*0480*/  ISETP.NE.AND P0, PT, RZ, UR23, PT ;  /* 0x00000017ff007c0c */ /* 0x000fe2000bf05270 */
[----:B------:R-:W-:Y:S02]  /*0490*/  IMAD.U32 R6, RZ, RZ, UR24 ;  /* 0x00000018ff067e24 */ /* 0x000fe4000f8e00ff */
[----:B------:R-:W-:Y:S02]  /*04a0*/  IMAD.U32 R3, RZ, RZ, UR23 ;  /* 0x00000017ff037e24 */ /* 0x000fe4000f8e00ff */
[----:B------:R-:W-:Y:S02]  /*04b0*/  VIADD R6, R6, 0xffffffff ;  /* 0xffffffff06067836 */ /* 0x000fe40000000000 */
[----:B------:R-:W-:-:S06]  /*04c0*/  VIADD R3, R3, 0xffffffff ;  /* 0xffffffff03037836 */ /* 0x000fcc0000000000 */
[----:B------:R-:W-:Y:S05]  /*04d0*/  @!P0 BRA `(.L_x_136) ;  /* 0x00000000007c8947 */ /* 0x000fea0003800000 */
[----:B------:R-:W-:Y:S01]  /*04e0*/  ISETP.GE.U32.AND P2, PT, R3, 0x7, PT ;  /* 0x000000070300780c */ /* 0x000fe20003f46070 */
[----:B------:R-:W-:-:S12]  /*04f0*/  UISETP.NE.AND UP0, UPT, UR24, URZ, UPT ;  /* 0x000000ff1800728c */ /* 0x000fd8000bf05270 */
[----:B------:R-:W-:Y:S05]  /*0500*/  @!P2 BRA `(.L_x_137) ;  /* 0x000000000028a947 */ /* 0x000fea0003800000 */
        /* <DEDUP_REMOVED lines=10> */
.L_x_137:
[----:B------:R-:W-:Y:S05]  /*05b0*/  BRA.U !UP0, `(.L_x_136) ;  /* 0x0000000108447547 */ /* 0x000fea000b800000 */
[----:B------:R-:W-:Y:S01]  /*05c0*/  ISETP.GE.U32.AND P2, PT, R6, 0x3, PT ;  /* 0x000000030600780c */ /* 0x000fe20003f46070 */
[----:B------:R-:W-:-:S12]  /*05d0*/  UISETP.NE.AND UP0, UPT, UR25, URZ, UPT ;  /* 0x000000ff1900728c */ /* 0x000fd8000bf05270 */
[C---:B0-----:R-:W-:Y:S02]  /*05e0*/  @P2 IMAD R4, R2.reuse, 0x400, R5 ;  /* 0x0000040002042824 */ /* 0x041fe400078e0205 */
[----:B------:R-:W-:-:S03]  /*05f0*/  @P2 VIADD R2, R2, 0x4 ;  /* 0x0000000402022836 */ /* 0x000fc60000000000 */
[----:B------:R1:W-:Y:S04]  /*0600*/  @P2 STS [R4], RZ ;  /* 0x000000ff04002388 */ /* 0x0003e80000000800 */
[----:B------:R1:W-:Y:S04]  /*0610*/  @P2 STS [R4+0x400], RZ ;  /* 0x000400ff04002388 */ /* 0x0003e80000000800 */
[----:B------:R1:W-:Y:S04]  /*0620*/  @P2 STS [R4+0x800], RZ ;  /* 0x000800ff04002388 */ /* 0x0003e80000000800 */
[----:B------:R1:W-:Y:S01]  /*0630*/  @P2 STS [R4+0xc00], RZ ;  /* 0x000c00ff04002388 */ /* 0x0003e20000000800 */
[----:B------:R-:W-:Y:S05]  /*0640*/  BRA.U !UP0, `(.L_x_136) ;  /* 0x0000000108207547 */ /* 0x000fea000b800000 */
[----:B------:R-:W-:Y:S01]  /*0650*/  IMAD R2, R2, 0x400, R5 ;  /* 0x0000040002027824 */ /* 0x000fe200078e0205 */
[----:B------:R-:W-:-:S04]  /*0660*/  UISETP.NE.AND UP0, UPT, UR25, 0x1, UPT ;  /* 0x000000011900788c */ /* 0x000fc8000bf05270 */
[----:B------:R2:W-:Y:S05]  /*0670*/  STS [R2], RZ ;  /* 0x000000ff02007388 */ /* 0x0005ea0000000800 */
[----:B------:R-:W-:Y:S05]  /*0680*/  BRA.U !UP0, `(.L_x_136) ;  /* 0x0000000108107547 */ /* 0x000fea000b800000 */
[----:B------:R-:W-:Y:S01]  /*0690*/  UISETP.NE.AND UP0, UPT, UR25, 0x2, UPT ;  /* 0x000000021900788c */ /* 0x000fe2000bf05270 */
[----:B------:R3:W-:Y:S05]  /*06a0*/  STS [R2+0x400], RZ ;  /* 0x000400ff02007388 */ /* 0x0007ea0000000800 */
[----:B------:R-:W-:-:S13]  /*06b0*/  PLOP3.LUT P2, PT, PT, PT, UP0, 0x80, 0x8 ;  /* 0x000000000008781c */ /* 0x000fda0003f4f008 */
[----:B------:R3:W-:Y:S02]  /*06c0*/  @P2 STS [R2+0x800], RZ ;  /* 0x000800ff02002388 */ /* 0x0007e40000000800 */
.L_x_136:
[----:B------:R-:W-:-:S13]  /*06d0*/  ISETP.GT.U32.AND P2, PT, R0, 0x7f, PT ;  /* 0x0000007f0000780c */ /* 0x000fda0003f44070 */
[----:B------:R-:W-:Y:S05]  /*06e0*/  @P2 BRA `(.L_x_133) ;  /* 0x0000000000e02947 */ /* 0x000fea0003800000 */
[----:B--23--:R-:W-:Y:S01]  /*06f0*/  IMAD.MOV.U32 R2, RZ, RZ, RZ ;  /* 0x000000ffff027224 */ /* 0x00cfe200078e00ff */
[----:B------:R-:W-:Y:S06]  /*0700*/  @!P1 BRA `(.L_x_138) ;  /* 0x0000000000589947 */ /* 0x000fec0003800000 */
[----:B------:R-:W-:-:S07]  /*0710*/  IMAD.MOV.U32 R2, RZ, RZ, RZ ;  /* 0x000000ffff027224 */ /* 0x000fce00078e00ff */
.L_x_139:
[C---:B012---:R-:W-:Y:S02]  /*0720*/  IMAD R4, R2.reuse, 0x400, R5 ;  /* 0x0000040002047824 */ /* 0x047fe400078e0205 */
[----:B------:R-:W-:-:S03]  /*0730*/  VIADD R2, R2, 0x10 ;  /* 0x0000001002027836 */ /* 0x000fc60000000000 */
[----:B------:R2:W-:Y:S02]  /*0740*/  STS [R4+0x200], RZ ;  /* 0x000200ff04007388 */ /* 0x0005e40000000800 */
[----:B------:R-:W-:Y:S02]  /*0750*/  ISETP.NE.AND P1, PT, R2, UR26, PT ;  /* 0x0000001a02007c0c */ /* 0x000fe4000bf25270 */
[----:B------:R2:W-:Y:S04]  /*0760*/  STS [R4+0x600], RZ ;  /* 0x000600ff04007388 */ /* 0x0005e80000000800 */
        /* <DEDUP_REMOVED lines=13> */
[----:B------:R2:W-:Y:S01]  /*0840*/  STS [R4+0x3e00], RZ ;  /* 0x003e00ff04007388 */ /* 0x0005e20000000800 */
[----:B------:R-:W-:Y:S05]  /*0850*/  @P1 BRA `(.L_x_139) ;  /* 0xfffffffc00b01947 */ /* 0x000fea000383ffff */
[----:B------:R-:W-:-:S07]  /*0860*/  IMAD.U32 R2, RZ, RZ, UR26 ;  /* 0x0000001aff027e24 */ /* 0x000fce000f8e00ff */
.L_x_138:
[----:B------:R-:W-:Y:S05]  /*0870*/  @!P0 BRA `(.L_x_133) ;  /* 0x00000000007c8947 */ /* 0x000fea0003800000 */
[----:B------:R-:W-:Y:S01]  /*0880*/  ISETP.GE.U32.AND P0, PT, R3, 0x7, PT ;  /* 0x000000070300780c */ /* 0x000fe20003f06070 */
[----:B------:R-:W-:-:S12]  /*0890*/  UISETP.NE.AND UP0, UPT, UR24, URZ, UPT ;  /* 0x000000ff1800728c */ /* 0x000fd8000bf05270 */
[----:B------:R-:W-:Y:S05]  /*08a0*/  @!P0 BRA `(.L_x_140) ;  /* 0x0000000000288947 */ /* 0x000fea0003800000 */
[C---:B------:R-:W-:Y:S02]  /*08b0*/  IMAD R3, R2.reuse, 0x400, R5 ;  /* 0x0000040002037824 */ /* 0x040fe400078e0205 */
[----:B------:R-:W-:-:S03]  /*08c0*/  VIADD R2, R2, 0x8 ;  /* 0x0000000802027836 */ /* 0x000fc60000000000 */
[----:B------:R3:W-:Y:S04]  /*08d0*/  STS [R3+0x200], RZ ;  /* 0x000200ff03007388 */ /* 0x0007e80000000800 */
[----:B------:R3:W-:Y:S04]  /*08e0*/  STS [R3+0x600], RZ ;  /* 0x000600ff03007388 */ /* 0x0007e80000000800 */
[----:B------:R3:W-:Y:S04]  /*08f0*/  STS [R3+0xa00], RZ ;  /* 0x000a00ff03007388 */ /* 0x0007e80000000800 */
[----:B------:R3:W-:Y:S04]  /*0900*/  STS [R3+0xe00], RZ ;  /* 0x000e00ff03007388 */ /* 0x0007e80000000800 */
[----:B------:R3:W-:Y:S04]  /*0910*/  STS [R3+0x1200], RZ ;  /* 0x001200ff03007388 */ /* 0x0007e80000000800 */
[----:B------:R3:W-:Y:S04]  /*0920*/  STS [R3+0x1600], RZ ;  /* 0x001600ff03007388 */ /* 0x0007e80000000800 */
[----:B------:R3:W-:Y:S04]  /*0930*/  STS [R3+0x1a00], RZ ;  /* 0x001a00ff03007388 */ /* 0x0007e80000000800 */
[----:B------:R3:W-:Y:S02]  /*0940*/  STS [R3+0x1e00], RZ ;  /* 0x001e00ff03007388 */ /* 0x0007e40000000800 */
.L_x_140:
[----:B------:R-:W-:Y:S05]  /*0950*/  BRA.U !UP0, `(.L_x_133) ;  /* 0x0000000108447547 */ /* 0x000fea000b800000 */
[----:B------:R-:W-:Y:S01]  /*0960*/  ISETP.GE.U32.AND P0, PT, R6, 0x3, PT ;  /* 0x000000030600780c */ /* 0x000fe20003f06070 */
[----:B------:R-:W-:-:S12]  /*0970*/  UISETP.NE.AND UP0, UPT, UR25, URZ, UPT ;  /* 0x000000ff1900728c */ /* 0x000fd8000bf05270 */
[C---:B---3--:R-:W-:Y:S02]  /*0980*/  @P0 IMAD R3, R2.reuse, 0x400, R5 ;  /* 0x0000040002030824 */ /* 0x048fe400078e0205 */
[----:B------:R-:W-:-:S03]  /*0990*/  @P0 VIADD R2, R2, 0x4 ;  /* 0x0000000402020836 */ /* 0x000fc60000000000 */
[----:B------:R4:W-:Y:S04]  /*09a0*/  @P0 STS [R3+0x200], RZ ;  /* 0x000200ff03000388 */ /* 0x0009e80000000800 */
[----:B------:R4:W-:Y:S04]  /*09b0*/  @P0 STS [R3+0x600], RZ ;  /* 0x000600ff03000388 */ /* 0x0009e80000000800 */
[----:B------:R4:W-:Y:S04]  /*09c0*/  @P0 STS [R3+0xa00], RZ ;  /* 0x000a00ff03000388 */ /* 0x0009e80000000800 */
[----:B------:R4:W-:Y:S01]  /*09d0*/  @P0 STS [R3+0xe00], RZ ;  /* 0x000e00ff03000388 */ /* 0x0009e20000000800 */
[----:B------:R-:W-:Y:S05]  /*09e0*/  BRA.U !UP0, `(.L_x_133) ;  /* 0x0000000108207547 */ /* 0x000fea000b800000 */
[----:B------:R-:W-:Y:S01]  /*09f0*/  IMAD R2, R2, 0x400, R5 ;  /* 0x0000040002027824 */ /* 0x000fe200078e0205 */
[----:B------:R-:W-:-:S04]  /*0a00*/  UISETP.NE.AND UP0, UPT, UR25, 0x1, UPT ;  /* 0x000000011900788c */ /* 0x000fc8000bf05270 */
[----:B------:R3:W-:Y:S05]  /*0a10*/  STS [R2+0x200], RZ ;  /* 0x000200ff02007388 */ /* 0x0007ea0000000800 */
[----:B------:R-:W-:Y:S05]  /*0a20*/  BRA.U !UP0, `(.L_x_133) ;  /* 0x0000000108107547 */ /* 0x000fea000b800000 */
[----:B------:R-:W-:Y:S01]  /*0a30*/  UISETP.NE.AND UP0, UPT, UR25, 0x2, UPT ;  /* 0x000000021900788c */ /* 0x000fe2000bf05270 */
[----:B------:R0:W-:Y:S05]  /*0a40*/  STS [R2+0x600], RZ ;  /* 0x000600ff02007388 */ /* 0x0001ea0000000800 */
[----:B------:R-:W-:-:S13]  /*0a50*/  PLOP3.LUT P0, PT, PT, PT, UP0, 0x80, 0x8 ;  /* 0x000000000008781c */ /* 0x000fda0003f0f008 */
[----:B------:R0:W-:Y:S02]  /*0a60*/  @P0 STS [R2+0xa00], RZ ;  /* 0x000a00ff02000388 */ /* 0x0001e40000000800 */
.L_x_133:
[----:B------:R-:W-:Y:S05]  /*0a70*/  BSYNC.RECONVERGENT B0 ;  /* 0x0000000000007941 */ /* 0x000fea0003800200 */
.L_x_132:
[----:B------:R-:W5:Y:S01]  /*0a80*/  LDCU.64 UR14, c[0x0][0x390] ;  /* 0x00007200ff0e77ac */ /* 0x000f620008000a00 */
[----:B------:R-:W-:Y:S02]  /*0a90*/  USHF.L.U32 UR4, UR6, 0x1e, URZ ;  /* 0x0000001e06047899 */ /* 0x000fe400080006ff */
[----:B------:R-:W-:Y:S02]  /*0aa0*/  USHF.L.U64.HI UR5, UR6, 0x1e, UR7 ;  /* 0x0000001e06057899 */ /* 0x000fe40008010207 */
[----:B-----5:R-:W-:-:S04]  /*0ab0*/  UIADD3 UR4, UP0, UPT, -UR4, UR14, URZ ;  /* 0x0000000e04047290 */ /* 0x020fc8000ff1e1ff */
[----:B------:R-:W-:Y:S02]  /*0ac0*/  UIADD3.X UR5, UPT, UPT, ~UR5, UR15, URZ, UP0, !UPT ;  /* 0x0000000f05057290 */ /* 0x000fe400087fe5ff */
[----:B------:R-:W-:-:S04]  /*0ad0*/  UISETP.LT.U32.AND UP0, UPT, UR4, 0x40000000, UPT ;  /* 0x400000000400788c */ /* 0x000fc8000bf01070 */
[----:B------:R-:W-:-:S04]  /*0ae0*/  UISETP.LT.U32.AND.EX UP0, UPT, UR5, URZ, UPT, UP0 ;  /* 0x000000ff0500728c */ /* 0x000fc8000bf01100 */
[----:B------:R-:W-:Y:S02]  /*0af0*/  USEL UR13, UR4, 0x40000000, UP0 ;  /* 0x40000000040d7887 */ /* 0x000fe40008000000 */
[----:B------:R-:W-:Y:S02]  /*0b00*/  USEL UR14, UR5, URZ, UP0 ;  /* 0x000000ff050e7287 */ /* 0x000fe40008000000 */
[----:B------:R-:W-:-:S04]  /*0b10*/  UISETP.GT.U32.AND UP0, UPT, UR13, UR8, UPT ;  /* 0x000000080d00728c */ /* 0x000fc8000bf04070 */
[----:B------:R-:W-:Y:S01]  /*0b20*/  UISETP.GT.U32.AND.EX UP0, UPT, UR14, URZ, UPT, UP0 ;  /* 0x000000ff0e00728c */ /* 0x000fe2000bf04100 */
[----:B------:R-:W-:Y:S08]  /*0b30*/  BAR.SYNC.DEFER_BLOCKING 0x0 ;  /* 0x0000000000007b1d */ /* 0x000ff00000010000 */
[----:B------:R-:W-:Y:S06]  /*0b40*/  BAR.SYNC.DEFER_BLOCKING 0x0 ;  /* 0x0000000000007b1d */ /* 0x000fec0000010000 */
[----:B------:R-:W-:Y:S05]  /*0b50*/  BRA.U !UP0, `(.L_x_141) ;  /* 0x00000011082c7547 */ /* 0x000fea000b800000 */
[----:B------:R-:W-:Y:S01]  /*0b60*/  UMOV UR10, UR8 ;  /* 0x00000008000a7c82 */ /* 0x000fe20008000000 */
[----:B------:R-:W-:-:S05]  /*0b70*/  UMOV UR5, URZ ;  /* 0x000000ff00057c82 */ /* 0x000fca0008000000 */
.L_x_146:
[----:B-----5:R-:W5:Y:S01]  /*0b80*/  LDCU.64 UR18, c[0x0][0x390] ;  /* 0x00007200ff1277ac */ /* 0x020f620008000a00 */
[----:B------:R-:W-:Y:S02]  /*0b90*/  USHF.L.U32 UR15, UR6, 0x1e, URZ ;  /* 0x0000001e060f7899 */ /* 0x000fe400080006ff */
[----:B------:R-:W-:Y:S02]  /*0ba0*/  USHF.L.U64.HI UR16, UR6, 0x1e, UR7 ;  /* 0x0000001e06107899 */ /* 0x000fe40008010207 */
[----:B------:R-:W-:-:S04]  /*0bb0*/  UIADD3 UR15, UP0, UPT, UR10, UR15, URZ ;  /* 0x0000000f0a0f7290 */ /* 0x000fc8000ff1e0ff */
[----:B------:R-:W-:Y:S02]  /*0bc0*/  UIADD3.X UR16, UPT, UPT, UR5, UR16, URZ, UP0, !UPT ;  /* 0x0000001005107290 */ /* 0x000fe400087fe4ff */
[----:B------:R-:W-:Y:S02]  /*0bd0*/  ULEA UR10, UP0, UR28, UR10, 0xb ;  /* 0x0000000a1c0a7291 */ /* 0x000fe4000f8058ff */
[----:B-----5:R-:W-:Y:S02]  /*0be0*/  UIADD3 UR17, UP1, UPT, -UR15, UR18, URZ ;  /* 0x000000120f117290 */ /* 0x020fe4000ff3e1ff */
[----:B------:R-:W-:Y:S02]  /*0bf0*/  UIADD3.X UR5, UPT, UPT, URZ, UR5, URZ, UP0, !UPT ;  /* 0x00000005ff057290 */ /* 0x000fe400087fe4ff */
[----:B------:R-:W-:Y:S02]  /*0c00*/  UIADD3.X UR4, UPT, UPT, ~UR16, UR19, URZ, UP1, !UPT ;  /* 0x0000001310047290 */ /* 0x000fe40008ffe5ff */
[----:B------:R-:W-:-:S02]  /*0c10*/  UISETP.GE.U32.AND UP1, UPT, UR17, 0x800, UPT ;  /* 0x000008001100788c */ /* 0x000fc4000bf26070 */
[----:B------:R-:W-:Y:S02]  /*0c20*/  UISETP.GE.U32.AND UP0, UPT, UR10, UR13, UPT ;  /* 0x0000000d0a00728c */ /* 0x000fe4000bf06070 */
[----:B------:R-:W-:Y:S02]  /*0c30*/  UISETP.GE.U32.AND.EX UP1, UPT, UR4, URZ, UPT, UP1 ;  /* 0x000000ff0400728c */ /* 0x000fe4000bf26110 */
[----:B------:R-:W-:-:S07]  /*0c40*/  UISETP.GE.U32.AND.EX UP0, UPT, UR5, UR14, UPT, UP0 ;  /* 0x0000000e0500728c */ /* 0x000fce000bf06100 */
[----:B0-----:R-:W-:Y:S05]  /*0c50*/  BRA.U !UP1, `(.L_x_142) ;  /* 0x0000000109587547 */ /* 0x001fea000b800000 */
[----:B------:R-:W0:Y:S01]  /*0c60*/  LDCU.64 UR18, c[0x0][0x388] ;  /* 0x00007100ff1277ac */ /* 0x000e220008000a00 */
[----:B---34-:R-:W-:-:S05]  /*0c70*/  IADD3 R3, P0, PT, R0, UR15, RZ ;  /* 0x0000000f00037c10 */ /* 0x018fca000ff1e0ff */
[----:B012---:R-:W-:Y:S01]  /*0c80*/  IMAD.X R4, RZ, RZ, UR16, P0 ;  /* 0x00000010ff047e24 */ /* 0x007fe200080e06ff */
[----:B------:R-:W-:-:S04]  /*0c90*/  LEA R2, P0, R3, UR18, 0x2 ;  /* 0x0000001203027c11 */ /* 0x000fc8000f8010ff */
        /* <DEDUP_REMOVED lines=18> */
.L_x_142:
[----:B------:R-:W1:Y:S01]  /*0dc0*/  LDCU.64 UR18, c[0x0][0x388] ;  /* 0x00007100ff1277ac */ /* 0x000e620008000a00 */
[C---:B0-23--:R-:W-:Y:S01]  /*0dd0*/  VIADD R2, R0.reuse, 0x80 ;  /* 0x0000008000027836 */ /* 0x04dfe20000000000 */
[C---:B----4-:R-:W-:Y:S01]  /*0de0*/  IADD3 R3, P0, PT, R0.reuse, UR15, RZ ;  /* 0x0000000f00037c10 */ /* 0x050fe2000ff1e0ff */
[C---:B------:R-:W-:Y:S01]  /*0df0*/  VIADD R5, R0.reuse, 0x180 ;  /* 0x0000018000057836 */ /* 0x040fe20000000000 */
[C---:B------:R-:W-:Y:S01]  /*0e00*/  ISETP.GE.AND P1, PT, R0.reuse, UR17, PT ;  /* 0x0000001100007c0c */ /* 0x040fe2000bf26270 */
[----:B------:R-:W-:Y:S01]  /*0e10*/  VIADD R6, R0, 0x100 ;  /* 0x0000010000067836 */ /* 0x000fe20000000000 */
[----:B------:R-:W-:Y:S01]  /*0e20*/  ISETP.GE.AND P2, PT, R2, UR17, PT ;  /* 0x0000001102007c0c */ /* 0x000fe2000bf46270 */
[----:B-1----:R-:W-:Y:S01]  /*0e30*/  IMAD.X R4, RZ, RZ, UR16, P0 ;  /* 0x00000010ff047e24 */ /* 0x002fe200080e06ff */
[----:B------:R-:W-:Y:S01]  /*0e40*/  ISETP.GE.AND P4, PT, R5, UR17, PT ;  /* 0x0000001105007c0c */ /* 0x000fe2000bf86270 */
[----:B------:R-:W-:Y:S01]  /*0e50*/  VIADD R5, R0, 0x200 ;  /* 0x0000020000057836 */ /* 0x000fe20000000000 */
[----:B------:R-:W-:Y:S01]  /*0e60*/  ISETP.GE.AND P3, PT, R6, UR17, PT ;  /* 0x0000001106007c0c */ /* 0x000fe2000bf66270 */
[----:B------:R-:W-:-:S02]  /*0e70*/  IMAD.MOV.U32 R11, RZ, RZ, 0x7fffffff ;  /* 0x7fffffffff0b7424 */ /* 0x000fc400078e00ff */
[----:B------:R-:W-:Y:S01]  /*0e80*/  IMAD.MOV.U32 R10, RZ, RZ, 0x7fffffff ;  /* 0x7fffffffff0a7424 */ /* 0x000fe200078e00ff */
[----:B------:R-:W-:Y:S01]  /*0e90*/  ISETP.GE.AND P5, PT, R5, UR17, PT ;  /* 0x0000001105007c0c */ /* 0x000fe2000bfa6270 */
[----:B------:R-:W-:Y:S01]  /*0ea0*/  VIADD R5, R0, 0x300 ;  /* 0x0000030000057836 */ /* 0x000fe20000000000 */
[----:B------:R-:W-:-:S04]  /*0eb0*/  LEA R2, P0, R3, UR18, 0x2 ;  /* 0x0000001203027c11 */ /* 0x000fc8000f8010ff */
[----:B------:R-:W-:Y:S01]  /*0ec0*/  LEA.HI.X R3, R3, UR19, R4, 0x2, P0 ;  /* 0x0000001303037c11 */ /* 0x000fe200080f1404 */
[----:B------:R-:W-:Y:S02]  /*0ed0*/  VIADD R4, R0, 0x280 ;  /* 0x0000028000047836 */ /* 0x000fe40000000000 */
[----:B------:R-:W-:Y:S02]  /*0ee0*/  IMAD.MOV.U32 R13, RZ, RZ, 0x7fffffff ;  /* 0x7fffffffff0d7424 */ /* 0x000fe400078e00ff */
[----:B------:R1:W5:Y:S01]  /*0ef0*/  @!P2 LDG.E R11, desc[UR20][R2.64+0x200] ;  /* 0x00020014020ba981 */ /* 0x000362000c1e1900 */
[----:B------:R-:W-:Y:S01]  /*0f00*/  ISETP.GE.AND P0, PT, R4, UR17, PT ;  /* 0x0000001104007c0c */ /* 0x000fe2000bf06270 */
[----:B------:R-:W-:Y:S02]  /*0f10*/  VIADD R4, R0, 0x380 ;  /* 0x0000038000047836 */ /* 0x000fe40000000000 */
[----:B------:R1:W5:Y:S01]  /*0f20*/  @!P1 LDG.E R10, desc[UR20][R2.64] ;  /* 0x00000014020a9981 */ /* 0x000362000c1e1900 */
[----:B------:R-:W-:Y:S01]  /*0f30*/  IMAD.MOV.U32 R12, RZ, RZ, 0x7fffffff ;  /* 0x7fffffffff0c7424 */ /* 0x000fe200078e00ff */
[----:B------:R-:W-:-:S02]  /*0f40*/  ISETP.GE.AND P1, PT, R5, UR17, PT ;  /* 0x0000001105007c0c */ /* 0x000fc4000bf26270 */
[----:B------:R-:W-:Y:S01]  /*0f50*/  ISETP.GE.AND P2, PT, R4, UR17, PT ;  /* 0x0000001104007c0c */ /* 0x000fe2000bf46270 */
[C---:B------:R-:W-:Y:S01]  /*0f60*/  VIADD R4, R0.reuse, 0x480 ;  /* 0x0000048000047836 */ /* 0x040fe20000000000 */
[----:B------:R1:W5:Y:S01]  /*0f70*/  @!P4 LDG.E R13, desc[UR20][R2.64+0x600] ;  /* 0x00060014020dc981 */ /* 0x000362000c1e1900 */
[----:B------:R-:W-:Y:S01]  /*0f80*/  IMAD.MOV.U32 R14, RZ, RZ, 0x7fffffff ;  /* 0x7fffffffff0e7424 */ /* 0x000fe200078e00ff */
[----:B------:R-:W-:Y:S02]  /*0f90*/  LOP3.LUT R5, R0, 0x400, RZ, 0xfc, !PT ;  /* 0x0000040000057812 */ /* 0x000fe400078efcff */
[----:B------:R-:W-:Y:S01]  /*0fa0*/  ISETP.GE.AND P4, PT, R4, UR17, PT ;  /* 0x0000001104007c0c */ /* 0x000fe2000bf86270 */
[----:B------:R-:W-:Y:S01]  /*0fb0*/  VIADD R4, R0, 0x500 ;  /* 0x0000050000047836 */ /* 0x000fe20000000000 */
[----:B------:R1:W5:Y:S01]  /*0fc0*/  @!P3 LDG.E R12, desc[UR20][R2.64+0x400] ;  /* 0x00040014020cb981 */ /* 0x000362000c1e1900 */
[----:B------:R-:W-:Y:S01]  /*0fd0*/  ISETP.GE.AND P3, PT, R5, UR17, PT ;  /* 0x0000001105007c0c */ /* 0x000fe2000bf66270 */
[----:B------:R-:W-:-:S02]  /*0fe0*/  IMAD.MOV.U32 R15, RZ, RZ, 0x7fffffff ;  /* 0x7fffffffff0f7424 */ /* 0x000fc400078e00ff */
[----:B------:R-:W-:Y:S01]  /*0ff0*/  IMAD.MOV.U32 R18, RZ, RZ, 0x7fffffff ;  /* 0x7fffffffff127424 */ /* 0x000fe200078e00ff */
[----:B------:R1:W5:Y:S01]  /*1000*/  @!P5 LDG.E R14, desc[UR20][R2.64+0x800] ;  /* 0x00080014020ed981 */ /* 0x000362000c1e1900 */
[----:B------:R-:W-:Y:S01]  /*1010*/  ISETP.GE.AND P5, PT, R4, UR17, PT ;  /* 0x0000001104007c0c */ /* 0x000fe2000bfa6270 */
[C---:B------:R-:W-:Y:S02]  /*1020*/  VIADD R5, R0.reuse, 0x580 ;  /* 0x0000058000057836 */ /* 0x040fe40000000000 */
[----:B------:R-:W-:Y:S01]  /*1030*/  VIADD R4, R0, 0x600 ;  /* 0x0000060000047836 */ /* 0x000fe20000000000 */
[----:B------:R1:W5:Y:S01]  /*1040*/  @!P0 LDG.E R15, desc[UR20][R2.64+0xa00] ;  /* 0x000a0014020f8981 */ /* 0x000362000c1e1900 */
[----:B------:R-:W-:Y:S01]  /*1050*/  IMAD.MOV.U32 R19, RZ, RZ, 0x7fffffff ;  /* 0x7fffffffff137424 */ /* 0x000fe200078e00ff */
[----:B------:R-:W-:Y:S01]  /*1060*/  ISETP.GE.AND P0, PT, R5, UR17, PT ;  /* 0x0000001105007c0c */ /* 0x000fe2000bf06270 */
[----:B------:R-:W-:Y:S01]  /*1070*/  IMAD.MOV.U32 R17, RZ, RZ, 0x7fffffff ;  /* 0x7fffffffff117424 */ /* 0x000fe200078e00ff */
[----:B------:R1:W5:Y:S01]  /*1080*/  @!P1 LDG.E R18, desc[UR20][R2.64+0xc00] ;  /* 0x000c001402129981 */ /* 0x000362000c1e1900 */
[----:B------:R-:W-:Y:S01]  /*1090*/  IMAD.MOV.U32 R16, RZ, RZ, 0x7fffffff ;  /* 0x7fffffffff107424 */ /* 0x000fe200078e00ff */
[----:B------:R-:W-:Y:S01]  /*10a0*/  ISETP.GE.AND P1, PT, R4, UR17, PT ;  /* 0x0000001104007c0c */ /* 0x000fe2000bf26270 */
[C---:B------:R-:W-:Y:S01]  /*10b0*/  VIADD R4, R0.reuse, 0x680 ;  /* 0x0000068000047836 */ /* 0x040fe20000000000 */
[----:B------:R1:W5:Y:S01]  /*10c0*/  @!P2 LDG.E R19, desc[UR20][R2.64+0xe00] ;  /* 0x000e00140213a981 */ /* 0x000362000c1e1900 */
[----:B------:R-:W-:-:S03]  /*10d0*/  VIADD R5, R0, 0x700 ;  /* 0x0000070000057836 */ /* 0x000fc60000000000 */
[----:B------:R1:W5:Y:S01]  /*10e0*/  @!P3 LDG.E R17, desc[UR20][R2.64+0x1000] ;  /* 0x001000140211b981 */ /* 0x000362000c1e1900 */
[----:B------:R-:W-:Y:S02]  /*10f0*/  ISETP.GE.AND P2, PT, R4, UR17, PT ;  /* 0x0000001104007c0c */ /* 0x000fe4000bf46270 */
[----:B------:R-:W-:Y:S01]  /*1100*/  ISETP.GE.AND P3, PT, R5, UR17, PT ;  /* 0x0000001105007c0c */ /* 0x000fe2000bf66270 */
[----:B------:R1:W5:Y:S01]  /*1110*/  @!P4 LDG.E R16, desc[UR20][R2.64+0x1200] ;  /* 0x001200140210c981 */ /* 0x000362000c1e1900 */
[----:B------:R-:W-:Y:S01]  /*1120*/  ISETP.GE.AND P4, PT, R20, UR17, PT ;  /* 0x0000001114007c0c */ /* 0x000fe2000bf86270 */
[----:B------:R-:W-:Y:S02]  /*1130*/  IMAD.MOV.U32 R9, RZ, RZ, 0x7fffffff ;  /* 0x7fffffffff097424 */ /* 0x000fe400078e00ff */
[----:B------:R-:W-:Y:S02]  /*1140*/  IMAD.MOV.U32 R8, RZ, RZ, 0x7fffffff ;  /* 0x7fffffffff087424 */ /* 0x000fe400078e00ff */
[----:B------:R-:W-:-:S02]  /*1150*/  IMAD.MOV.U32 R5, RZ, RZ, 0x7fffffff ;  /* 0x7fffffffff057424 */ /* 0x000fc400078e00ff */
[----:B------:R-:W-:Y:S01]  /*1160*/  IMAD.MOV.U32 R4, RZ, RZ, 0x7fffffff ;  /* 0x7fffffffff047424 */ /* 0x000fe200078e00ff */
[----:B------:R1:W5:Y:S01]  /*1170*/  @!P5 LDG.E R9, desc[UR20][R2.64+0x1400] ;  /* 0x001400140209d981 */ /* 0x000362000c1e1900 */
[----:B------:R-:W-:Y:S02]  /*1180*/  IMAD.MOV.U32 R6, RZ, RZ, 0x7fffffff ;  /* 0x7fffffffff067424 */ /* 0x000fe400078e00ff */
[----:B------:R-:W-:Y:S01]  /*1190*/  IMAD.MOV.U32 R7, RZ, RZ, 0x7fffffff ;  /* 0x7fffffffff077424 */ /* 0x000fe200078e00ff */
[----:B------:R1:W5:Y:S04]  /*11a0*/  @!P0 LDG.E R8, desc[UR20][R2.64+0x1600] ;  /* 0x0016001402088981 */ /* 0x000368000c1e1900 */
[----:B------:R1:W5:Y:S04]  /*11b0*/  @!P1 LDG.E R5, desc[UR20][R2.64+0x1800] ;  /* 0x0018001402059981 */ /* 0x000368000c1e1900 */
[----:B------:R1:W5:Y:S04]  /*11c0*/  @!P2 LDG.E R4, desc[UR20][R2.64+0x1a00] ;  /* 0x001a00140204a981 */ /* 0x000368000c1e1900 */
[----:B------:R1:W5:Y:S04]  /*11d0*/  @!P3 LDG.E R6, desc[UR20][R2.64+0x1c00] ;  /* 0x001c00140206b981 */ /* 0x000368000c1e1900 */
[----:B------:R1:W5:Y:S02]  /*11e0*/  @!P4 LDG.E R7, desc[UR20][R2.64+0x1e00] ;  /* 0x001e00140207c981 */ /* 0x000364000c1e1900 */
.L_x_143:
[----:B01----:R-:W0:Y:S02]  /*11f0*/  LDC.64 R2, c[0x0][0x398] ;  /* 0x0000e600ff027b82 */ /* 0x003e240000000a00 */
[----:B0-----:R-:W-:-:S13]  /*1200*/  ISETP.GT.AND P0, PT, R3, R2, PT ;  /* 0x000000020300720c */ /* 0x001fda0003f04270 */
[----:B------:R-:W-:Y:S05]  /*1210*/  @!P0 BRA `(.L_x_144) ;  /* 0x0000000800788947 */ /* 0x000fea0003800000 */
[----:B------:R-:W-:Y:S01]  /*1220*/  IMAD.MOV.U32 R2, RZ, RZ, -0x1 ;  /* 0xffffffffff027424 */ /* 0x000fe200078e00ff */
[----:B-----5:R-:W-:Y:S01]  /*1230*/  ISETP.GT.AND P0, PT, R10, -0x1, PT ;  /* 0xffffffff0a00780c */ /* 0x020fe20003f04270 */
[----:B------:R-:W0:Y:S01]  /*1240*/  S2UR UR15, SR_CgaCtaId ;  /* 0x00000000000f79c3 */ /* 0x000e220000008800 */
[----:B------:R-:W-:Y:S01]  /*1250*/  ISETP.GT.AND P1, PT, R11, -0x1, PT ;  /* 0xffffffff0b00780c */ /* 0x000fe20003f24270 */
[----:B------:R-:W-:Y:S01]  /*1260*/  UMOV UR4, 0x400 ;  /* 0x0000040000047882 */ /* 0x000fe20000000000 */
[C---:B------:R-:W-:Y:S01]  /*1270*/  SEL R23, R2.reuse, 0x80000000, !P0 ;  /* 0x8000000002177807 */ /* 0x040fe20004000000 */
[----:B------:R-:W1:Y:S01]  /*1280*/  LDCU UR16, c[0x0][0x398] ;  /* 0x00007300ff1077ac */ /* 0x000e620008000800 */
[----:B------:R-:W-:Y:S02]  /*1290*/  SEL R22, R2, 0x80000000, !P1 ;  /* 0x8000000002167807 */ /* 0x000fe40004800000 */
[----:B------:R-:W-:Y:S02]  /*12a0*/  ISETP.GT.AND P0, PT, R14, -0x1, PT ;  /* 0xffffffff0e00780c */ /* 0x000fe40003f04270 */
[----:B------:R-:W-:-:S02]  /*12b0*/  ISETP.GT.AND P1, PT, R15, -0x1, PT ;  /* 0xffffffff0f00780c */ /* 0x000fc40003f24270 */
[----:B------:R-:W-:Y:S02]  /*12c0*/  ISETP.GT.AND P2, PT, R12, -0x1, PT ;  /* 0xffffffff0c00780c */ /* 0x000fe40003f44270 */
[----:B------:R-:W-:Y:S02]  /*12d0*/  ISETP.GT.AND P3, PT, R13, -0x1, PT ;  /* 0xffffffff0d00780c */ /* 0x000fe40003f64270 */
[----:B------:R-:W-:Y:S02]  /*12e0*/  LOP3.LUT R10, R23, R10, RZ, 0x3c, !PT ;  /* 0x0000000a170a7212 */ /* 0x000fe400078e3cff */
[----:B------:R-:W-:Y:S02]  /*12f0*/  LOP3.LUT R11, R22, R11, RZ, 0x3c, !PT ;  /* 0x0000000b160b7212 */ /* 0x000fe400078e3cff */
[C---:B------:R-:W-:Y:S02]  /*1300*/  SEL R23, R2.reuse, 0x80000000, !P0 ;  /* 0x8000000002177807 */ /* 0x040fe40004000000 */
[----:B------:R-:W-:-:S02]  /*1310*/  SEL R22, R2, 0x80000000, !P1 ;  /* 0x8000000002167807 */ /* 0x000fc40004800000 */
[----:B------:R-:W-:Y:S01]  /*1320*/  ISETP.GT.AND P0, PT, R17, -0x1, PT ;  /* 0xffffffff1100780c */ /* 0x000fe20003f04270 */
[----:B0-----:R-:W-:Y:S01]  /*1330*/  ULEA UR15, UR15, UR4, 0x18 ;  /* 0x000000040f0f7291 */ /* 0x001fe2000f8ec0ff */
[----:B------:R-:W-:Y:S02]  /*1340*/  ISETP.GT.AND P1, PT, R16, -0x1, PT ;  /* 0xffffffff1000780c */ /* 0x000fe40003f24270 */
[C---:B------:R-:W-:Y:S01]  /*1350*/  SEL R25, R2.reuse, 0x80000000, !P2 ;  /* 0x8000000002197807 */ /* 0x040fe20005000000 */
[----:B------:R-:W-:Y:S01]  /*1360*/  UMOV UR4, URZ ;  /* 0x000000ff00047c82 */ /* 0x000fe20008000000 */
[----:B------:R-:W-:Y:S02]  /*1370*/  SEL R24, R2, 0x80000000, !P3 ;  /* 0x8000000002187807 */ /* 0x000fe40005800000 */
[----:B------:R-:W-:Y:S02]  /*1380*/  ISETP.GT.AND P2, PT, R18, -0x1, PT ;  /* 0xffffffff1200780c */ /* 0x000fe40003f44270 */
[----:B------:R-:W-:-:S02]  /*1390*/  ISETP.GT.AND P3, PT, R19, -0x1, PT ;  /* 0xffffffff1300780c */ /* 0x000fc40003f64270 */
[----:B------:R-:W-:Y:S02]  /*13a0*/  LOP3.LUT R14, R23, R14, RZ, 0x3c, !PT ;  /* 0x0000000e170e7212 */ /* 0x000fe400078e3cff */
[----:B------:R-:W-:Y:S02]  /*13b0*/  LOP3.LUT R15, R22, R15, RZ, 0x3c, !PT ;  /* 0x0000000f160f7212 */ /* 0x000fe400078e3cff */
[C---:B------:R-:W-:Y:S02]  /*13c0*/  SEL R22, R2.reuse, 0x80000000, !P0 ;  /* 0x8000000002167807 */ /* 0x040fe40004000000 */
[----:B------:R-:W-:Y:S02]  /*13d0*/  SEL R23, R2, 0x80000000, !P1 ;  /* 0x8000000002177807 */ /* 0x000fe40004800000 */
[----:B------:R-:W-:Y:S02]  /*13e0*/  LOP3.LUT R12, R25, R12, RZ, 0x3c, !PT ;  /* 0x0000000c190c7212 */ /* 0x000fe400078e3cff */
[----:B------:R-:W-:-:S02]  /*13f0*/  LOP3.LUT R13, R24, R13, RZ, 0x3c, !PT ;  /* 0x0000000d180d7212 */ /* 0x000fc400078e3cff */
[----:B------:R-:W-:Y:S02]  /*1400*/  ISETP.GT.AND P0, PT, R8, -0x1, PT ;  /* 0xffffffff0800780c */ /* 0x000fe40003f04270 */
[C---:B------:R-:W-:Y:S02]  /*1410*/  SEL R25, R2.reuse, 0x80000000, !P2 ;  /* 0x8000000002197807 */ /* 0x040fe40005000000 */
[C---:B------:R-:W-:Y:S02]  /*1420*/  SEL R24, R2.reuse, 0x80000000, !P3 ;  /* 0x8000000002187807 */ /* 0x040fe40005800000 */
[----:B------:R-:W-:Y:S02]  /*1430*/  ISETP.GT.AND P2, PT, R9, -0x1, PT ;  /* 0xffffffff0900780c */ /* 0x000fe40003f44270 */
[----:B------:R-:W-:Y:S02]  /*1440*/  LOP3.LUT R16, R23, R16, RZ, 0x3c, !PT ;  /* 0x0000001017107212 */ /* 0x000fe400078e3cff */
[----:B------:R-:W-:-:S02]  /*1450*/  SEL R23, R2, 0x80000000, !P0 ;  /* 0x8000000002177807 */ /* 0x000fc40004000000 */
[----:B------:R-:W-:Y:S02]  /*1460*/  LOP3.LUT R19, R24, R19, RZ, 0x3c, !PT ;  /* 0x0000001318137212 */ /* 0x000fe400078e3cff */
[----:B------:R-:W-:Y:S02]  /*1470*/  ISETP.GT.AND P0, PT, R5, -0x1, PT ;  /* 0xffffffff0500780c */ /* 0x000fe40003f04270 */
[----:B------:R-:W-:Y:S02]  /*1480*/  SEL R24, R2, 0x80000000, !P2 ;  /* 0x8000000002187807 */ /* 0x000fe40005000000 */
[----:B------:R-:W-:Y:S02]  /*1490*/  ISETP.GT.AND P1, PT, R4, -0x1, PT ;  /* 0xffffffff0400780c */ /* 0x000fe40003f24270 */
[----:B------:R-:W-:Y:S02]  /*14a0*/  ISETP.GT.AND P2, PT, R6, -0x1, PT ;  /* 0xffffffff0600780c */ /* 0x000fe40003f44270 */
[----:B------:R-:W-:-:S02]  /*14b0*/  LOP3.LUT R17, R22, R17, RZ, 0x3c, !PT ;  /* 0x0000001116117212 */ /* 0x000fc400078e3cff */
[C---:B------:R-:W-:Y:S02]  /*14c0*/  SEL R22, R2.reuse, 0x80000000, !P0 ;  /* 0x8000000002167807 */ /* 0x040fe40004000000 */
[----:B------:R-:W-:Y:S02]  /*14d0*/  LOP3.LUT R18, R25, R18, RZ, 0x3c, !PT ;  /* 0x0000001219127212 */ /* 0x000fe400078e3cff */
[----:B------:R-:W-:Y:S02]  /*14e0*/  LOP3.LUT R8, R23, R8, RZ, 0x3c, !PT ;  /* 0x0000000817087212 */ /* 0x000fe400078e3cff */
[----:B------:R-:W-:Y:S02]  /*14f0*/  ISETP.GT.AND P0, PT, R7, -0x1, PT ;  /* 0xffffffff0700780c */ /* 0x000fe40003f04270 */
[C---:B------:R-:W-:Y:S02]  /*1500*/  SEL R23, R2.reuse, 0x80000000, !P1 ;  /* 0x8000000002177807 */ /* 0x040fe40004800000 */
[----:B------:R-:W-:-:S02]  /*1510*/  SEL R25, R2, 0x80000000, !P2 ;  /* 0x8000000002197807 */ /* 0x000fc40005000000 */
[----:B------:R-:W-:Y:S02]  /*1520*/  ISETP.NE.AND P1, PT, R10, 0x7fffffff, PT ;  /* 0x7fffffff0a00780c */ /* 0x000fe40003f25270 */
[----:B------:R-:W-:Y:S02]  /*1530*/  ISETP.NE.AND P2, PT, R11, 0x7fffffff, PT ;  /* 0x7fffffff0b00780c */ /* 0x000fe40003f45270 */
[----:B------:R-:W-:Y:S02]  /*1540*/  ISETP.NE.AND P3, PT, R12, 0x7fffffff, PT ;  /* 0x7fffffff0c00780c */ /* 0x000fe40003f65270 */
[----:B------:R-:W-:Y:S02]  /*1550*/  ISETP.NE.AND P4, PT, R13, 0x7fffffff, PT ;  /* 0x7fffffff0d00780c */ /* 0x000fe40003f85270 */
[----:B------:R-:W-:Y:S02]  /*1560*/  LOP3.LUT R5, R22, R5, RZ, 0x3c, !PT ;  /* 0x0000000516057212 */ /* 0x000fe400078e3cff */
[----:B------:R-:W-:-:S02]  /*1570*/  SEL R22, R2, 0x80000000, !P0 ;  /* 0x8000000002167807 */ /* 0x000fc40004000000 */
[----:B------:R-:W-:Y:S02]  /*1580*/  SEL R10, R10, 0x80000000, P1 ;  /* 0x800000000a0a7807 */ /* 0x000fe40000800000 */
[----:B------:R-:W-:Y:S02]  /*1590*/  SEL R11, R11, 0x80000000, P2 ;  /* 0x800000000b0b7807 */ /* 0x000fe40001000000 */
[----:B------:R-:W-:Y:S02]  /*15a0*/  SEL R12, R12, 0x80000000, P3 ;  /* 0x800000000c0c7807 */ /* 0x000fe40001800000 */
[----:B------:R-:W-:Y:S02]  /*15b0*/  SEL R13, R13, 0x80000000, P4 ;  /* 0x800000000d0d7807 */ /* 0x000fe40002000000 */
[----:B------:R-:W-:Y:S02]  /*15c0*/  ISETP.NE.AND P5, PT, R14, 0x7fffffff, PT ;  /* 0x7fffffff0e00780c */ /* 0x000fe40003fa5270 */
[----:B------:R-:W-:-:S02]  /*15d0*/  ISETP.NE.AND P0, PT, R15, 0x7fffffff, PT ;  /* 0x7fffffff0f00780c */ /* 0x000fc40003f05270 */
[----:B------:R-:W-:Y:S02]  /*15e0*/  ISETP.NE.AND P1, PT, R18, 0x7fffffff, PT ;  /* 0x7fffffff1200780c */ /* 0x000fe40003f25270 */
[----:B------:R-:W-:Y:S02]  /*15f0*/  ISETP.NE.AND P2, PT, R19, 0x7fffffff, PT ;  /* 0x7fffffff1300780c */ /* 0x000fe40003f45270 */
[----:B------:R-:W-:Y:S02]  /*1600*/  ISETP.NE.AND P3, PT, R17, 0x7fffffff, PT ;  /* 0x7fffffff1100780c */ /* 0x000fe40003f65270 */
[----:B------:R-:W-:Y:S02]  /*1610*/  ISETP.NE.AND P4, PT, R16, 0x7fffffff, PT ;  /* 0x7fffffff1000780c */ /* 0x000fe40003f85270 */
[----:B------:R-:W-:Y:S02]  /*1620*/  LOP3.LUT R9, R24, R9, RZ, 0x3c, !PT ;  /* 0x0000000918097212 */ /* 0x000fe400078e3cff */
[----:B------:R-:W-:-:S02]  /*1630*/  LOP3.LUT R4, R23, R4, RZ, 0x3c, !PT ;  /* 0x0000000417047212 */ /* 0x000fc400078e3cff */
[----:B------:R-:W-:Y:S02]  /*1640*/  LOP3.LUT R6, R25, R6, RZ, 0x3c, !PT ;  /* 0x0000000619067212 */ /* 0x000fe400078e3cff */
[----:B------:R-:W-:Y:S02]  /*1650*/  LOP3.LUT R7, R22, R7, RZ, 0x3c, !PT ;  /* 0x0000000716077212 */ /* 0x000fe400078e3cff */
[----:B------:R-:W-:Y:S02]  /*1660*/  SEL R14, R14, 0x80000000, P5 ;  /* 0x800000000e0e7807 */ /* 0x000fe40002800000 */
[----:B------:R-:W-:Y:S02]  /*1670*/  SEL R15, R15, 0x80000000, P0 ;  /* 0x800000000f0f7807 */ /* 0x000fe40000000000 */
[----:B------:R-:W-:Y:S02]  /*1680*/  SEL R18, R18, 0x80000000, P1 ;  /* 0x8000000012127807 */ /* 0x000fe40000800000 */
[----:B------:R-:W-:-:S02]  /*1690*/  SEL R19, R19, 0x80000000, P2 ;  /* 0x8000000013137807 */ /* 0x000fc40001000000 */
[----:B------:R-:W-:Y:S02]  /*16a0*/  SEL R17, R17, 0x80000000, P3 ;  /* 0x8000000011117807 */ /* 0x000fe40001800000 */
[----:B------:R-:W-:Y:S02]  /*16b0*/  SEL R16, R16, 0x80000000, P4 ;  /* 0x8000000010107807 */ /* 0x000fe40002000000 */
[----:B------:R-:W-:Y:S02]  /*16c0*/  ISETP.NE.AND P5, PT, R9, 0x7fffffff, PT ;  /* 0x7fffffff0900780c */ /* 0x000fe40003fa5270 */
[----:B------:R-:W-:Y:S02]  /*16d0*/  ISETP.NE.AND P0, PT, R8, 0x7fffffff, PT ;  /* 0x7fffffff0800780c */ /* 0x000fe40003f05270 */
[----:B------:R-:W-:Y:S02]  /*16e0*/  ISETP.NE.AND P1, PT, R5, 0x7fffffff, PT ;  /* 0x7fffffff0500780c */ /* 0x000fe40003f25270 */
[----:B------:R-:W-:-:S02]  /*16f0*/  ISETP.NE.AND P2, PT, R4, 0x7fffffff, PT ;  /* 0x7fffffff0400780c */ /* 0x000fc40003f45270 */
[----:B------:R-:W-:Y:S02]  /*1700*/  ISETP.NE.AND P3, PT, R6, 0x7fffffff, PT ;  /* 0x7fffffff0600780c */ /* 0x000fe40003f65270 */
[----:B------:R-:W-:Y:S02]  /*1710*/  ISETP.NE.AND P4, PT, R7, 0x7fffffff, PT ;  /* 0x7fffffff0700780c */ /* 0x000fe40003f85270 */
[----:B------:R-:W-:Y:S02]  /*1720*/  SEL R9, R9, 0x80000000, P5 ;  /* 0x8000000009097807 */ /* 0x000fe40002800000 */
[----:B------:R-:W-:Y:S02]  /*1730*/  SEL R8, R8, 0x80000000, P0 ;  /* 0x8000000008087807 */ /* 0x000fe40000000000 */
[----:B------:R-:W-:Y:S02]  /*1740*/  SEL R5, R5, 0x80000000, P1 ;  /* 0x8000000005057807 */ /* 0x000fe40000800000 */
[----:B------:R-:W-:-:S02]  /*1750*/  SEL R4, R4, 0x80000000, P2 ;  /* 0x8000000004047807 */ /* 0x000fc40001000000 */
[----:B------:R-:W-:Y:S02]  /*1760*/  SEL R6, R6, 0x80000000, P3 ;  /* 0x8000000006067807 */ /* 0x000fe40001800000 */
[----:B-1----:R-:W-:-:S07]  /*1770*/  SEL R7, R7, 0x80000000, P4 ;  /* 0x8000000007077807 */ /* 0x002fce0002000000 */
.L_x_145:
[----:B------:R-:W-:Y:S01]  /*1780*/  IMAD R22, RZ, RZ, -UR16 ;  /* 0x80000010ff167e24 */ /* 0x000fe2000f8e02ff */
[----:B0-----:R-:W-:Y:S01]  /*1790*/  SHF.R.U32.HI R25, RZ, UR16, R10 ;  /* 0x00000010ff197c19 */ /* 0x001fe2000801160a */
[----:B------:R-:W-:Y:S01]  /*17a0*/  ULEA UR17, UR4, UR15, 0xa ;  /* 0x0000000f04117291 */ /* 0x000fe2000f8e50ff */
[----:B------:R-:W-:Y:S01]  /*17b0*/  SHF.R.U32.HI R27, RZ, UR16, R12 ;  /* 0x00000010ff1b7c19 */ /* 0x000fe2000801160c */
[----:B------:R-:W-:Y:S01]  /*17c0*/  UIADD3 UR4, UPT, UPT, UR4, 0x1, URZ ;  /* 0x0000000104047890 */ /* 0x000fe2000fffe0ff */
[----:B------:R-:W-:Y:S02]  /*17d0*/  VIADDMNMX R23, R22, R3, 0x8, PT ;  /* 0x0000000816177446 */ /* 0x000fe40003800103 */
[----:B------:R-:W-:Y:S02]  /*17e0*/  SHF.R.U32.HI R29, RZ, UR16, R13 ;  /* 0x00000010ff1d7c19 */ /* 0x000fe4000801160d */
[----:B------:R-:W-:Y:S02]  /*17f0*/  SHF.L.U32 R22, R2, R23, RZ ;  /* 0x0000001702167219 */ /* 0x000fe400000006ff */
[----:B------:R-:W-:-:S02]  /*1800*/  SHF.R.U32.HI R23, RZ, UR16, R11 ;  /* 0x00000010ff177c19 */ /* 0x000fc4000801160b */
[-C--:B------:R-:W-:Y:S02]  /*1810*/  LOP3.LUT R25, R25, R22.reuse, RZ, 0x30, !PT ;  /* 0x0000001619197212 */ /* 0x080fe400078e30ff */
[-C--:B------:R-:W-:Y:S02]  /*1820*/  LOP3.LUT R23, R23, R22.reuse, RZ, 0x30, !PT ;  /* 0x0000001617177212 */ /* 0x080fe400078e30ff */
[----:B------:R-:W-:Y:S02]  /*1830*/  LOP3.LUT R27, R27, R22, RZ, 0x30, !PT ;  /* 0x000000161b1b7212 */ /* 0x000fe400078e30ff */
[----:B------:R-:W-:Y:S02]  /*1840*/  LEA R25, R25, UR17, 0x2 ;  /* 0x0000001119197c11 */ /* 0x000fe4000f8e10ff */
[----:B------:R-:W-:Y:S02]  /*1850*/  LEA R23, R23, UR17, 0x2 ;  /* 0x0000001117177c11 */ /* 0x000fe4000f8e10ff */
[----:B------:R-:W-:Y:S01]  /*1860*/  LEA R27, R27, UR17, 0x2 ;  /* 0x000000111b1b7c11 */ /* 0x000fe2000f8e10ff */
[----:B------:R0:W-:Y:S01]  /*1870*/  ATOMS.POPC.INC.32 RZ, [R25+URZ] ;  /* 0x0000000019ff7f8c */ /* 0x0001e2000d8000ff */
[----:B------:R-:W-:-:S02]  /*1880*/  SHF.R.U32.HI R24, RZ, UR16, R14 ;  /* 0x00000010ff187c19 */ /* 0x000fc4000801160e */
[----:B------:R-:W-:Y:S01]  /*1890*/  SHF.R.U32.HI R26, RZ, UR16, R15 ;  /* 0x00000010ff1a7c19 */ /* 0x000fe2000801160f */
[----:B------:R1:W-:Y:S01]  /*18a0*/  ATOMS.POPC.INC.32 RZ, [R23+URZ] ;  /* 0x0000000017ff7f8c */ /* 0x0003e2000d8000ff */
[-C--:B------:R-:W-:Y:S02]  /*18b0*/  LOP3.LUT R29, R29, R22.reuse, RZ, 0x30, !PT ;  /* 0x000000161d1d7212 */ /* 0x080fe400078e30ff */
[-C--:B------:R-:W-:Y:S01]  /*18c0*/  LOP3.LUT R24, R24, R22.reuse, RZ, 0x30, !PT ;  /* 0x0000001618187212 */ /* 0x080fe200078e30ff */
[----:B------:R2:W-:Y:S01]  /*18d0*/  ATOMS.POPC.INC.32 RZ, [R27+URZ] ;  /* 0x000000001bff7f8c */ /* 0x0005e2000d8000ff */
[----:B0-----:R-:W-:Y:S02]  /*18e0*/  SHF.R.U32.HI R25, RZ, UR16, R19 ;  /* 0x00000010ff197c19 */ /* 0x001fe40008011613 */
[----:B------:R-:W-:Y:S02]  /*18f0*/  LOP3.LUT R26, R26, R22, RZ, 0x30, !PT ;  /* 0x000000161a1a7212 */ /* 0x000fe400078e30ff */
[----:B-1----:R-:W-:-:S02]  /*1900*/  SHF.R.U32.HI R23, RZ, UR16, R18 ;  /* 0x00000010ff177c19 */ /* 0x002fc40008011612 */
[----:B------:R-:W-:Y:S02]  /*1910*/  LEA R29, R29, UR17, 0x2 ;  /* 0x000000111d1d7c11 */ /* 0x000fe4000f8e10ff */
[----:B--2---:R-:W-:Y:S02]  /*1920*/  SHF.R.U32.HI R27, RZ, UR16, R17 ;  /* 0x00000010ff1b7c19 */ /* 0x004fe40008011611 */
[-C--:B------:R-:W-:Y:S01]  /*1930*/  LOP3.LUT R23, R23, R22.reuse, RZ, 0x30, !PT ;  /* 0x0000001617177212 */ /* 0x080fe200078e30ff */
[----:B------:R0:W-:Y:S01]  /*1940*/  ATOMS.POPC.INC.32 RZ, [R29+URZ] ;  /* 0x000000001dff7f8c */ /* 0x0001e2000d8000ff */
[-C--:B------:R-:W-:Y:S02]  /*1950*/  LOP3.LUT R25, R25, R22.reuse, RZ, 0x30, !PT ;  /* 0x0000001619197212 */ /* 0x080fe400078e30ff */
[----:B------:R-:W-:Y:S02]  /*1960*/  LEA R24, R24, UR17, 0x2 ;  /* 0x0000001118187c11 */ /* 0x000fe4000f8e10ff */
[----:B------:R-:W-:-:S02]  /*1970*/  LOP3.LUT R27, R27, R22, RZ, 0x30, !PT ;  /* 0x000000161b1b7212 */ /* 0x000fc400078e30ff */
[----:B------:R-:W-:Y:S01]  /*1980*/  LEA R26, R26, UR17, 0x2 ;  /* 0x000000111a1a7c11 */ /* 0x000fe2000f8e10ff */
[----:B------:R1:W-:Y:S01]  /*1990*/  ATOMS.POPC.INC.32 RZ, [R24+URZ] ;  /* 0x0000000018ff7f8c */ /* 0x0003e2000d8000ff */
[----:B------:R-:W-:Y:S02]  /*19a0*/  LEA R23, R23, UR17, 0x2 ;  /* 0x0000001117177c11 */ /* 0x000fe4000f8e10ff */
[----:B------:R-:W-:Y:S01]  /*19b0*/  LEA R25, R25, UR17, 0x2 ;  /* 0x0000001119197c11 */ /* 0x000fe2000f8e10ff */
[----:B------:R2:W-:Y:S01]  /*19c0*/  ATOMS.POPC.INC.32 RZ, [R26+URZ] ;  /* 0x000000001aff7f8c */ /* 0x0005e2000d8000ff */
[----:B------:R-:W-:Y:S02]  /*19d0*/  LEA R27, R27, UR17, 0x2 ;  /* 0x000000111b1b7c11 */ /* 0x000fe4000f8e10ff */
[----:B0-----:R-:W-:Y:S01]  /*19e0*/  SHF.R.U32.HI R29, RZ, UR16, R16 ;  /* 0x00000010ff1d7c19 */ /* 0x001fe20008011610 */
[----:B------:R0:W-:Y:S01]  /*19f0*/  ATOMS.POPC.INC.32 RZ, [R23+URZ] ;  /* 0x0000000017ff7f8c */ /* 0x0001e2000d8000ff */
[----:B-1----:R-:W-:-:S02]  /*1a00*/  SHF.R.U32.HI R24, RZ, UR16, R9 ;  /* 0x00000010ff187c19 */ /* 0x002fc40008011609 */
[----:B------:R-:W-:Y:S01]  /*1a10*/  SHF.R.U32.HI R28, RZ, UR16, R7 ;  /* 0x00000010ff1c7c19 */ /* 0x000fe20008011607 */
[----:B------:R1:W-:Y:S01]  /*1a20*/  ATOMS.POPC.INC.32 RZ, [R25+URZ] ;  /* 0x0000000019ff7f8c */ /* 0x0003e2000d8000ff */
[----:B--2---:R-:W-:Y:S02]  /*1a30*/  SHF.R.U32.HI R26, RZ, UR16, R8 ;  /* 0x00000010ff1a7c19 */ /* 0x004fe40008011608 */
[-C--:B------:R-:W-:Y:S01]  /*1a40*/  LOP3.LUT R29, R29, R22.reuse, RZ, 0x30, !PT ;  /* 0x000000161d1d7212 */ /* 0x080fe200078e30ff */
[----:B------:R2:W-:Y:S01]  /*1a50*/  ATOMS.POPC.INC.32 RZ, [R27+URZ] ;  /* 0x000000001bff7f8c */ /* 0x0005e2000d8000ff */
[----:B0-----:R-:W-:Y:S02]  /*1a60*/  SHF.R.U32.HI R23, RZ, UR16, R5 ;  /* 0x00000010ff177c19 */ /* 0x001fe40008011605 */
[----:B------:R-:W-:Y:S02]  /*1a70*/  LOP3.LUT R24, R24, R22, RZ, 0x30, !PT ;  /* 0x0000001618187212 */ /* 0x000fe400078e30ff */
[----:B-1----:R-:W-:-:S02]  /*1a80*/  SHF.R.U32.HI R25, RZ, UR16, R4 ;  /* 0x00000010ff197c19 */ /* 0x002fc40008011604 */
[-C--:B------:R-:W-:Y:S02]  /*1a90*/  LOP3.LUT R26, R26, R22.reuse, RZ, 0x30, !PT ;  /* 0x000000161a1a7212 */ /* 0x080fe400078e30ff */
[----:B--2---:R-:W-:Y:S01]  /*1aa0*/  SHF.R.U32.HI R27, RZ, UR16, R6 ;  /* 0x00000010ff1b7c19 */ /* 0x004fe20008011606 */
[----:B------:R-:W-:Y:S01]  /*1ab0*/  UIADD3 UR16, UPT, UPT, UR16, 0x8, URZ ;  /* 0x0000000810107890 */ /* 0x000fe2000fffe0ff */
[-C--:B------:R-:W-:Y:S02]  /*1ac0*/  LOP3.LUT R23, R23, R22.reuse, RZ, 0x30, !PT ;  /* 0x0000001617177212 */ /* 0x080fe400078e30ff */
[----:B------:R-:W-:Y:S02]  /*1ad0*/  LEA R29, R29, UR17, 0x2 ;  /* 0x000000111d1d7c11 */ /* 0x000fe4000f8e10ff */
[----:B------:R-:W-:Y:S02]  /*1ae0*/  LOP3.LUT R25, R25, R22, RZ, 0x30, !PT ;  /* 0x0000001619197212 */ /* 0x000fe400078e30ff */
[----:B------:R-:W-:Y:S01]  /*1af0*/  ISETP.LE.AND P0, PT, R3, UR16, PT ;  /* 0x0000001003007c0c */ /* 0x000fe2000bf03270 */
[----:B------:R0:W-:Y:S01]  /*1b00*/  ATOMS.POPC.INC.32 RZ, [R29+URZ] ;  /* 0x000000001dff7f8c */ /* 0x0001e2000d8000ff */
[----:B------:R-:W-:-:S02]  /*1b10*/  LEA R24, R24, UR17, 0x2 ;  /* 0x0000001118187c11 */ /* 0x000fc4000f8e10ff */
[-C--:B------:R-:W-:Y:S02]  /*1b20*/  LOP3.LUT R27, R27, R22.reuse, RZ, 0x30, !PT ;  /* 0x000000161b1b7212 */ /* 0x080fe400078e30ff */
[----:B------:R-:W-:Y:S01]  /*1b30*/  LEA R26, R26, UR17, 0x2 ;  /* 0x000000111a1a7c11 */ /* 0x000fe2000f8e10ff */
[----:B------:R0:W-:Y:S01]  /*1b40*/  ATOMS.POPC.INC.32 RZ, [R24+URZ] ;  /* 0x0000000018ff7f8c */ /* 0x0001e2000d8000ff */
[----:B------:R-:W-:Y:S02]  /*1b50*/  LOP3.LUT R28, R28, R22, RZ, 0x30, !PT ;  /* 0x000000161c1c7212 */ /* 0x000fe400078e30ff */
[----:B------:R-:W-:Y:S01]  /*1b60*/  LEA R23, R23, UR17, 0x2 ;  /* 0x0000001117177c11 */ /* 0x000fe2000f8e10ff */
[----:B------:R0:W-:Y:S01]  /*1b70*/  ATOMS.POPC.INC.32 RZ, [R26+URZ] ;  /* 0x000000001aff7f8c */ /* 0x0001e2000d8000ff */
[----:B------:R-:W-:Y:S02]  /*1b80*/  LEA R25, R25, UR17, 0x2 ;  /* 0x0000001119197c11 */ /* 0x000fe4000f8e10ff */
[----:B------:R-:W-:Y:S01]  /*1b90*/  LEA R27, R27, UR17, 0x2 ;  /* 0x000000111b1b7c11 */ /* 0x000fe2000f8e10ff */
[----:B------:R0:W-:Y:S01]  /*1ba0*/  ATOMS.POPC.INC.32 RZ, [R23+URZ] ;  /* 0x0000000017ff7f8c */ /* 0x0001e2000d8000ff */
[----:B------:R-:W-:-:S03]  /*1bb0*/  LEA R28, R28, UR17, 0x2 ;  /* 0x000000111c1c7c11 */ /* 0x000fc6000f8e10ff */
[----:B------:R0:W-:Y:S04]  /*1bc0*/  ATOMS.POPC.INC.32 RZ, [R25+URZ] ;  /* 0x0000000019ff7f8c */ /* 0x0001e8000d8000ff */
[----:B------:R0:W-:Y:S04]  /*1bd0*/  ATOMS.POPC.INC.32 RZ, [R27+URZ] ;  /* 0x000000001bff7f8c */ /* 0x0001e8000d8000ff */
[----:B------:R0:W-:Y:S01]  /*1be0*/  ATOMS.POPC.INC.32 RZ, [R28+URZ] ;  /* 0x000000001cff7f8c */ /* 0x0001e2000d8000ff */
[----:B------:R-:W-:Y:S05]  /*1bf0*/  @!P0 BRA `(.L_x_145) ;  /* 0xfffffff800e08947 */ /* 0x000fea000383ffff */
.L_x_144:
[----:B------:R-:W-:Y:S05]  /*1c00*/  BRA.U !UP0, `(.L_x_146) ;  /* 0xffffffed08dc7547 */ /* 0x000fea000b83ffff */
.L_x_141:
[----:B------:R-:W-:Y:S01]  /*1c10*/  BAR.SYNC.DEFER_BLOCKING 0x0 ;  /* 0x0000000000007b1d */ /* 0x000fe20000010000 */
[----:B------:R-:W-:-:S05]  /*1c20*/  ISETP.NE.AND P0, PT, R21, RZ, PT ;  /* 0x000000ff1500720c */ /* 0x000fca0003f05270 */
[----:B------:R-:W-:Y:S08]  /*1c30*/  BSSY.RECONVERGENT B0, `(.L_x_147) ;  /* 0x0000167000007945 */ /* 0x000ff00003800200 */
[----:B------:R-:W-:Y:S05]  /*1c40*/  @P0 BRA `(.L_x_148) ;  /* 0x0000001400940947 */ /* 0x000fea0003800000 */
[----:B------:R-:W0:Y:S01]  /*1c50*/  S2UR UR5, SR_CgaCtaId ;  /* 0x00000000000579c3 */ /* 0x000e220000008800 */
[----:B------:R-:W-:Y:S01]  /*1c60*/  UISETP.GE.U32.AND UP0, UPT, UR22, 0x7, UPT ;  /* 0x000000071600788c */ /* 0x000fe2000bf06070 */
[----:B-----5:R-:W-:Y:S01]  /*1c70*/  IMAD.MOV.U32 R5, RZ, RZ, RZ ;  /* 0x000000ffff057224 */ /* 0x020fe200078e00ff */
[----:B------:R-:W-:Y:S02]  /*1c80*/  UMOV UR4, 0x400 ;  /* 0x0000040000047882 */ /* 0x000fe40000000000 */
[----:B0-----:R-:W-:-:S06]  /*1c90*/  ULEA UR4, UR5, UR4, 0x18 ;  /* 0x0000000405047291 */ /* 0x001fcc000f8ec0ff */
[----:B--23--:R-:W-:Y:S01]  /*1ca0*/  LEA R2, R0, UR4, 0x2 ;  /* 0x0000000400027c11 */ /* 0x00cfe2000f8e10ff */
[----:B------:R-:W-:Y:S06]  /*1cb0*/  BRA.U !UP0, `(.L_x_149) ;  /* 0x00000005085c7547 */ /* 0x000fec000b800000 */
[----:B-1----:R-:W0:Y:S01]  /*1cc0*/  LDC.64 R4, c[0x0][0x380] ;  /* 0x0000e000ff047b82 */ /* 0x002e220000000a00 */
[----:B----4-:R-:W-:-:S07]  /*1cd0*/  IMAD.MOV.U32 R3, RZ, RZ, RZ ;  /* 0x000000ffff037224 */ /* 0x010fce00078e00ff */
.L_x_166:
[----:B----4-:R-:W-:Y:S01]  /*1ce0*/  IMAD R7, R3, 0x400, R2 ;  /* 0x0000040003077824 */ /* 0x010fe200078e0202 */
[----:B------:R-:W-:Y:S04]  /*1cf0*/  BSSY.RECONVERGENT B1, `(.L_x_150) ;  /* 0x000000f000017945 */ /* 0x000fe80003800200 */
[----:B01----:R-:W1:Y:S04]  /*1d00*/  LDS R18, [R7] ;  /* 0x0000000007127984 */ /* 0x003e680000000800 */
[----:B--23--:R2:W3:Y:S04]  /*1d10*/  LDS R9, [R7+0x400] ;  /* 0x0004000007097984 */ /* 0x00c4e80000000800 */
[----:B------:R2:W4:Y:S04]  /*1d20*/  LDS R22, [R7+0x800] ;  /* 0x0008000007167984 */ /* 0x0005280000000800 */
[----:B------:R2:W0:Y:S04]  /*1d30*/  LDS R14, [R7+0xc00] ;  /* 0x000c0000070e7984 */ /* 0x0004280000000800 */
[----:B------:R2:W0:Y:S04]  /*1d40*/  LDS R12, [R7+0x1000] ;  /* 0x00100000070c7984 */ /* 0x0004280000000800 */
[----:B------:R2:W0:Y:S04]  /*1d50*/  LDS R6, [R7+0x1400] ;  /* 0x0014000007067984 */ /* 0x0004280000000800 */
[----:B------:R2:W0:Y:S04]  /*1d60*/  LDS R8, [R7+0x1800] ;  /* 0x0018000007087984 */ /* 0x0004280000000800 */
[----:B------:R2:W0:Y:S01]  /*1d70*/  LDS R10, [R7+0x1c00] ;  /* 0x001c0000070a7984 */ /* 0x0004220000000800 */
[----:B-1----:R-:W-:-:S13]  /*1d80*/  ISETP.NE.AND P0, PT, R18, RZ, PT ;  /* 0x000000ff1200720c */ /* 0x002fda0003f05270 */
[----:B--234-:R-:W-:Y:S05]  /*1d90*/  @!P0 BRA `(.L_x_151) ;  /* 0x0000000000108947 */ /* 0x01cfea0003800000 */
[----:B------:R-:W-:Y:S02]  /*1da0*/  IMAD R17, R3, 0x100, R0 ;  /* 0x0000010003117824 */ /* 0x000fe400078e0200 */
[----:B------:R-:W-:Y:S02]  /*1db0*/  IMAD.MOV.U32 R19, RZ, RZ, RZ ;  /* 0x000000ffff137224 */ /* 0x000fe400078e00ff */
[----:B0-----:R-:W-:-:S05]  /*1dc0*/  IMAD.WIDE.U32 R16, R17, 0x8, R4 ;  /* 0x0000000811107825 */ /* 0x001fca00078e0004 */
[----:B------:R1:W-:Y:S02]  /*1dd0*/  REDG.E.ADD.64.STRONG.GPU desc[UR20][R16.64], R18 ;  /* 0x000000121000798e */ /* 0x0003e4000c12e514 */
.L_x_151:
[----:B------:R-:W-:Y:S05]  /*1de0*/  BSYNC.RECONVERGENT B1 ;  /* 0x0000000000017941 */ /* 0x000fea0003800200 */
.L_x_150:
[----:B------:R-:W-:Y:S01]  /*1df0*/  ISETP.NE.AND P6, PT, R9, RZ, PT ;  /* 0x000000ff0900720c */ /* 0x000fe20003fc5270 */
[----:B------:R-:W-:Y:S01]  /*1e00*/  BSSY.RECONVERGENT B1, `(.L_x_152) ;  /* 0x000000e000017945 */ /* 0x000fe20003800200 */
[----:B------:R-:W-:Y:S02]  /*1e10*/  ISETP.NE.AND P0, PT, R22, RZ, PT ;  /* 0x000000ff1600720c */ /* 0x000fe40003f05270 */
[----:B0-----:R-:W-:Y:S02]  /*1e20*/  ISETP.NE.AND P1, PT, R14, RZ, PT ;  /* 0x000000ff0e00720c */ /* 0x001fe40003f25270 */
[----:B------:R-:W-:Y:S02]  /*1e30*/  ISETP.NE.AND P2, PT, R12, RZ, PT ;  /* 0x000000ff0c00720c */ /* 0x000fe40003f45270 */
[----:B------:R-:W-:Y:S02]  /*1e40*/  ISETP.NE.AND P3, PT, R6, RZ, PT ;  /* 0x000000ff0600720c */ /* 0x000fe40003f65270 */
[----:B------:R-:W-:-:S02]  /*1e50*/  ISETP.NE.AND P4, PT, R8, RZ, PT ;  /* 0x000000ff0800720c */ /* 0x000fc40003f85270 */
[----:B------:R-:W-:Y:S01]  /*1e60*/  ISETP.NE.AND P5, PT, R10, RZ, PT ;  /* 0x000000ff0a00720c */ /* 0x000fe20003fa5270 */
[----:B------:R-:W-:-:S12]  /*1e70*/  @!P6 BRA `(.L_x_153) ;  /* 0x000000000018e947 */ /* 0x000fd80003800000 */
[----:B-1----:R-:W-:Y:S02]  /*1e80*/  IMAD R17, R3, 0x100, R0 ;  /* 0x0000010003117824 */ /* 0x002fe400078e0200 */
[----:B------:R-:W-:Y:S02]  /*1e90*/  IMAD.MOV.U32 R18, RZ, RZ, R9 ;  /* 0x000000ffff127224 */ /* 0x000fe400078e0009 */
[----:B------:R-:W-:Y:S02]  /*1ea0*/  VIADD R17, R17, 0x100 ;  /* 0x0000010011117836 */ /* 0x000fe40000000000 */
[----:B------:R-:W-:Y:S02]  /*1eb0*/  IMAD.MOV.U32 R19, RZ, RZ, RZ ;  /* 0x000000ffff137224 */ /* 0x000fe400078e00ff */
[----:B------:R-:W-:-:S05]  /*1ec0*/  IMAD.WIDE.U32 R16, R17, 0x8, R4 ;  /* 0x0000000811107825 */ /* 0x000fca00078e0004 */
[----:B------:R0:W-:Y:S02]  /*1ed0*/  REDG.E.ADD.64.STRONG.GPU desc[UR20][R16.64], R18 ;  /* 0x000000121000798e */ /* 0x0001e4000c12e514 */
.L_x_153:
[----:B------:R-:W-:Y:S05]  /*1ee0*/  BSYNC.RECONVERGENT B1 ;  /* 0x0000000000017941 */ /* 0x000fea0003800200 */
.L_x_152:
[----:B------:R-:W-:Y:S04]  /*1ef0*/  BSSY.RECONVERGENT B1, `(.L_x_154) ;  /* 0x0000007000017945 */ /* 0x000fe80003800200 */
[----:B------:R-:W-:Y:S05]  /*1f00*/  @!P0 BRA `(.L_x_155) ;  /* 0x0000000000148947 */ /* 0x000fea0003800000 */
[----:B01----:R-:W-:Y:S02]  /*1f10*/  IMAD R17, R3, 0x100, R0 ;  /* 0x0000010003117824 */ /* 0x003fe400078e0200 */
[----:B------:R-:W-:Y:S02]  /*1f20*/  IMAD.MOV.U32 R23, RZ, RZ, RZ ;  /* 0x000000ffff177224 */ /* 0x000fe400078e00ff */
[----:B------:R-:W-:-:S04]  /*1f30*/  VIADD R17, R17, 0x200 ;  /* 0x0000020011117836 */ /* 0x000fc80000000000 */
[----:B------:R-:W-:-:S05]  /*1f40*/  IMAD.WIDE.U32 R16, R17, 0x8, R4 ;  /* 0x0000000811107825 */ /* 0x000fca00078e0004 */
[----:B------:R2:W-:Y:S02]  /*1f50*/  REDG.E.ADD.64.STRONG.GPU desc[UR20][R16.64], R22 ;  /* 0x000000161000798e */ /* 0x0005e4000c12e514 */
.L_x_155:
[----:B------:R-:W-:Y:S05]  /*1f60*/  BSYNC.RECONVERGENT B1 ;  /* 0x0000000000017941 */ /* 0x000fea0003800200 */
.L_x_154:
[----:B------:R-:W-:Y:S04]  /*1f70*/  BSSY.RECONVERGENT B1, `(.L_x_156) ;  /* 0x0000007000017945 */ /* 0x000fe80003800200 */
[----:B------:R-:W-:Y:S05]  /*1f80*/  @!P1 BRA `(.L_x_157) ;  /* 0x0000000000149947 */ /* 0x000fea0003800000 */
[----:B012---:R-:W-:Y:S02]  /*1f90*/  IMAD R17, R3, 0x100, R0 ;  /* 0x0000010003117824 */ /* 0x007fe400078e0200 */
[----:B------:R-:W-:Y:S02]  /*1fa0*/  IMAD.MOV.U32 R15, RZ, RZ, RZ ;  /* 0x000000ffff0f7224 */ /* 0x000fe400078e00ff */
[----:B------:R-:W-:-:S04]  /*1fb0*/  VIADD R17, R17, 0x300 ;  /* 0x0000030011117836 */ /* 0x000fc80000000000 */
[----:B------:R-:W-:-:S05]  /*1fc0*/  IMAD.WIDE.U32 R16, R17, 0x8, R4 ;  /* 0x0000000811107825 */ /* 0x000fca00078e0004 */
[----:B------:R3:W-:Y:S02]  /*1fd0*/  REDG.E.ADD.64.STRONG.GPU desc[UR20][R16.64], R14 ;  /* 0x0000000e1000798e */ /* 0x0007e4000c12e514 */
.L_x_157:
[----:B------:R-:W-:Y:S05]  /*1fe0*/  BSYNC.RECONVERGENT B1 ;  /* 0x0000000000017941 */ /* 0x000fea0003800200 */
.L_x_156:
[----:B------:R-:W-:Y:S04]  /*1ff0*/  BSSY.RECONVERGENT B1, `(.L_x_158) ;  /* 0x0000007000017945 */ /* 0x000fe80003800200 */
[----:B------:R-:W-:Y:S05]  /*2000*/  @!P2 BRA `(.L_x_159) ;  /* 0x000000000014a947 */ /* 0x000fea0003800000 */
[----:B---3--:R-:W-:Y:S02]  /*2010*/  IMAD R15, R3, 0x100, R0 ;  /* 0x00000100030f7824 */ /* 0x008fe400078e0200 */
[----:B------:R-:W-:Y:S02]  /*2020*/  IMAD.MOV.U32 R13, RZ, RZ, RZ ;  /* 0x000000ffff0d7224 */ /* 0x000fe400078e00ff */
[----:B------:R-:W-:-:S04]  /*2030*/  VIADD R15, R15, 0x400 ;  /* 0x000004000f0f7836 */ /* 0x000fc80000000000 */
[----:B------:R-:W-:-:S05]  /*2040*/  IMAD.WIDE.U32 R14, R15, 0x8, R4 ;  /* 0x000000080f0e7825 */ /* 0x000fca00078e0004 */
[----:B------:R4:W-:Y:S02]  /*2050*/  REDG.E.ADD.64.STRONG.GPU desc[UR20][R14.64], R12 ;  /* 0x0000000c0e00798e */ /* 0x0009e4000c12e514 */
.L_x_159:
[----:B------:R-:W-:Y:S05]  /*2060*/  BSYNC.RECONVERGENT B1 ;  /* 0x0000000000017941 */ /* 0x000fea0003800200 */
.L_x_158:
[----:B------:R-:W-:Y:S04]  /*2070*/  BSSY.RECONVERGENT B1, `(.L_x_160) ;  /* 0x0000007000017945 */ /* 0x000fe80003800200 */
[----:B------:R-:W-:Y:S05]  /*2080*/  @!P3 BRA `(.L_x_161) ;  /* 0x000000000014b947 */ /* 0x000fea0003800000 */
[----:B----4-:R-:W-:Y:S02]  /*2090*/  IMAD R13, R3, 0x100, R0 ;  /* 0x00000100030d7824 */ /* 0x010fe400078e0200 */
[----:B------:R-:W-:Y:S02]  /*20a0*/  IMAD.MOV.U32 R7, RZ, RZ, RZ ;  /* 0x000000ffff077224 */ /* 0x000fe400078e00ff */
[----:B------:R-:W-:-:S04]  /*20b0*/  VIADD R13, R13, 0x500 ;  /* 0x000005000d0d7836 */ /* 0x000fc80000000000 */
[----:B------:R-:W-:-:S05]  /*20c0*/  IMAD.WIDE.U32 R12, R13, 0x8, R4 ;  /* 0x000000080d0c7825 */ /* 0x000fca00078e0004 */
[----:B------:R4:W-:Y:S02]  /*20d0*/  REDG.E.ADD.64.STRONG.GPU desc[UR20][R12.64], R6 ;  /* 0x000000060c00798e */ /* 0x0009e4000c12e514 */
.L_x_161:
[----:B------:R-:W-:Y:S05]  /*20e0*/  BSYNC.RECONVERGENT B1 ;  /* 0x0000000000017941 */ /* 0x000fea0003800200 */
.L_x_160:
[----:B------:R-:W-:Y:S04]  /*20f0*/  BSSY.RECONVERGENT B1, `(.L_x_162) ;  /* 0x0000007000017945 */ /* 0x000fe80003800200 */
[----:B------:R-:W-:Y:S05]  /*2100*/  @!P4 BRA `(.L_x_163) ;  /* 0x000000000014c947 */ /* 0x000fea0003800000 */
[----:B----4-:R-:W-:Y:S02]  /*2110*/  IMAD R7, R3, 0x100, R0 ;  /* 0x0000010003077824 */ /* 0x010fe400078e0200 */
[----:B------:R-:W-:Y:S02]  /*2120*/  IMAD.MOV.U32 R9, RZ, RZ, RZ ;  /* 0x000000ffff097224 */ /* 0x000fe400078e00ff */
[----:B------:R-:W-:-:S04]  /*2130*/  VIADD R7, R7, 0x600 ;  /* 0x0000060007077836 */ /* 0x000fc80000000000 */
[----:B------:R-:W-:-:S05]  /*2140*/  IMAD.WIDE.U32 R6, R7, 0x8, R4 ;  /* 0x0000000807067825 */ /* 0x000fca00078e0004 */
[----:B------:R4:W-:Y:S02]  /*2150*/  REDG.E.ADD.64.STRONG.GPU desc[UR20][R6.64], R8 ;  /* 0x000000080600798e */ /* 0x0009e4000c12e514 */
.L_x_163:
[----:B------:R-:W-:Y:S05]  /*2160*/  BSYNC.RECONVERGENT B1 ;  /* 0x0000000000017941 */ /* 0x000fea0003800200 */
.L_x_162:
[----:B------:R-:W-:Y:S04]  /*2170*/  BSSY.RECONVERGENT B1, `(.L_x_164) ;  /* 0x0000007000017945 */ /* 0x000fe80003800200 */
[----:B------:R-:W-:Y:S05]  /*2180*/  @!P5 BRA `(.L_x_165) ;  /* 0x000000000014d947 */ /* 0x000fea0003800000 */
[----:B----4-:R-:W-:Y:S02]  /*2190*/  IMAD R7, R3, 0x100, R0 ;  /* 0x0000010003077824 */ /* 0x010fe400078e0200 */
[----:B------:R-:W-:Y:S02]  /*21a0*/  IMAD.MOV.U32 R11, RZ, RZ, RZ ;  /* 0x000000ffff0b7224 */ /* 0x000fe400078e00ff */
[----:B------:R-:W-:-:S04]  /*21b0*/  VIADD R7, R7, 0x700 ;  /* 0x0000070007077836 */ /* 0x000fc80000000000 */
[----:B------:R-:W-:-:S05]  /*21c0*/  IMAD.WIDE.U32 R6, R7, 0x8, R4 ;  /* 0x0000000807067825 */ /* 0x000fca00078e0004 */
[----:B------:R4:W-:Y:S02]  /*21d0*/  REDG.E.ADD.64.STRONG.GPU desc[UR20][R6.64], R10 ;  /* 0x0000000a0600798e */ /* 0x0009e4000c12e514 */
.L_x_165:
[----:B------:R-:W-:Y:S05]  /*21e0*/  BSYNC.RECONVERGENT B1 ;  /* 0x0000000000017941 */ /* 0x000fea0003800200 */
.L_x_164:
[----:B------:R-:W-:-:S05]  /*21f0*/  VIADD R3, R3, 0x8 ;  /* 0x0000000803037836 */ /* 0x000fca0000000000 */
[----:B------:R-:W-:-:S13]  /*2200*/  ISETP.NE.AND P0, PT, R3, UR27, PT ;  /* 0x0000001b03007c0c */ /* 0x000fda000bf05270 */
[----:B------:R-:W-:Y:S05]  /*2210*/  @P0 BRA `(.L_x_166) ;  /* 0xfffffff800b00947 */ /* 0x000fea000383ffff */
[----:B------:R-:W-:-:S07]  /*2220*/  IMAD.U32 R5, RZ, RZ, UR27 ;  /* 0x0000001bff057e24 */ /* 0x000fce000f8e00ff */
.L_x_149:
[----:B------:R-:W-:Y:S02]  /*2230*/  UISETP.NE.AND UP0, UPT, UR24, URZ, UPT ;  /* 0x000000ff1800728c */ /* 0x000fe4000bf05270 */
[----:B----4-:R-:W-:Y:S02]  /*2240*/  IMAD.U32 R8, RZ, RZ, UR24 ;  /* 0x00000018ff087e24 */ /* 0x010fe4000f8e00ff */
[----:B------:R-:W-:Y:S02]  /*2250*/  IMAD.U32 R3, RZ, RZ, UR25 ;  /* 0x00000019ff037e24 */ /* 0x000fe4000f8e00ff */
[----:B------:R-:W-:Y:S02]  /*2260*/  VIADD R8, R8, 0xffffffff ;  /* 0xffffffff08087836 */ /* 0x000fe40000000000 */
[----:B------:R-:W-:Y:S01]  /*2270*/  VIADD R3, R3, 0xffffffff ;  /* 0xffffffff03037836 */ /* 0x000fe20000000000 */
[----:B------:R-:W-:Y:S06]  /*2280*/  BRA.U !UP0, `(.L_x_167) ;  /* 0x0000000508707547 */ /* 0x000fec000b800000 */
[----:B------:R-:W-:-:S13]  /*2290*/  ISETP.GE.U32.AND P0, PT, R8, 0x3, PT ;  /* 0x000000030800780c */ /* 0x000fda0003f06070 */
[----:B------:R-:W-:Y:S05]  /*22a0*/  @!P0 BRA `(.L_x_168) ;  /* 0x0000000000bc8947 */ /* 0x000fea0003800000 */
[----:B------:R-:W-:Y:S01]  /*22b0*/  IMAD R7, R5, 0x400, R2 ;  /* 0x0000040005077824 */ /* 0x000fe200078e0202 */
[----:B------:R-:W-:Y:S04]  /*22c0*/  BSSY.RECONVERGENT B1, `(.L_x_169) ;  /* 0x000000f000017945 */ /* 0x000fe80003800200 */
[----:B------:R-:W4:Y:S04]  /*22d0*/  LDS R12, [R7] ;  /* 0x00000000070c7984 */ /* 0x000f280000000800 */
[----:B------:R-:W5:Y:S04]  /*22e0*/  LDS R9, [R7+0x400] ;  /* 0x0004000007097984 */ /* 0x000f680000000800 */
[----:B------:R-:W0:Y:S04]  /*22f0*/  LDS R6, [R7+0x800] ;  /* 0x0008000007067984 */ /* 0x000e280000000800 */
[----:B-1----:R-:W1:Y:S01]  /*2300*/  LDS R4, [R7+0xc00] ;  /* 0x000c000007047984 */ /* 0x002e620000000800 */
[----:B----4-:R-:W-:-:S02]  /*2310*/  ISETP.NE.AND P0, PT, R12, RZ, PT ;  /* 0x000000ff0c00720c */ /* 0x010fc40003f05270 */
[----:B-----5:R-:W-:Y:S02]  /*2320*/  ISETP.NE.AND P1, PT, R9, RZ, PT ;  /* 0x000000ff0900720c */ /* 0x020fe40003f25270 */
[----:B0-----:R-:W-:Y:S02]  /*2330*/  ISETP.NE.AND P2, PT, R6, RZ, PT ;  /* 0x000000ff0600720c */ /* 0x001fe40003f45270 */
[----:B-1----:R-:W-:-:S07]  /*2340*/  ISETP.NE.AND P3, PT, R4, RZ, PT ;  /* 0x000000ff0400720c */ /* 0x002fce0003f65270 */
[----:B------:R-:W-:Y:S06]  /*2350*/  @!P0 BRA `(.L_x_170) ;  /* 0x0000000000148947 */ /* 0x000fec0003800000 */
[----:B------:R-:W0:Y:S01]  /*2360*/  LDC.64 R10, c[0x0][0x380] ;  /* 0x0000e000ff0a7b82 */ /* 0x000e220000000a00 */
[----:B------:R-:W-:Y:S02]  /*2370*/  IMAD R7, R5, 0x100, R0 ;  /* 0x0000010005077824 */ /* 0x000fe400078e0200 */
[----:B------:R-:W-:Y:S02]  /*2380*/  IMAD.MOV.U32 R13, RZ, RZ, RZ ;  /* 0x000000ffff0d7224 */ /* 0x000fe400078e00ff */
[----:B0-----:R-:W-:-:S05]  /*2390*/  IMAD.WIDE.U32 R10, R7, 0x8, R10 ;  /* 0x00000008070a7825 */ /* 0x001fca00078e000a */
[----:B------:R0:W-:Y:S02]  /*23a0*/  REDG.E.ADD.64.STRONG.GPU desc[UR20][R10.64], R12 ;  /* 0x0000000c0a00798e */ /* 0x0001e4000c12e514 */
.L_x_170:
[----:B------:R-:W-:Y:S05]  /*23b0*/  BSYNC.RECONVERGENT B1 ;  /* 0x0000000000017941 */ /* 0x000fea0003800200 */
.L_x_169:
[----:B------:R-:W-:Y:S04]  /*23c0*/  BSSY.RECONVERGENT B1, `(.L_x_171) ;  /* 0x0000009000017945 */ /* 0x000fe80003800200 */
[----:B------:R-:W-:Y:S05]  /*23d0*/  @!P1 BRA `(.L_x_172) ;  /* 0x00000000001c9947 */ /* 0x000fea0003800000 */
[----:B0-----:R-:W0:Y:S01]  /*23e0*/  LDC.64 R10, c[0x0][0x380] ;  /* 0x0000e000ff0a7b82 */ /* 0x001e220000000a00 */
[----:B------:R-:W-:Y:S02]  /*23f0*/  IMAD R7, R5, 0x100, R0 ;  /* 0x0000010005077824 */ /* 0x000fe400078e0200 */
[----:B------:R-:W-:Y:S02]  /*2400*/  IMAD.MOV.U32 R12, RZ, RZ, R9 ;  /* 0x000000ffff0c7224 */ /* 0x000fe400078e0009 */
[----:B------:R-:W-:Y:S02]  /*2410*/  VIADD R7, R7, 0x100 ;  /* 0x0000010007077836 */ /* 0x000fe40000000000 */
[----:B------:R-:W-:Y:S02]  /*2420*/  IMAD.MOV.U32 R13, RZ, RZ, RZ ;  /* 0x000000ffff0d7224 */ /* 0x000fe400078e00ff */
[----:B0-----:R-:W-:-:S05]  /*2430*/  IMAD.WIDE.U32 R10, R7, 0x8, R10 ;  /* 0x00000008070a7825 */ /* 0x001fca00078e000a */
[----:B------:R1:W-:Y:S02]  /*2440*/  REDG.E.ADD.64.STRONG.GPU desc[UR20][R10.64], R12 ;  /* 0x0000000c0a00798e */ /* 0x0003e4000c12e514 */
.L_x_172:
[----:B------:R-:W-:Y:S05]  /*2450*/  BSYNC.RECONVERGENT B1 ;  /* 0x0000000000017941 */ /* 0x000fea0003800200 */
.L_x_171:
[----:B------:R-:W-:Y:S04]  /*2460*/  BSSY.RECONVERGENT B1, `(.L_x_173) ;  /* 0x0000008000017945 */ /* 0x000fe80003800200 */
[----:B------:R-:W-:Y:S05]  /*2470*/  @!P2 BRA `(.L_x_174) ;  /* 0x000000000018a947 */ /* 0x000fea0003800000 */
[----:B01----:R-:W0:Y:S01]  /*2480*/  LDC.64 R10, c[0x0][0x380] ;  /* 0x0000e000ff0a7b82 */ /* 0x003e220000000a00 */
[----:B------:R-:W-:-:S04]  /*2490*/  IMAD R7, R5, 0x100, R0 ;  /* 0x0000010005077824 */ /* 0x000fc800078e0200 */
[----:B------:R-:W-:-:S04]  /*24a0*/  VIADD R7, R7, 0x200 ;  /* 0x0000020007077836 */ /* 0x000fc80000000000 */
[----:B0-----:R-:W-:-:S04]  /*24b0*/  IMAD.WIDE.U32 R10, R7, 0x8, R10 ;  /* 0x00000008070a7825 */ /* 0x001fc800078e000a */
[----:B------:R-:W-:-:S05]  /*24c0*/  IMAD.MOV.U32 R7, RZ, RZ, RZ ;  /* 0x000000ffff077224 */ /* 0x000fca00078e00ff */
[----:B------:R4:W-:Y:S02]  /*24d0*/  REDG.E.ADD.64.STRONG.GPU desc[UR20][R10.64], R6 ;  /* 0x000000060a00798e */ /* 0x0009e4000c12e514 */
.L_x_174:
[----:B------:R-:W-:Y:S05]  /*24e0*/  BSYNC.RECONVERGENT B1 ;  /* 0x0000000000017941 */ /* 0x000fea0003800200 */
.L_x_173:
[----:B------:R-:W-:Y:S04]  /*24f0*/  BSSY.RECONVERGENT B1, `(.L_x_175) ;  /* 0x0000009000017945 */ /* 0x000fe80003800200 */
[----:B------:R-:W-:Y:S05]  /*2500*/  @!P3 BRA `(.L_x_176) ;  /* 0x00000000001cb947 */ /* 0x000fea0003800000 */
[----:B----4-:R-:W4:Y:S01]  /*2510*/  LDC.64 R6, c[0x0][0x380] ;  /* 0x0000e000ff067b82 */ /* 0x010f220000000a00 */
[----:B------:R-:W-:Y:S02]  /*2520*/  IMAD R9, R5, 0x100, R0 ;  /* 0x0000010005097824 */ /* 0x000fe400078e0200 */
[----:B01----:R-:W-:Y:S02]  /*2530*/  IMAD.MOV.U32 R10, RZ, RZ, R4 ;  /* 0x000000ffff0a7224 */ /* 0x003fe400078e0004 */
[----:B------:R-:W-:Y:S02]  /*2540*/  VIADD R9, R9, 0x300 ;  /* 0x0000030009097836 */ /* 0x000fe40000000000 */
[----:B------:R-:W-:Y:S02]  /*2550*/  IMAD.MOV.U32 R11, RZ, RZ, RZ ;  /* 0x000000ffff0b7224 */ /* 0x000fe400078e00ff */
[----:B----4-:R-:W-:-:S05]  /*2560*/  IMAD.WIDE.U32 R6, R9, 0x8, R6 ;  /* 0x0000000809067825 */ /* 0x010fca00078e0006 */
[----:B------:R0:W-:Y:S02]  /*2570*/  REDG.E.ADD.64.STRONG.GPU desc[UR20][R6.64], R10 ;  /* 0x0000000a0600798e */ /* 0x0001e4000c12e514 */
.L_x_176:
[----:B------:R-:W-:Y:S05]  /*2580*/  BSYNC.RECONVERGENT B1 ;  /* 0x0000000000017941 */ /* 0x000fea0003800200 */
.L_x_175:
[----:B------:R-:W-:-:S07]  /*2590*/  VIADD R5, R5, 0x4 ;  /* 0x0000000405057836 */ /* 0x000fce0000000000 */
.L_x_168:
[----:B------:R-:W-:Y:S01]  /*25a0*/  UISETP.NE.AND UP0, UPT, UR25, URZ, UPT ;  /* 0x000000ff1900728c */ /* 0x000fe2000bf05270 */
[----:B------:R-:W-:Y:S08]  /*25b0*/  BSSY.RECONVERGENT B1, `(.L_x_167) ;  /* 0x0000029000017945 */ /* 0x000ff00003800200 */
[----:B------:R-:W-:Y:S05]  /*25c0*/  BRA.U !UP0, `(.L_x_177) ;  /* 0x00000001089c7547 */ /* 0x000fea000b800000 */
[----:B------:R-:W-:-:S13]  /*25d0*/  ISETP.NE.AND P0, PT, R3, RZ, PT ;  /* 0x000000ff0300720c */ /* 0x000fda0003f05270 */
[----:B------:R-:W-:Y:S05]  /*25e0*/  @!P0 BRA `(.L_x_178) ;  /* 0x0000000000648947 */ /* 0x000fea0003800000 */
[----:B0---4-:R-:W-:Y:S01]  /*25f0*/  IMAD R6, R5, 0x400, R2 ;  /* 0x0000040005067824 */ /* 0x011fe200078e0202 */
[----:B------:R-:W-:Y:S04]  /*2600*/  BSSY.RECONVERGENT B2, `(.L_x_179) ;  /* 0x000000c000027945 */ /* 0x000fe80003800200 */
[----:B-1----:R-:W0:Y:S04]  /*2610*/  LDS R4, [R6] ;  /* 0x0000000006047984 */ /* 0x002e280000000800 */
[----:B------:R-:W1:Y:S01]  /*2620*/  LDS R9, [R6+0x400] ;  /* 0x0004000006097984 */ /* 0x000e620000000800 */
[----:B0-----:R-:W-:-:S02]  /*2630*/  ISETP.NE.AND P0, PT, R4, RZ, PT ;  /* 0x000000ff0400720c */ /* 0x001fc40003f05270 */
[----:B-1----:R-:W-:-:S11]  /*2640*/  ISETP.NE.AND P1, PT, R9, RZ, PT ;  /* 0x000000ff0900720c */ /* 0x002fd60003f25270 */
[----:B------:R-:W-:Y:S05]  /*2650*/  @!P0 BRA `(.L_x_180) ;  /* 0x0000000000188947 */ /* 0x000fea0003800000 */
[----:B------:R-:W0:Y:S01]  /*2660*/  LDC.64 R6, c[0x0][0x380] ;  /* 0x0000e000ff067b82 */ /* 0x000e220000000a00 */
[----:B------:R-:W-:-:S04]  /*2670*/  IMAD R11, R5, 0x100, R0 ;  /* 0x00000100050b7824 */ /* 0x000fc800078e0200 */
[----:B0-----:R-:W-:-:S04]  /*2680*/  IMAD.WIDE.U32 R10, R11, 0x8, R6 ;  /* 0x000000080b0a7825 */ /* 0x001fc800078e0006 */
[----:B------:R-:W-:Y:S02]  /*2690*/  IMAD.MOV.U32 R6, RZ, RZ, R4 ;  /* 0x000000ffff067224 */ /* 0x000fe400078e0004 */
[----:B------:R-:W-:-:S05]  /*26a0*/  IMAD.MOV.U32 R7, RZ, RZ, RZ ;  /* 0x000000ffff077224 */ /* 0x000fca00078e00ff */
[----:B------:R0:W-:Y:S02]  /*26b0*/  REDG.E.ADD.64.STRONG.GPU desc[UR20][R10.64], R6 ;  /* 0x000000060a00798e */ /* 0x0001e4000c12e514 */
.L_x_180:
[----:B------:R-:W-:Y:S05]  /*26c0*/  BSYNC.RECONVERGENT B2 ;  /* 0x0000000000027941 */ /* 0x000fea0003800200 */
.L_x_179:
[----:B------:R-:W-:Y:S04]  /*26d0*/  BSSY.RECONVERGENT B2, `(.L_x_181) ;  /* 0x0000009000027945 */ /* 0x000fe80003800200 */
[----:B------:R-:W-:Y:S05]  /*26e0*/  @!P1 BRA `(.L_x_182) ;  /* 0x00000000001c9947 */ /* 0x000fea0003800000 */
[----:B0-----:R-:W0:Y:S01]  /*26f0*/  LDC.64 R6, c[0x0][0x380] ;  /* 0x0000e000ff067b82 */ /* 0x001e220000000a00 */
[----:B------:R-:W-:-:S04]  /*2700*/  IMAD R4, R5, 0x100, R0 ;  /* 0x0000010005047824 */ /* 0x000fc800078e0200 */
[----:B------:R-:W-:-:S04]  /*2710*/  VIADD R11, R4, 0x100 ;  /* 0x00000100040b7836 */ /* 0x000fc80000000000 */
[----:B0-----:R-:W-:-:S04]  /*2720*/  IMAD.WIDE.U32 R10, R11, 0x8, R6 ;  /* 0x000000080b0a7825 */ /* 0x001fc800078e0006 */
[----:B------:R-:W-:Y:S02]  /*2730*/  IMAD.MOV.U32 R6, RZ, RZ, R9 ;  /* 0x000000ffff067224 */ /* 0x000fe400078e0009 */
[----:B------:R-:W-:-:S05]  /*2740*/  IMAD.MOV.U32 R7, RZ, RZ, RZ ;  /* 0x000000ffff077224 */ /* 0x000fca00078e00ff */
[----:B------:R1:W-:Y:S02]  /*2750*/  REDG.E.ADD.64.STRONG.GPU desc[UR20][R10.64], R6 ;  /* 0x000000060a00798e */ /* 0x0003e4000c12e514 */
.L_x_182:
[----:B------:R-:W-:Y:S05]  /*2760*/  BSYNC.RECONVERGENT B2 ;  /* 0x0000000000027941 */ /* 0x000fea0003800200 */
.L_x_181:
[----:B------:R-:W-:-:S07]  /*2770*/  VIADD R5, R5, 0x2 ;  /* 0x0000000205057836 */ /* 0x000fce0000000000 */
.L_x_178:
[----:B------:R-:W-:-:S09]  /*2780*/  UISETP.NE.AND UP0, UPT, UR9, URZ, UPT ;  /* 0x000000ff0900728c */ /* 0x000fd2000bf05270 */
[----:B------:R-:W-:Y:S05]  /*2790*/  BRA.U !UP0, `(.L_x_177) ;  /* 0x0000000108287547 */ /* 0x000fea000b800000 */
[----:B-1----:R-:W-:-:S05]  /*27a0*/  IMAD R4, R5, 0x400, R2 ;  /* 0x0000040005047824 */ /* 0x002fca00078e0202 */
[----:B------:R-:W1:Y:S02]  /*27b0*/  LDS R9, [R4] ;  /* 0x0000000004097984 */ /* 0x000e640000000800 */
[----:B-1----:R-:W-:-:S13]  /*27c0*/  ISETP.NE.AND P0, PT, R9, RZ, PT ;  /* 0x000000ff0900720c */ /* 0x002fda0003f05270 */
[----:B------:R-:W-:Y:S05]  /*27d0*/  @!P0 BRA `(.L_x_177) ;  /* 0x0000000000188947 */ /* 0x000fea0003800000 */
[----:B0---4-:R-:W0:Y:S01]  /*27e0*/  LDC.64 R6, c[0x0][0x380] ;  /* 0x0000e000ff067b82 */ /* 0x011e220000000a00 */
[----:B------:R-:W-:-:S04]  /*27f0*/  IMAD R5, R5, 0x100, R0 ;  /* 0x0000010005057824 */ /* 0x000fc800078e0200 */
[----:B0-----:R-:W-:-:S04]  /*2800*/  IMAD.WIDE.U32 R4, R5, 0x8, R6 ;  /* 0x0000000805047825 */ /* 0x001fc800078e0006 */
[----:B------:R-:W-:Y:S02]  /*2810*/  IMAD.MOV.U32 R6, RZ, RZ, R9 ;  /* 0x000000ffff067224 */ /* 0x000fe400078e0009 */
[----:B------:R-:W-:-:S05]  /*2820*/  IMAD.MOV.U32 R7, RZ, RZ, RZ ;  /* 0x000000ffff077224 */ /* 0x000fca00078e00ff */
[----:B------:R0:W-:Y:S02]  /*2830*/  REDG.E.ADD.64.STRONG.GPU desc[UR20][R4.64], R6 ;  /* 0x000000060400798e */ /* 0x0001e4000c12e514 */
.L_x_177:
[----:B------:R-:W-:Y:S05]  /*2840*/  BSYNC.RECONVERGENT B1 ;  /* 0x0000000000017941 */ /* 0x000fea0003800200 */
.L_x_167:
[----:B------:R-:W-:-:S13]  /*2850*/  ISETP.GT.U32.AND P0, PT, R0, 0x7f, PT ;  /* 0x0000007f0000780c */ /* 0x000fda0003f04070 */
[----:B------:R-:W-:Y:S05]  /*2860*/  @P0 BRA `(.L_x_148) ;  /* 0x00000008008c0947 */ /* 0x000fea0003800000 */
[----:B------:R-:W-:Y:S01]  /*2870*/  UISETP.GE.U32.AND UP0, UPT, UR22, 0x7, UPT ;  /* 0x000000071600788c */ /* 0x000fe2000bf06070 */
[----:B0-----:R-:W-:-:S08]  /*2880*/  IMAD.MOV.U32 R5, RZ, RZ, RZ ;  /* 0x000000ffff057224 */ /* 0x001fd000078e00ff */
[----:B------:R-:W-:Y:S05]  /*2890*/  BRA.U !UP0, `(.L_x_183) ;  /* 0x0000000508147547 */ /* 0x000fea000b800000 */
[----:B-1----:R-:W0:Y:S01]  /*28a0*/  LDC.64 R4, c[0x0][0x380] ;  /* 0x0000e000ff047b82 */ /* 0x002e220000000a00 */
[----:B------:R-:W-:-:S07]  /*28b0*/  IMAD.MOV.U32 R9, RZ, RZ, RZ ;  /* 0x000000ffff097224 */ /* 0x000fce00078e00ff */
.L_x_200:
[C---:B0---4-:R-:W-:Y:S01]  /*28c0*/  IMAD R11, R9.reuse, 0x400, R2 ;  /* 0x00000400090b7824 */ /* 0x051fe200078e0202 */
[----:B------:R-:W-:Y:S01]  /*28d0*/  BSSY.RECONVERGENT B1, `(.L_x_184) ;  /* 0x0000011000017945 */ /* 0x000fe20003800200 */
[C---:B-123--:R-:W-:Y:S02]  /*28e0*/  IMAD R7, R9.reuse, 0x100, R0 ;  /* 0x0000010009077824 */ /* 0x04efe400078e0200 */
[----:B------:R-:W-:Y:S01]  /*28f0*/  VIADD R9, R9, 0x8 ;  /* 0x0000000809097836 */ /* 0x000fe20000000000 */
[----:B---3--:R-:W1:Y:S01]  /*2900*/  LDS R14, [R11+0x200] ;  /* 0x000200000b0e7984 */ /* 0x008e620000000800 */
[----:B0-----:R-:W-:-:S03]  /*2910*/  IMAD.WIDE.U32 R6, R7, 0x8, R4 ;  /* 0x0000000807067825 */ /* 0x001fc600078e0004 */
[----:B------:R-:W0:Y:S04]  /*2920*/  LDS R13, [R11+0x600] ;  /* 0x000600000b0d7984 */ /* 0x000e280000000800 */
[----:B--2---:R2:W3:Y:S04]  /*2930*/  LDS R17, [R11+0xa00] ;  /* 0x000a00000b117984 */ /* 0x0044e80000000800 */
[----:B------:R2:W4:Y:S04]  /*2940*/  LDS R18, [R11+0xe00] ;  /* 0x000e00000b127984 */ /* 0x0005280000000800 */
[----:B------:R2:W2:Y:S04]  /*2950*/  LDS R19, [R11+0x1200] ;  /* 0x001200000b137984 */ /* 0x0004a80000000800 */
[----:B------:R0:W2:Y:S04]  /*2960*/  LDS R16, [R11+0x1600] ;  /* 0x001600000b107984 */ /* 0x0000a80000000800 */
[----:B------:R0:W2:Y:S04]  /*2970*/  LDS R12, [R11+0x1a00] ;  /* 0x001a00000b0c7984 */ /* 0x0000a80000000800 */
[----:B------:R0:W2:Y:S01]  /*2980*/  LDS R10, [R11+0x1e00] ;  /* 0x001e00000b0a7984 */ /* 0x0000a20000000800 */
[----:B-1----:R-:W-:-:S02]  /*2990*/  ISETP.NE.AND P0, PT, R14, RZ, PT ;  /* 0x000000ff0e00720c */ /* 0x002fc40003f05270 */
[----:B0-----:R-:W-:-:S11]  /*29a0*/  ISETP.NE.AND P1, PT, R13, RZ, PT ;  /* 0x000000ff0d00720c */ /* 0x001fd60003f25270 */
[----:B---34-:R-:W-:Y:S05]  /*29b0*/  @!P0 BRA `(.L_x_185) ;  /* 0x0000000000088947 */ /* 0x018fea0003800000 */
[----:B------:R-:W-:-:S05]  /*29c0*/  IMAD.MOV.U32 R15, RZ, RZ, RZ ;  /* 0x000000ffff0f7224 */ /* 0x000fca00078e00ff */
[----:B------:R0:W-:Y:S02]  /*29d0*/  REDG.E.ADD.64.STRONG.GPU desc[UR20][R6.64+0x400], R14 ;  /* 0x0004000e0600798e */ /* 0x0001e4000c12e514 */
.L_x_185:
[----:B------:R-:W-:Y:S05]  /*29e0*/  BSYNC.RECONVERGENT B1 ;  /* 0x0000000000017941 */ /* 0x000fea0003800200 */
.L_x_184:
[----:B------:R-:W-:Y:S04]  /*29f0*/  BSSY.RECONVERGENT B1, `(.L_x_186) ;  /* 0x0000005000017945 */ /* 0x000fe80003800200 */
[----:B------:R-:W-:Y:S05]  /*2a00*/  @!P1 BRA `(.L_x_187) ;  /* 0x00000000000c9947 */ /* 0x000fea0003800000 */
[----:B0-----:R-:W-:Y:S02]  /*2a10*/  IMAD.MOV.U32 R14, RZ, RZ, R13 ;  /* 0x000000ffff0e7224 */ /* 0x001fe400078e000d */
[----:B------:R-:W-:-:S05]  /*2a20*/  IMAD.MOV.U32 R15, RZ, RZ, RZ ;  /* 0x000000ffff0f7224 */ /* 0x000fca00078e00ff */
[----:B------:R1:W-:Y:S02]  /*2a30*/  REDG.E.ADD.64.STRONG.GPU desc[UR20][R6.64+0xc00], R14 ;  /* 0x000c000e0600798e */ /* 0x0003e4000c12e514 */
.L_x_187:
[----:B------:R-:W-:Y:S05]  /*2a40*/  BSYNC.RECONVERGENT B1 ;  /* 0x0000000000017941 */ /* 0x000fea0003800200 */
.L_x_186:
[----:B------:R-:W-:Y:S01]  /*2a50*/  ISETP.NE.AND P6, PT, R17, RZ, PT ;  /* 0x000000ff1100720c */ /* 0x000fe20003fc5270 */
[----:B------:R-:W-:Y:S01]  /*2a60*/  BSSY.RECONVERGENT B1, `(.L_x_188) ;  /* 0x000000b000017945 */ /* 0x000fe20003800200 */
[----:B------:R-:W-:Y:S02]  /*2a70*/  ISETP.NE.AND P0, PT, R9, UR27, PT ;  /* 0x0000001b09007c0c */ /* 0x000fe4000bf05270 */
[----:B------:R-:W-:Y:S02]  /*2a80*/  ISETP.NE.AND P1, PT, R18, RZ, PT ;  /* 0x000000ff1200720c */ /* 0x000fe40003f25270 */
[----:B--2---:R-:W-:Y:S02]  /*2a90*/  ISETP.NE.AND P2, PT, R19, RZ, PT ;  /* 0x000000ff1300720c */ /* 0x004fe40003f45270 */
[----:B------:R-:W-:Y:S02]  /*2aa0*/  ISETP.NE.AND P3, PT, R16, RZ, PT ;  /* 0x000000ff1000720c */ /* 0x000fe40003f65270 */
[----:B------:R-:W-:-:S02]  /*2ab0*/  ISETP.NE.AND P4, PT, R12, RZ, PT ;  /* 0x000000ff0c00720c */ /* 0x000fc40003f85270 */
[----:B------:R-:W-:Y:S01]  /*2ac0*/  ISETP.NE.AND P5, PT, R10, RZ, PT ;  /* 0x000000ff0a00720c */ /* 0x000fe20003fa5270 */
[----:B------:R-:W-:-:S12]  /*2ad0*/  @!P6 BRA `(.L_x_189) ;  /* 0x00000000000ce947 */ /* 0x000fd80003800000 */
[----:B01----:R-:W-:Y:S02]  /*2ae0*/  IMAD.MOV.U32 R14, RZ, RZ, R17 ;  /* 0x000000ffff0e7224 */ /* 0x003fe400078e0011 */
[----:B------:R-:W-:-:S05]  /*2af0*/  IMAD.MOV.U32 R15, RZ, RZ, RZ ;  /* 0x000000ffff0f7224 */ /* 0x000fca00078e00ff */
[----:B------:R2:W-:Y:S02]  /*2b00*/  REDG.E.ADD.64.STRONG.GPU desc[UR20][R6.64+0x1400], R14 ;  /* 0x0014000e0600798e */ /* 0x0005e4000c12e514 */
.L_x_189:
[----:B------:R-:W-:Y:S05]  /*2b10*/  BSYNC.RECONVERGENT B1 ;  /* 0x0000000000017941 */ /* 0x000fea0003800200 */
.L_x_188:
[----:B------:R-:W-:Y:S04]  /*2b20*/  BSSY.RECONVERGENT B1, `(.L_x_190) ;  /* 0x0000005000017945 */ /* 0x000fe80003800200 */
[----:B------:R-:W-:Y:S05]  /*2b30*/  @!P1 BRA `(.L_x_191) ;  /* 0x00000000000c9947 */ /* 0x000fea0003800000 */
[----:B012---:R-:W-:Y:S02]  /*2b40*/  IMAD.MOV.U32 R14, RZ, RZ, R18 ;  /* 0x000000ffff0e7224 */ /* 0x007fe400078e0012 */
[----:B------:R-:W-:-:S05]  /*2b50*/  IMAD.MOV.U32 R15, RZ, RZ, RZ ;  /* 0x000000ffff0f7224 */ /* 0x000fca00078e00ff */
[----:B------:R3:W-:Y:S02]  /*2b60*/  REDG.E.ADD.64.STRONG.GPU desc[UR20][R6.64+0x1c00], R14 ;  /* 0x001c000e0600798e */ /* 0x0007e4000c12e514 */
.L_x_191:
[----:B------:R-:W-:Y:S05]  /*2b70*/  BSYNC.RECONVERGENT B1 ;  /* 0x0000000000017941 */ /* 0x000fea0003800200 */
.L_x_190:
[----:B------:R-:W-:Y:S04]  /*2b80*/  BSSY.RECONVERGENT B1, `(.L_x_192) ;  /* 0x0000005000017945 */ /* 0x000fe80003800200 */
[----:B------:R-:W-:Y:S05]  /*2b90*/  @!P2 BRA `(.L_x_193) ;  /* 0x00000000000ca947 */ /* 0x000fea0003800000 */
[----:B0123--:R-:W-:Y:S02]  /*2ba0*/  IMAD.MOV.U32 R14, RZ, RZ, R19 ;  /* 0x000000ffff0e7224 */ /* 0x00ffe400078e0013 */
[----:B------:R-:W-:-:S05]  /*2bb0*/  IMAD.MOV.U32 R15, RZ, RZ, RZ ;  /* 0x000000ffff0f7224 */ /* 0x000fca00078e00ff */
[----:B------:R4:W-:Y:S02]  /*2bc0*/  REDG.E.ADD.64.STRONG.GPU desc[UR20][R6.64+0x2400], R14 ;  /* 0x0024000e0600798e */ /* 0x0009e4000c12e514 */
.L_x_193:
[----:B------:R-:W-:Y:S05]  /*2bd0*/  BSYNC.RECONVERGENT B1 ;  /* 0x0000000000017941 */ /* 0x000fea0003800200 */
.L_x_192:
[----:B------:R-:W-:Y:S04]  /*2be0*/  BSSY.RECONVERGENT B1, `(.L_x_194) ;  /* 0x0000004000017945 */ /* 0x000fe80003800200 */
[----:B------:R-:W-:Y:S05]  /*2bf0*/  @!P3 BRA `(.L_x_195) ;  /* 0x000000000008b947 */ /* 0x000fea0003800000 */
[----:B------:R-:W-:-:S05]  /*2c00*/  IMAD.MOV.U32 R17, RZ, RZ, RZ ;  /* 0x000000ffff117224 */ /* 0x000fca00078e00ff */
[----:B------:R0:W-:Y:S02]  /*2c10*/  REDG.E.ADD.64.STRONG.GPU desc[UR20][R6.64+0x2c00], R16 ;  /* 0x002c00100600798e */ /* 0x0001e4000c12e514 */
.L_x_195:
[----:B------:R-:W-:Y:S05]  /*2c20*/  BSYNC.RECONVERGENT B1 ;  /* 0x0000000000017941 */ /* 0x000fea0003800200 */
.L_x_194:
[----:B------:R-:W-:Y:S04]  /*2c30*/  BSSY.RECONVERGENT B1, `(.L_x_196) ;  /* 0x0000004000017945 */ /* 0x000fe80003800200 */
[----:B------:R-:W-:Y:S05]  /*2c40*/  @!P4 BRA `(.L_x_197) ;  /* 0x000000000008c947 */ /* 0x000fea0003800000 */
[----:B------:R-:W-:-:S05]  /*2c50*/  IMAD.MOV.U32 R13, RZ, RZ, RZ ;  /* 0x000000ffff0d7224 */ /* 0x000fca00078e00ff */
[----:B------:R0:W-:Y:S02]  /*2c60*/  REDG.E.ADD.64.STRONG.GPU desc[UR20][R6.64+0x3400], R12 ;  /* 0x0034000c0600798e */ /* 0x0001e4000c12e514 */
.L_x_197:
[----:B------:R-:W-:Y:S05]  /*2c70*/  BSYNC.RECONVERGENT B1 ;  /* 0x0000000000017941 */ /* 0x000fea0003800200 */
.L_x_196:
[----:B------:R-:W-:Y:S04]  /*2c80*/  BSSY.RECONVERGENT B1, `(.L_x_198) ;  /* 0x0000004000017945 */ /* 0x000fe80003800200 */
[----:B------:R-:W-:Y:S05]  /*2c90*/  @!P5 BRA `(.L_x_199) ;  /* 0x000000000008d947 */ /* 0x000fea0003800000 */
[----:B------:R-:W-:-:S05]  /*2ca0*/  IMAD.MOV.U32 R11, RZ, RZ, RZ ;  /* 0x000000ffff0b7224 */ /* 0x000fca00078e00ff */
[----:B------:R0:W-:Y:S02]  /*2cb0*/  REDG.E.ADD.64.STRONG.GPU desc[UR20][R6.64+0x3c00], R10 ;  /* 0x003c000a0600798e */ /* 0x0001e4000c12e514 */
.L_x_199:
[----:B------:R-:W-:Y:S05]  /*2cc0*/  BSYNC.RECONVERGENT B1 ;  /* 0x0000000000017941 */ /* 0x000fea0003800200 */
.L_x_198:
[----:B------:R-:W-:Y:S05]  /*2cd0*/  @P0 BRA `(.L_x_200) ;  /* 0xfffffff800f80947 */ /* 0x000fea000383ffff */
[----:B------:R-:W-:-:S07]  /*2ce0*/  IMAD.U32 R5, RZ, RZ, UR27 ;  /* 0x0000001bff057e24 */ /* 0x000fce000f8e00ff */
.L_x_183:
[----:B------:R-:W-:-:S09]  /*2cf0*/  UISETP.NE.AND UP0, UPT, UR24, URZ, UPT ;  /* 0x000000ff1800728c */ /* 0x000fd2000bf05270 */
[----:B------:R-:W-:Y:S05]  /*2d00*/  BRA.U !UP0, `(.L_x_148) ;  /* 0x0000000508647547 */ /* 0x000fea000b800000 */
[----:B------:R-:W-:-:S13]  /*2d10*/  ISETP.GE.U32.AND P0, PT, R8, 0x3, PT ;  /* 0x000000030800780c */ /* 0x000fda0003f06070 */
[----:B------:R-:W-:Y:S05]  /*2d20*/  @!P0 BRA `(.L_x_201) ;  /* 0x0000000000bc8947 */ /* 0x000fea0003800000 */
[----:B01234-:R-:W-:Y:S01]  /*2d30*/  IMAD R7, R5, 0x400, R2 ;  /* 0x0000040005077824 */ /* 0x01ffe200078e0202 */
[----:B------:R-:W-:Y:S04]  /*2d40*/  BSSY.RECONVERGENT B1, `(.L_x_202) ;  /* 0x000000f000017945 */ /* 0x000fe80003800200 */
[----:B------:R-:W0:Y:S04]  /*2d50*/  LDS R10, [R7+0x200] ;  /* 0x00020000070a7984 */ /* 0x000e280000000800 */
[----:B------:R-:W1:Y:S04]  /*2d60*/  LDS R12, [R7+0x600] ;  /* 0x00060000070c7984 */ /* 0x000e680000000800 */
[----:B------:R-:W2:Y:S04]  /*2d70*/  LDS R6, [R7+0xa00] ;  /* 0x000a000007067984 */ /* 0x000ea80000000800 */
[----:B------:R-:W3:Y:S01]  /*2d80*/  LDS R4, [R7+0xe00] ;  /* 0x000e000007047984 */ /* 0x000ee20000000800 */
[----:B0-----:R-:W-:-:S02]  /*2d90*/  ISETP.NE.AND P0, PT, R10, RZ, PT ;  /* 0x000000ff0a00720c */ /* 0x001fc40003f05270 */
[----:B-1----:R-:W-:Y:S02]  /*2da0*/  ISETP.NE.AND P1, PT, R12, RZ, PT ;  /* 0x000000ff0c00720c */ /* 0x002fe40003f25270 */
[----:B--2---:R-:W-:Y:S02]  /*2db0*/  ISETP.NE.AND P2, PT, R6, RZ, PT ;  /* 0x000000ff0600720c */ /* 0x004fe40003f45270 */
[----:B---3--:R-:W-:-:S07]  /*2dc0*/  ISETP.NE.AND P3, PT, R4, RZ, PT ;  /* 0x000000ff0400720c */ /* 0x008fce0003f65270 */
[----:B------:R-:W-:Y:S06]  /*2dd0*/  @!P0 BRA `(.L_x_203) ;  /* 0x0000000000148947 */ /* 0x000fec0003800000 */
[----:B------:R-:W0:Y:S01]  /*2de0*/  LDC.64 R8, c[0x0][0x380] ;  /* 0x0000e000ff087b82 */ /* 0x000e220000000a00 */
[----:B------:R-:W-:Y:S02]  /*2df0*/  IMAD R7, R5, 0x100, R0 ;  /* 0x0000010005077824 */ /* 0x000fe400078e0200 */
[----:B------:R-:W-:Y:S02]  /*2e00*/  IMAD.MOV.U32 R11, RZ, RZ, RZ ;  /* 0x000000ffff0b7224 */ /* 0x000fe400078e00ff */
[----:B0-----:R-:W-:-:S05]  /*2e10*/  IMAD.WIDE.U32 R8, R7, 0x8, R8 ;  /* 0x0000000807087825 */ /* 0x001fca00078e0008 */
[----:B------:R0:W-:Y:S02]  /*2e20*/  REDG.E.ADD.64.STRONG.GPU desc[UR20][R8.64+0x400], R10 ;  /* 0x0004000a0800798e */ /* 0x0001e4000c12e514 */
.L_x_203:
[----:B------:R-:W-:Y:S05]  /*2e30*/  BSYNC.RECONVERGENT B1 ;  /* 0x0000000000017941 */ /* 0x000fea0003800200 */
.L_x_202:
        /* <DEDUP_REMOVED lines=9> */
.L_x_205:
[----:B------:R-:W-:Y:S05]  /*2ed0*/  BSYNC.RECONVERGENT B1 ;  /* 0x0000000000017941 */ /* 0x000fea0003800200 */
.L_x_204:
        /* <DEDUP_REMOVED lines=8> */
.L_x_207:
[----:B------:R-:W-:Y:S05]  /*2f60*/  BSYNC.RECONVERGENT B1 ;  /* 0x0000000000017941 */ /* 0x000fea0003800200 */
.L_x_206:
[----:B------:R-:W-:Y:S04]  /*2f70*/  BSSY.RECONVERGENT B1, `(.L_x_208) ;  /* 0x0000009000017945 */ /* 0x000fe80003800200 */
[----:B------:R-:W-:Y:S05]  /*2f80*/  @!P3 BRA `(.L_x_209) ;  /* 0x00000000001cb947 */ /* 0x000fea0003800000 */
[----:B--2---:R-:W2:Y:S01]  /*2f90*/  LDC.64 R6, c[0x0][0x380] ;  /* 0x0000e000ff067b82 */ /* 0x004ea20000000a00 */
[----:B01----:R-:W-:Y:S02]  /*2fa0*/  IMAD R9, R5, 0x100, R0 ;  /* 0x0000010005097824 */ /* 0x003fe400078e0200 */
[----:B------:R-:W-:Y:S02]  /*2fb0*/  IMAD.MOV.U32 R8, RZ, RZ, R4 ;  /* 0x000000ffff087224 */ /* 0x000fe400078e0004 */
[----:B------:R-:W-:-:S04]  /*2fc0*/  VIADD R9, R9, 0x300 ;  /* 0x0000030009097836 */ /* 0x000fc80000000000 */
[----:B--2---:R-:W-:-:S04]  /*2fd0*/  IMAD.WIDE.U32 R6, R9, 0x8, R6 ;  /* 0x0000000809067825 */ /* 0x004fc800078e0006 */
[----:B------:R-:W-:-:S05]  /*2fe0*/  IMAD.MOV.U32 R9, RZ, RZ, RZ ;  /* 0x000000ffff097224 */ /* 0x000fca00078e00ff */
[----:B------:R3:W-:Y:S02]  /*2ff0*/  REDG.E.ADD.64.STRONG.GPU desc[UR20][R6.64+0x400], R8 ;  /* 0x000400080600798e */ /* 0x0007e4000c12e514 */
.L_x_209:
[----:B------:R-:W-:Y:S05]  /*3000*/  BSYNC.RECONVERGENT B1 ;  /* 0x0000000000017941 */ /* 0x000fea0003800200 */
.L_x_208:
[----:B------:R-:W-:-:S07]  /*3010*/  VIADD R5, R5, 0x4 ;  /* 0x0000000405057836 */ /* 0x000fce0000000000 */
.L_x_201:
[----:B------:R-:W-:-:S09]  /*3020*/  UISETP.NE.AND UP0, UPT, UR25, URZ, UPT ;  /* 0x000000ff1900728c */ /* 0x000fd2000bf05270 */
[----:B------:R-:W-:Y:S05]  /*3030*/  BRA.U !UP0, `(.L_x_148) ;  /* 0x0000000108987547 */ /* 0x000fea000b800000 */
[----:B------:R-:W-:-:S13]  /*3040*/  ISETP.NE.AND P0, PT, R3, RZ, PT ;  /* 0x000000ff0300720c */ /* 0x000fda0003f05270 */
[----:B------:R-:W-:Y:S05]  /*3050*/  @!P0 BRA `(.L_x_210) ;  /* 0x0000000000648947 */ /* 0x000fea0003800000 */
[----:B01234-:R-:W-:Y:S01]  /*3060*/  IMAD R6, R5, 0x400, R2 ;  /* 0x0000040005067824 */ /* 0x01ffe200078e0202 */
[----:B------:R-:W-:Y:S04]  /*3070*/  BSSY.RECONVERGENT B1, `(.L_x_211) ;  /* 0x000000c000017945 */ /* 0x000fe80003800200 */
[----:B------:R-:W0:Y:S04]  /*3080*/  LDS R3, [R6+0x200] ;  /* 0x0002000006037984 */ /* 0x000e280000000800 */
        /* <DEDUP_REMOVED lines=10> */
.L_x_212:
[----:B------:R-:W-:Y:S05]  /*3130*/  BSYNC.RECONVERGENT B1 ;  /* 0x0000000000017941 */ /* 0x000fea0003800200 */
.L_x_211:
        /* <DEDUP_REMOVED lines=9> */
.L_x_214:
[----:B------:R-:W-:Y:S05]  /*31d0*/  BSYNC.RECONVERGENT B1 ;  /* 0x0000000000017941 */ /* 0x000fea0003800200 */
.L_x_213:
[----:B------:R-:W-:-:S07]  /*31e0*/  VIADD R5, R5, 0x2 ;  /* 0x0000000205057836 */ /* 0x000fce0000000000 */
.L_x_210:
[----:B------:R-:W-:-:S09]  /*31f0*/  UISETP.NE.AND UP0, UPT, UR9, URZ, UPT ;  /* 0x000000ff0900728c */ /* 0x000fd2000bf05270 */
[----:B------:R-:W-:Y:S05]  /*3200*/  BRA.U !UP0, `(.L_x_148) ;  /* 0x0000000108247547 */ /* 0x000fea000b800000 */
[----:B------:R-:W-:-:S05]  /*3210*/  IMAD R2, R5, 0x400, R2 ;  /* 0x0000040005027824 */ /* 0x000fca00078e0202 */
[----:B-1----:R-:W1:Y:S02]  /*3220*/  LDS R4, [R2+0x200] ;  /* 0x0002000002047984 */ /* 0x002e640000000800 */
[----:B-1----:R-:W-:-:S13]  /*3230*/  ISETP.NE.AND P0, PT, R4, RZ, PT ;  /* 0x000000ff0400720c */ /* 0x002fda0003f05270 */
[----:B------:R-:W-:Y:S05]  /*3240*/  @!P0 BRA `(.L_x_148) ;  /* 0x0000000000148947 */ /* 0x000fea0003800000 */
[----:B------:R-:W1:Y:S01]  /*3250*/  LDC.64 R2, c[0x0][0x380] ;  /* 0x0000e000ff027b82 */ /* 0x000e620000000a00 */
[----:B------:R-:W-:-:S04]  /*3260*/  IMAD R5, R5, 0x100, R0 ;  /* 0x0000010005057824 */ /* 0x000fc800078e0200 */
[----:B-1----:R-:W-:-:S04]  /*3270*/  IMAD.WIDE.U32 R2, R5, 0x8, R2 ;  /* 0x0000000805027825 */ /* 0x002fc800078e0002 */
[----:B------:R-:W-:-:S05]  /*3280*/  IMAD.MOV.U32 R5, RZ, RZ, RZ ;  /* 0x000000ffff057224 */ /* 0x000fca00078e00ff */
[----:B------:R1:W-:Y:S02]  /*3290*/  REDG.E.ADD.64.STRONG.GPU desc[UR20][R2.64+0x400], R4 ;  /* 0x000400040200798e */ /* 0x0003e4000c12e514 */
.L_x_148:
[----:B------:R-:W-:Y:S05]  /*32a0*/  BSYNC.RECONVERGENT B0 ;  /* 0x0000000000007941 */ /* 0x000fea0003800200 */
.L_x_147:
[----:B------:R-:W-:Y:S01]  /*32b0*/  BAR.SYNC.DEFER_BLOCKING 0x0 ;  /* 0x0000000000007b1d */ /* 0x000fe20000010000 */
[----:B------:R-:W-:-:S04]  /*32c0*/  UIADD3 UR6, UP0, UPT, UR6, 0x1, URZ ;  /* 0x0000000106067890 */ /* 0x000fc8000ff1e0ff */
[----:B------:R-:W-:Y:S02]  /*32d0*/  UIADD3.X UR7, UPT, UPT, URZ, UR7, URZ, UP0, !UPT ;  /* 0x00000007ff077290 */ /* 0x000fe400087fe4ff */
[----:B------:R-:W-:-:S04]  /*32e0*/  UISETP.NE.U32.AND UP0, UPT, UR6, UR11, UPT ;  /* 0x0000000b0600728c */ /* 0x000fc8000bf05070 */
[----:B------:R-:W-:-:S09]  /*32f0*/  UISETP.NE.AND.EX UP0, UPT, UR7, UR12, UPT, UP0 ;  /* 0x0000000c0700728c */ /* 0x000fd2000bf05300 */
[----:B------:R-:W-:Y:S05]  /*3300*/  BRA.U UP0, `(.L_x_215) ;  /* 0xffffffcd00d47547 */ /* 0x000fea000b83ffff */
[----:B------:R-:W-:Y:S05]  /*3310*/  EXIT ;  /* 0x000000000000794d */ /* 0x000fea0003800000 */
.L_x_216:
        /* <DEDUP_REMOVED lines=14> */
.L_x_238:


//--------------------- .text._ZN3cub18CUB_300001_SM_10006detail10radix_sort31DeviceRadixSortSingleTileKernelINS1_5radix10policy_hubIfNS0_8NullTypeEyE10Policy1000ELNS0_9SortOrderE0EfS6_yNS1_21identity_decomposer_tEEEvPKT1_PSB_PKT2_PSF_T3_iiT4_ --------------------------
	.section	.text._ZN3cub18CUB_300001_SM_10006detail10radix_sort31DeviceRadixSortSingleTileKernelINS1_5radix10policy_hubIfNS0_8NullTypeEyE10Policy1000ELNS0_9SortOrderE0EfS6_yNS1_21identity_decomposer_tEEEvPKT1_PSB_PKT2_PSF_T3_iiT4_,"ax",@progbits
	.align	128
        .global         _ZN3cub18CUB_300001_SM_10006detail10radix_sort31DeviceRadixSortSingleTileKernelINS1_5radix10policy_hubIfNS0_8NullTypeEyE10Policy1000ELNS0_9SortOrderE0EfS6_yNS1_21identity_decomposer_tEEEvPKT1_PSB_PKT2_PSF_T3_iiT4_
        .type           _ZN3cub18CUB_300001_SM_10006detail10radix_sort31DeviceRadixSortSingleTileKernelINS1_5radix10policy_hubIfNS0_8NullTypeEyE10Policy1000ELNS0_9SortOrderE0EfS6_yNS1_21identity_decomposer_tEEEvPKT1_PSB_PKT2_PSF_T3_iiT4_,@function
        .size           _ZN3cub18CUB_300001_SM_10006detail10radix_sort31DeviceRadixSortSingleTileKernelINS1_5radix10policy_hubIfNS0_8NullTypeEyE10Policy1000ELNS0_9SortOrderE0EfS6_yNS1_21identity_decomposer_tEEEvPKT1_PSB_PKT2_PSF_T3_iiT4_,(.L_x_239 - _ZN3cub18CUB_300001_SM_10006detail10radix_sort31DeviceRadixSortSingleTileKernelINS1_5radix10policy_hubIfNS0_8NullTypeEyE10Policy1000ELNS0_9SortOrderE0EfS6_yNS1_21identity_decomposer_tEEEvPKT1_PSB_PKT2_PSF_T3_iiT4_)
        .other          _ZN3cub18CUB_300001_SM_10006detail10radix_sort31DeviceRadixSortSingleTileKernelINS1_5radix10policy_hubIfNS0_8NullTypeEyE10Policy1000ELNS0_9SortOrderE0EfS6_yNS1_21identity_decomposer_tEEEvPKT1_PSB_PKT2_PSF_T3_iiT4_,@"STO_CUDA_ENTRY STV_DEFAULT"
_ZN3cub18CUB_300001_SM_10006detail10radix_sort31DeviceRadixSortSingleTileKernelINS1_5radix10policy_hubIfNS0_8NullTypeEyE10Policy1000ELNS0_9SortOrderE0EfS6_yNS1_21identity_decomposer_tEEEvPKT1_PSB_PKT2_PSF_T3_iiT4_:
.text._ZN3cub18CUB_300001_SM_10006detail10radix_sort31DeviceRadixSortSingleTileKernelINS1_5radix10policy_hubIfNS0_8NullTypeEyE10Policy1000ELNS0_9SortOrderE0EfS6_yNS1_21identity_decomposer_tEEEvPKT1_PSB_PKT2_PSF_T3_iiT4_:
[----:B------:R-:W-:Y:S01]  /*0000*/  LDC R1, c[0x0][0x37c] ;  /* 0x0000df00ff017b82 */ /* 0x000fe20000000800 */
[----:B------:R-:W0:Y:S01]  /*0010*/  S2R R0, SR_TID.X ;  /* 0x0000000000007919 */ /* 0x000e220000002100 */
[----:B------:R-:W1:Y:S06]  /*0020*/  LDCU UR4, c[0x0][0x3a0] ;  /* 0x00007400ff0477ac */ /* 0x000e6c0008000800 */
[----:B------:R-:W2:Y:S01]  /*0030*/  LDC.64 R4, c[0x0][0x380] ;  /* 0x0000e000ff047b82 */ /* 0x000ea20000000a00 */
[----:B------:R-:W3:Y:S01]  /*0040*/  LDCU.64 UR8, c[0x0][0x358] ;  /* 0x00006b00ff0877ac */ /* 0x000ee20008000a00 */
[----:B------:R-:W-:-:S02]  /*0050*/  IMAD.MOV.U32 R16, RZ, RZ, 0x7fffffff ;  /* 0x7fffffffff107424 */ /* 0x000fc400078e00ff */
[----:B------:R-:W-:Y:S02]  /*0060*/  IMAD.MOV.U32 R12, RZ, RZ, 0x7fffffff ;  /* 0x7fffffffff0c7424 */ /* 0x000fe400078e00ff */
[----:B------:R-:W-:Y:S02]  /*0070*/  IMAD.MOV.U32 R14, RZ, RZ, 0x7fffffff ;  /* 0x7fffffffff0e7424 */ /* 0x000fe400078e00ff */
[----:B------:R-:W-:Y:S02]  /*0080*/  IMAD.MOV.U32 R15, RZ, RZ, 0x7fffffff ;  /* 0x7fffffffff0f7424 */ /* 0x000fe400078e00ff */
[----:B------:R-:W-:Y:S02]  /*0090*/  IMAD.MOV.U32 R17, RZ, RZ, 0x7fffffff ;  /* 0x7fffffffff117424 */ /* 0x000fe400078e00ff */
[----:B------:R-:W-:Y:S02]  /*00a0*/  IMAD.MOV.U32 R13, RZ, RZ, 0x7fffffff ;  /* 0x7fffffffff0d7424 */ /* 0x000fe400078e00ff */
        /* <DEDUP_REMOVED lines=10> */
[----:B------:R-:W-:Y:S01]  /*0150*/  IMAD.MOV.U32 R30, RZ, RZ, 0x7fffffff ;  /* 0x7fffffffff1e7424 */ /* 0x000fe200078e00ff */
[----:B------:R-:W4:Y:S01]  /*0160*/  S2UR UR6, SR_CgaCtaId ;  /* 0x00000000000679c3 */ /* 0x000f220000008800 */
[----:B0-----:R-:W-:Y:S01]  /*0170*/  IMAD R3, R0, 0x13, RZ ;  /* 0x0000001300037824 */ /* 0x001fe200078e02ff */
[----:B------:R-:W0:Y:S01]  /*0180*/  S2R R104, SR_LANEID ;  /* 0x0000000000687919 */ /* 0x000e220000000000 */
[----:B------:R-:W0:Y:S02]  /*0190*/  LDCU UR10, c[0x0][0x3ac] ;  /* 0x00007580ff0a77ac */ /* 0x000e240008000800 */
[C---:B------:R-:W-:Y:S01]  /*01a0*/  VIADD R6, R3.reuse, 0x2 ;  /* 0x0000000203067836 */ /* 0x040fe20000000000 */
[C---:B-1----:R-:W-:Y:S01]  /*01b0*/  ISETP.GE.AND P3, PT, R3.reuse, UR4, PT ;  /* 0x0000000403007c0c */ /* 0x042fe2000bf66270 */
[----:B------:R-:W-:-:S02]  /*01c0*/  VIADD R2, R3, 0x1 ;  /* 0x0000000103027836 */ /* 0x000fc40000000000 */
[C---:B------:R-:W-:Y:S01]  /*01d0*/  VIADD R7, R3.reuse, 0x3 ;  /* 0x0000000303077836 */ /* 0x040fe20000000000 */
[----:B------:R-:W-:Y:S01]  /*01e0*/  ISETP.GE.AND P5, PT, R6, UR4, PT ;  /* 0x0000000406007c0c */ /* 0x000fe2000bfa6270 */
[----:B------:R-:W-:Y:S01]  /*01f0*/  VIADD R6, R3, 0x4 ;  /* 0x0000000403067836 */ /* 0x000fe20000000000 */
[----:B------:R-:W-:Y:S01]  /*0200*/  ISETP.GE.AND P4, PT, R2, UR4, PT ;  /* 0x0000000402007c0c */ /* 0x000fe2000bf86270 */
[----:B------:R-:W-:Y:S01]  /*0210*/  IMAD.MOV.U32 R2, RZ, RZ, 0x7fffffff ;  /* 0x7fffffffff027424 */ /* 0x000fe200078e00ff */
[----:B------:R-:W-:Y:S01]  /*0220*/  ISETP.GE.AND P6, PT, R7, UR4, PT ;  /* 0x0000000407007c0c */ /* 0x000fe2000bfc6270 */
[----:B--2---:R-:W-:Y:S01]  /*0230*/  IMAD.WIDE.U32 R4, R3, 0x4, R4 ;  /* 0x0000000403047825 */ /* 0x004fe200078e0004 */
[----:B------:R-:W-:-:S03]  /*0240*/  ISETP.GE.AND P0, PT, R6, UR4, PT ;  /* 0x0000000406007c0c */ /* 0x000fc6000bf06270 */
[C---:B------:R-:W-:Y:S01]  /*0250*/  VIADD R8, R3.reuse, 0x6 ;  /* 0x0000000603087836 */ /* 0x040fe20000000000 */
[----:B---3--:R-:W2:Y:S01]  /*0260*/  @!P3 LDG.E R2, desc[UR8][R4.64] ;  /* 0x000000080402b981 */ /* 0x008ea2000c1e1900 */
[C---:B------:R-:W-:Y:S02]  /*0270*/  VIADD R6, R3.reuse, 0x7 ;  /* 0x0000000703067836 */ /* 0x040fe40000000000 */
[----:B------:R-:W-:Y:S01]  /*0280*/  VIADD R7, R3, 0x5 ;  /* 0x0000000503077836 */ /* 0x000fe20000000000 */
[----:B------:R-:W-:Y:S01]  /*0290*/  ISETP.GE.AND P2, PT, R8, UR4, PT ;  /* 0x0000000408007c0c */ /* 0x000fe2000bf46270 */
[----:B------:R-:W3:Y:S01]  /*02a0*/  @!P5 LDG.E R12, desc[UR8][R4.64+0x8] ;  /* 0x00000808040cd981 */ /* 0x000ee2000c1e1900 */
[----:B------:R-:W-:Y:S01]  /*02b0*/  ISETP.GE.AND P3, PT, R6, UR4, PT ;  /* 0x0000000406007c0c */ /* 0x000fe2000bf66270 */
[----:B------:R-:W-:Y:S01]  /*02c0*/  IMAD.MOV.U32 R6, RZ, RZ, 0x7fffffff ;  /* 0x7fffffffff067424 */ /* 0x000fe200078e00ff */
[----:B------:R-:W-:Y:S01]  /*02d0*/  ISETP.GE.AND P1, PT, R7, UR4, PT ;  /* 0x0000000407007c0c */ /* 0x000fe2000bf26270 */
[----:B------:R-:W-:Y:S01]  /*02e0*/  VIADD R7, R3, 0x8 ;  /* 0x0000000803077836 */ /* 0x000fe20000000000 */
[----:B------:R-:W5:Y:S04]  /*02f0*/  @!P0 LDG.E R14, desc[UR8][R4.64+0x10] ;  /* 0x00001008040e8981 */ /* 0x000f68000c1e1900 */
[----:B------:R-:W5:Y:S01]  /*0300*/  @!P4 LDG.E R6, desc[UR8][R4.64+0x4] ;  /* 0x000004080406c981 */ /* 0x000f62000c1e1900 */
[----:B------:R-:W-:Y:S01]  /*0310*/  ISETP.GE.AND P4, PT, R7, UR4, PT ;  /* 0x0000000407007c0c */ /* 0x000fe2000bf86270 */
[----:B------:R-:W-:-:S02]  /*0320*/  VIADD R7, R3, 0xb ;  /* 0x0000000b03077836 */ /* 0x000fc40000000000 */
[----:B------:R-:W5:Y:S01]  /*0330*/  @!P2 LDG.E R16, desc[UR8][R4.64+0x18] ;  /* 0x000018080410a981 */ /* 0x000f62000c1e1900 */
[----:B------:R-:W-:Y:S02]  /*0340*/  VIADD R8, R3, 0x9 ;  /* 0x0000000903087836 */ /* 0x000fe40000000000 */
[----:B------:R-:W-:Y:S01]  /*0350*/  ISETP.GE.AND P2, PT, R7, UR4, PT ;  /* 0x0000000407007c0c */ /* 0x000fe2000bf46270 */
[C---:B------:R-:W-:Y:S01]  /*0360*/  VIADD R7, R3.reuse, 0xd ;  /* 0x0000000d03077836 */ /* 0x040fe20000000000 */
[----:B------:R-:W5:Y:S01]  /*0370*/  @!P1 LDG.E R15, desc[UR8][R4.64+0x14] ;  /* 0x00001408040f9981 */ /* 0x000f62000c1e1900 */
[----:B------:R-:W-:Y:S01]  /*0380*/  ISETP.GE.AND P5, PT, R8, UR4, PT ;  /* 0x0000000408007c0c */ /* 0x000fe2000bfa6270 */
[----:B------:R-:W-:Y:S02]  /*0390*/  VIADD R8, R3, 0xc ;  /* 0x0000000c03087836 */ /* 0x000fe40000000000 */
[----:B------:R-:W-:Y:S01]  /*03a0*/  ISETP.GE.AND P0, PT, R7, UR4, PT ;  /* 0x0000000407007c0c */ /* 0x000fe2000bf06270 */
[C---:B------:R-:W-:Y:S01]  /*03b0*/  VIADD R7, R3.reuse, 0xe ;  /* 0x0000000e03077836 */ /* 0x040fe20000000000 */
[----:B------:R-:W5:Y:S01]  /*03c0*/  @!P3 LDG.E R17, desc[UR8][R4.64+0x1c] ;  /* 0x00001c080411b981 */ /* 0x000f62000c1e1900 */
[----:B------:R-:W-:Y:S01]  /*03d0*/  VIADD R9, R3, 0xa ;  /* 0x0000000a03097836 */ /* 0x000fe20000000000 */
[----:B------:R-:W-:-:S02]  /*03e0*/  ISETP.GE.AND P1, PT, R8, UR4, PT ;  /* 0x0000000408007c0c */ /* 0x000fc4000bf26270 */
[----:B------:R-:W-:Y:S01]  /*03f0*/  ISETP.GE.AND P3, PT, R7, UR4, PT ;  /* 0x0000000407007c0c */ /* 0x000fe2000bf66270 */
[----:B------:R-:W-:Y:S01]  /*0400*/  VIADD R7, R3, 0xf ;  /* 0x0000000f03077836 */ /* 0x000fe20000000000 */
[----:B------:R-:W5:Y:S01]  /*0410*/  @!P6 LDG.E R13, desc[UR8][R4.64+0xc] ;  /* 0x00000c08040de981 */ /* 0x000f62000c1e1900 */
[----:B------:R-:W-:Y:S01]  /*0420*/  ISETP.GE.AND P6, PT, R9, UR4, PT ;  /* 0x0000000409007c0c */ /* 0x000fe2000bfc6270 */
[----:B------:R-:W-:Y:S02]  /*0430*/  VIADD R8, R3, 0x11 ;  /* 0x0000001103087836 */ /* 0x000fe40000000000 */
[----:B------:R-:W5:Y:S01]  /*0440*/  @!P4 LDG.E R18, desc[UR8][R4.64+0x20] ;  /* 0x000020080412c981 */ /* 0x000f62000c1e1900 */
[----:B------:R-:W-:Y:S01]  /*0450*/  ISETP.GE.AND P4, PT, R7, UR4, PT ;  /* 0x0000000407007c0c */ /* 0x000fe2000bf86270 */
[C---:B------:R-:W-:Y:S02]  /*0460*/  VIADD R7, R3.reuse, 0x10 ;  /* 0x0000001003077836 */ /* 0x040fe40000000000 */
[----:B------:R-:W-:Y:S01]  /*0470*/  VIADD R3, R3, 0x12 ;  /* 0x0000001203037836 */ /* 0x000fe20000000000 */
[----:B------:R-:W5:Y:S04]  /*0480*/  @!P2 LDG.E R21, desc[UR8][R4.64+0x2c] ;  /* 0x00002c080415a981 */ /* 0x000f68000c1e1900 */
[----:B------:R-:W5:Y:S01]  /*0490*/  @!P1 LDG.E R22, desc[UR8][R4.64+0x30] ;  /* 0x0000300804169981 */ /* 0x000f62000c1e1900 */
[----:B------:R-:W-:-:S02]  /*04a0*/  ISETP.GE.AND P1, PT, R8, UR4, PT ;  /* 0x0000000408007c0c */ /* 0x000fc4000bf26270 */
[----:B------:R-:W-:Y:S01]  /*04b0*/  ISETP.GE.AND P2, PT, R3, UR4, PT ;  /* 0x0000000403007c0c */ /* 0x000fe2000bf46270 */
[----:B------:R-:W5:Y:S01]  /*04c0*/  @!P0 LDG.E R23, desc[UR8][R4.64+0x34] ;  /* 0x0000340804178981 */ /* 0x000f62000c1e1900 */
[----:B------:R-:W-:Y:S01]  /*04d0*/  ISETP.GE.AND P0, PT, R7, UR4, PT ;  /* 0x0000000407007c0c */ /* 0x000fe2000bf06270 */
[----:B------:R-:W1:Y:S02]  /*04e0*/  LDCU.64 UR4, c[0x0][0x3a8] ;  /* 0x00007500ff0477ac */ /* 0x000e640008000a00 */
[----:B------:R-:W5:Y:S04]  /*04f0*/  @!P5 LDG.E R19, desc[UR8][R4.64+0x24] ;  /* 0x000024080413d981 */ /* 0x000f68000c1e1900 */
[----:B------:R-:W5:Y:S04]  /*0500*/  @!P6 LDG.E R20, desc[UR8][R4.64+0x28] ;  /* 0x000028080414e981 */ /* 0x000f68000c1e1900 */
[----:B------:R-:W5:Y:S04]  /*0510*/  @!P3 LDG.E R24, desc[UR8][R4.64+0x38] ;  /* 0x000038080418b981 */ /* 0x000f68000c1e1900 */
[----:B------:R-:W5:Y:S04]  /*0520*/  @!P4 LDG.E R25, desc[UR8][R4.64+0x3c] ;  /* 0x00003c080419c981 */ /* 0x000f68000c1e1900 */
[----:B------:R-:W5:Y:S04]  /*0530*/  @!P0 LDG.E R26, desc[UR8][R4.64+0x40] ;  /* 0x00004008041a8981 */ /* 0x000f68000c1e1900 */
[----:B------:R-:W5:Y:S04]  /*0540*/  @!P1 LDG.E R28, desc[UR8][R4.64+0x44] ;  /* 0x00004408041c9981 */ /* 0x000f68000c1e1900 */
[----:B------:R0:W5:Y:S01]  /*0550*/  @!P2 LDG.E R30, desc[UR8][R4.64+0x48] ;  /* 0x00004808041ea981 */ /* 0x000162000c1e1900 */
[----:B------:R-:W-:Y:S01]  /*0560*/  IMAD.MOV.U32 R8, RZ, RZ, -0x1 ;  /* 0xffffffffff087424 */ /* 0x000fe200078e00ff */
[----:B-1----:R-:W-:-:S02]  /*0570*/  UIADD3 UR7, UPT, UPT, UR4, 0x6, URZ ;  /* 0x0000000604077890 */ /* 0x002fc4000fffe0ff */
[----:B------:R-:W-:-:S03]  /*0580*/  UIADD3 UR5, UPT, UPT, -UR4, UR5, URZ ;  /* 0x0000000504057290 */ /* 0x000fc6000fffe1ff */
[----:B------:R-:W-:Y:S02]  /*0590*/  UMOV UR4, 0x400 ;  /* 0x0000040000047882 */ /* 0x000fe40000000000 */
[----:B----4-:R-:W-:Y:S01]  /*05a0*/  ULEA UR4, UR6, UR4, 0x18 ;  /* 0x0000000406047291 */ /* 0x010fe2000f8ec0ff */
[----:B------:R-:W-:-:S05]  /*05b0*/  SHF.R.U32.HI R105, RZ, 0x5, R0 ;  /* 0x00000005ff697819 */ /* 0x000fca0000011600 */
[----:B------:R-:W-:-:S05]  /*05c0*/  LEA R27, R0, UR4, 0x2 ;  /* 0x00000004001b7c11 */ /* 0x000fca000f8e10ff */
[----:B------:R-:W-:Y:S01]  /*05d0*/  IMAD R29, R0, 0x80, R27 ;  /* 0x00000080001d7824 */ /* 0x000fe200078e021b */
[----:B------:R-:W-:-:S03]  /*05e0*/  LEA R31, R105, UR4, 0x2 ;  /* 0x00000004691f7c11 */ /* 0x000fc6000f8e10ff */
[----:B------:R-:W-:Y:S01]  /*05f0*/  IMAD R33, R0, -0x38, R29 ;  /* 0xffffffc800217824 */ /* 0x000fe200078e021d */
[----:B------:R-:W-:Y:S01]  /*0600*/  BAR.SYNC.DEFER_BLOCKING 0x0 ;  /* 0x0000000000007b1d */ /* 0x000fe20000010000 */
[----:B--2---:R-:W-:-:S04]  /*0610*/  ISETP.GT.AND P0, PT, R2, -0x1, PT ;  /* 0xffffffff0200780c */ /* 0x004fc80003f04270 */
[----:B------:R-:W-:Y:S02]  /*0620*/  SEL R3, R8, 0x80000000, !P0 ;  /* 0x8000000008037807 */ /* 0x000fe40004000000 */
[----:B---3--:R-:W-:Y:S02]  /*0630*/  ISETP.GT.AND P2, PT, R12, -0x1, PT ;  /* 0xffffffff0c00780c */ /* 0x008fe40003f44270 */
[----:B-----5:R-:W-:-:S04]  /*0640*/  ISETP.GT.AND P1, PT, R6, -0x1, PT ;  /* 0xffffffff0600780c */ /* 0x020fc80003f24270 */
[----:B------:R-:W-:Y:S02]  /*0650*/  SEL R7, R8, 0x80000000, !P1 ;  /* 0x8000000008077807 */ /* 0x000fe40004800000 */
[----:B------:R-:W-:Y:S02]  /*0660*/  ISETP.GT.AND P1, PT, R14, -0x1, PT ;  /* 0xffffffff0e00780c */ /* 0x000fe40003f24270 */
[C---:B------:R-:W-:Y:S02]  /*0670*/  SEL R9, R8.reuse, 0x80000000, !P2 ;  /* 0x8000000008097807 */ /* 0x040fe40005000000 */
[----:B0-----:R-:W-:Y:S02]  /*0680*/  SEL R5, R8, 0x80000000, !P1 ;  /* 0x8000000008057807 */ /* 0x001fe40004800000 */
[----:B------:R-:W-:Y:S02]  /*0690*/  ISETP.GT.AND P2, PT, R15, -0x1, PT ;  /* 0xffffffff0f00780c */ /* 0x000fe40003f44270 */
[----:B------:R-:W-:-:S02]  /*06a0*/  LOP3.LUT R2, R3, R2, RZ, 0x3c, !PT ;  /* 0x0000000203027212 */ /* 0x000fc400078e3cff */
[----:B------:R-:W-:-:S04]  /*06b0*/  ISETP.GT.AND P0, PT, R13, -0x1, PT ;  /* 0xffffffff0d00780c */ /* 0x000fc80003f04270 */
[----:B------:R-:W-:Y:S02]  /*06c0*/  SEL R4, R8, 0x80000000, !P0 ;  /* 0x8000000008047807 */ /* 0x000fe40004000000 */
[----:B------:R-:W-:Y:S02]  /*06d0*/  ISETP.GT.AND P0, PT, R17, -0x1, PT ;  /* 0xffffffff1100780c */ /* 0x000fe40003f04270 */
[----:B------:R-:W-:Y:S02]  /*06e0*/  ISETP.GT.AND P1, PT, R18, -0x1, PT ;  /* 0xffffffff1200780c */ /* 0x000fe40003f24270 */
[----:B------:R-:W-:Y:S02]  /*06f0*/  LOP3.LUT R3, R7, R6, RZ, 0x3c, !PT ;  /* 0x0000000607037212 */ /* 0x000fe400078e3cff */
[----:B------:R-:W-:Y:S02]  /*0700*/  LOP3.LUT R13, R4, R13, RZ, 0x3c, !PT ;  /* 0x0000000d040d7212 */ /* 0x000fe400078e3cff */
[----:B------:R-:W-:-:S02]  /*0710*/  LOP3.LUT R14, R5, R14, RZ, 0x3c, !PT ;  /* 0x0000000e050e7212 */ /* 0x000fc400078e3cff */
[C---:B------:R-:W-:Y:S02]  /*0720*/  SEL R6, R8.reuse, 0x80000000, !P2 ;  /* 0x8000000008067807 */ /* 0x040fe40005000000 */
[C---:B------:R-:W-:Y:S02]  /*0730*/  SEL R4, R8.reuse, 0x80000000, !P0 ;  /* 0x8000000008047807 */ /* 0x040fe40004000000 */
[----:B------:R-:W-:Y:S02]  /*0740*/  SEL R5, R8, 0x80000000, !P1 ;  /* 0x8000000008057807 */ /* 0x000fe40004800000 */
[----:B------:R-:W-:Y:S02]  /*0750*/  ISETP.GT.AND P3, PT, R16, -0x1, PT ;  /* 0xffffffff1000780c */ /* 0x000fe40003f64270 */
[----:B------:R-:W-:Y:S02]  /*0760*/  ISETP.GT.AND P2, PT, R19, -0x1, PT ;  /* 0xffffffff1300780c */ /* 0x000fe40003f44270 */
[----:B------:R-:W-:-:S02]  /*0770*/  ISETP.GT.AND P0, PT, R20, -0x1, PT ;  /* 0xffffffff1400780c */ /* 0x000fc40003f04270 */
[----:B------:R-:W-:Y:S02]  /*0780*/  ISETP.GT.AND P1, PT, R21, -0x1, PT ;  /* 0xffffffff1500780c */ /* 0x000fe40003f24270 */
[----:B------:R-:W-:Y:S02]  /*0790*/  LOP3.LUT R15, R6, R15, RZ, 0x3c, !PT ;  /* 0x0000000f060f7212 */ /* 0x000fe400078e3cff */
[----:B------:R-:W-:Y:S02]  /*07a0*/  LOP3.LUT R17, R4, R17, RZ, 0x3c, !PT ;  /* 0x0000001104117212 */ /* 0x000fe400078e3cff */
[----:B------:R-:W-:Y:S02]  /*07b0*/  LOP3.LUT R18, R5, R18, RZ, 0x3c, !PT ;  /* 0x0000001205127212 */ /* 0x000fe400078e3cff */
[C---:B------:R-:W-:Y:S02]  /*07c0*/  SEL R7, R8.reuse, 0x80000000, !P3 ;  /* 0x8000000008077807 */ /* 0x040fe40005800000 */
[----:B------:R-:W-:-:S02]  /*07d0*/  SEL R6, R8, 0x80000000, !P2 ;  /* 0x8000000008067807 */ /* 0x000fc40005000000 */
[C---:B------:R-:W-:Y:S02]  /*07e0*/  SEL R5, R8.reuse, 0x80000000, !P0 ;  /* 0x8000000008057807 */ /* 0x040fe40004000000 */
        /* <DEDUP_REMOVED lines=12> */
[----:B------:R-:W-:Y:S02]  /*08b0*/  ISETP.GT.AND P1, PT, R28, -0x1, PT ;  /* 0xffffffff1c00780c */ /* 0x000fe40003f24270 */
[----:B------:R-:W-:Y:S02]  /*08c0*/  ISETP.GT.AND P2, PT, R30, -0x1, PT ;  /* 0xffffffff1e00780c */ /* 0x000fe40003f44270 */
[----:B------:R-:W-:Y:S02]  /*08d0*/  LOP3.LUT R12, R9, R12, RZ, 0x3c, !PT ;  /* 0x0000000c090c7212 */ /* 0x000fe400078e3cff */
[----:B------:R-:W-:Y:S02]  /*08e0*/  LOP3.LUT R19, R6, R19, RZ, 0x3c, !PT ;  /* 0x0000001306137212 */ /* 0x000fe400078e3cff */
[----:B------:R-:W-:-:S02]  /*08f0*/  LOP3.LUT R22, R7, R22, RZ, 0x3c, !PT ;  /* 0x0000001607167212 */ /* 0x000fc400078e3cff */
[----:B------:R-:W-:Y:S02]  /*0900*/  LOP3.LUT R24, R5, R24, RZ, 0x3c, !PT ;  /* 0x0000001805187212 */ /* 0x000fe400078e3cff */
[C---:B------:R-:W-:Y:S02]  /*0910*/  SEL R6, R8.reuse, 0x80000000, !P3 ;  /* 0x8000000008067807 */ /* 0x040fe40005800000 */
[C---:B------:R-:W-:Y:S02]  /*0920*/  SEL R5, R8.reuse, 0x80000000, !P0 ;  /* 0x8000000008057807 */ /* 0x040fe40004000000 */
[C---:B------:R-:W-:Y:S02]  /*0930*/  SEL R7, R8.reuse, 0x80000000, !P1 ;  /* 0x8000000008077807 */ /* 0x040fe40004800000 */
[----:B------:R-:W-:Y:S02]  /*0940*/  SEL R9, R8, 0x80000000, !P2 ;  /* 0x8000000008097807 */ /* 0x000fe40005000000 */
[----:B------:R-:W-:-:S02]  /*0950*/  LOP3.LUT R23, R6, R23, RZ, 0x3c, !PT ;  /* 0x0000001706177212 */ /* 0x000fc400078e3cff */
[----:B------:R-:W-:Y:S02]  /*0960*/  LOP3.LUT R25, R4, R25, RZ, 0x3c, !PT ;  /* 0x0000001904197212 */ /* 0x000fe400078e3cff */
[----:B------:R-:W-:Y:S02]  /*0970*/  LOP3.LUT R26, R5, R26, RZ, 0x3c, !PT ;  /* 0x0000001a051a7212 */ /* 0x000fe400078e3cff */
[----:B------:R-:W-:Y:S02]  /*0980*/  LOP3.LUT R28, R7, R28, RZ, 0x3c, !PT ;  /* 0x0000001c071c7212 */ /* 0x000fe400078e3cff */
[----:B------:R-:W-:-:S07]  /*0990*/  LOP3.LUT R30, R9, R30, RZ, 0x3c, !PT ;  /* 0x0000001e091e7212 */ /* 0x000fce00078e3cff */
.L_x_218:
[----:B------:R-:W-:Y:S01]  /*09a0*/  UISETP.LT.AND UP0, UPT, UR5, 0x6, UPT ;  /* 0x000000060500788c */ /* 0x000fe2000bf01270 */
[C---:B0-----:R-:W-:Y:S01]  /*09b0*/  ISETP.NE.AND P0, PT, R2.reuse, 0x7fffffff, PT ;  /* 0x7fffffff0200780c */ /* 0x041fe20003f05270 */
[----:B------:R-:W-:Y:S01]  /*09c0*/  UIADD3 UR6, UPT, UPT, UR7, -0x6, URZ ;  /* 0xfffffffa07067890 */ /* 0x000fe2000fffe0ff */
[----:B------:R-:W-:Y:S01]  /*09d0*/  STS [R27], RZ ;  /* 0x000000ff1b007388 */ /* 0x000fe20000000800 */
[----:B------:R-:W-:Y:S01]  /*09e0*/  USEL UR4, UR5, 0x6, UP0 ;  /* 0x0000000605047887 */ /* 0x000fe20008000000 */
[----:B--2---:R-:W-:Y:S01]  /*09f0*/  SEL R4, R2, 0x80000000, P0 ;  /* 0x8000000002047807 */ /* 0x004fe20000000000 */
[----:B------:R-:W-:Y:S01]  /*0a00*/  UISETP.GE.AND UP0, UPT, UR7, UR10, UPT ;  /* 0x0000000a0700728c */ /* 0x000fe2000bf06270 */
[----:B------:R-:W-:Y:S01]  /*0a10*/  STS [R27+0x400], RZ ;  /* 0x000400ff1b007388 */ /* 0x000fe20000000800 */
[----:B------:R-:W-:Y:S01]  /*0a20*/  UBMSK UR4, URZ, UR4 ;  /* 0x00000004ff04729b */ /* 0x000fe20008000000 */
[----:B------:R-:W-:Y:S02]  /*0a30*/  SHF.R.U32.HI R4, RZ, UR6, R4 ;  /* 0x00000006ff047c19 */ /* 0x000fe40008011604 */
[----:B------:R-:W-:Y:S01]  /*0a40*/  STS [R27+0x800], RZ ;  /* 0x000800ff1b007388 */ /* 0x000fe20000000800 */
[----:B------:R-:W-:-:S02]  /*0a50*/  ISETP.NE.AND P0, PT, R3, 0x7fffffff, PT ;  /* 0x7fffffff0300780c */ /* 0x000fc40003f05270 */
[----:B------:R-:W-:Y:S01]  /*0a60*/  LOP3.LUT R4, R4, UR4, RZ, 0xc0, !PT ;  /* 0x0000000404047c12 */ /* 0x000fe2000f8ec0ff */
[----:B------:R-:W-:Y:S01]  /*0a70*/  STS [R27+0xc00], RZ ;  /* 0x000c00ff1b007388 */ /* 0x000fe20000000800 */
[----:B------:R-:W-:Y:S02]  /*0a80*/  ISETP.NE.AND P1, PT, R104, 0x1f, PT ;  /* 0x0000001f6800780c */ /* 0x000fe40003f25270 */
[C---:B------:R-:W-:Y:S01]  /*0a90*/  ISETP.NE.AND P2, PT, R105.reuse, 0x6, PT ;  /* 0x000000066900780c */ /* 0x040fe20003f45270 */
[----:B------:R-:W-:Y:S01]  /*0aa0*/  IMAD.SHL.U32 R5, R4, 0x400, RZ ;  /* 0x0000040004057824 */ /* 0x000fe200078e00ff */
[----:B------:R-:W-:Y:S01]  /*0ab0*/  SHF.R.U32.HI R4, RZ, 0x4, R4 ;  /* 0x00000004ff047819 */ /* 0x000fe20000011604 */
[----:B------:R-:W-:Y:S01]  /*0ac0*/  STS [R27+0x1000], RZ ;  /* 0x001000ff1b007388 */ /* 0x000fe20000000800 */
[----:B------:R-:W-:Y:S02]  /*0ad0*/  ISETP.NE.AND P3, PT, R105, 0x7, PT ;  /* 0x000000076900780c */ /* 0x000fe40003f65270 */
[----:B------:R-:W-:Y:S01]  /*0ae0*/  LOP3.LUT R34, R5, 0x7c00, RZ, 0xc0, !PT ;  /* 0x00007c0005227812 */ /* 0x000fe200078ec0ff */
[----:B------:R-:W-:Y:S01]  /*0af0*/  STS [R27+0x1400], RZ ;  /* 0x001400ff1b007388 */ /* 0x000fe20000000800 */
[----:B------:R-:W-:-:S03]  /*0b00*/  LOP3.LUT R4, R4, 0xffffffe, RZ, 0xc0, !PT ;  /* 0x0ffffffe04047812 */ /* 0x000fc600078ec0ff */
[----:B------:R-:W-:Y:S01]  /*0b10*/  STS [R27+0x1800], RZ ;  /* 0x001800ff1b007388 */ /* 0x000fe20000000800 */
[----:B------:R-:W-:Y:S02]  /*0b20*/  IADD3 R34, PT, PT, R4, R27, R34 ;  /* 0x0000001b04227210 */ /* 0x000fe40007ffe022 */
[----:B------:R-:W-:Y:S01]  /*0b30*/  SEL R4, R3, 0x80000000, P0 ;  /* 0x8000000003047807 */ /* 0x000fe20000000000 */
[----:B------:R-:W-:Y:S01]  /*0b40*/  STS [R27+0x1c00], RZ ;  /* 0x001c00ff1b007388 */ /* 0x000fe20000000800 */
[----:B------:R-:W-:Y:S02]  /*0b50*/  ISETP.NE.AND P0, PT, R12, 0x7fffffff, PT ;  /* 0x7fffffff0c00780c */ /* 0x000fe40003f05270 */
[----:B------:R-:W-:Y:S01]  /*0b60*/  SHF.R.U32.HI R4, RZ, UR6, R4 ;  /* 0x00000006ff047c19 */ /* 0x000fe20008011604 */
[----:B------:R-:W-:Y:S03]  /*0b70*/  STS [R27+0x2000], RZ ;  /* 0x002000ff1b007388 */ /* 0x000fe60000000800 */
[----:B------:R-:W-:Y:S01]  /*0b80*/  LOP3.LUT R4, R4, UR4, RZ, 0xc0, !PT ;  /* 0x0000000404047c12 */ /* 0x000fe2000f8ec0ff */
[----:B------:R-:W-:Y:S04]  /*0b90*/  STS [R27+0x2400], RZ ;  /* 0x002400ff1b007388 */ /* 0x000fe80000000800 */
[----:B------:R-:W-:Y:S01]  /*0ba0*/  STS [R27+0x2800], RZ ;  /* 0x002800ff1b007388 */ /* 0x000fe20000000800 */
[----:B------:R-:W-:Y:S01]  /*0bb0*/  IMAD.SHL.U32 R5, R4, 0x400, RZ ;  /* 0x0000040004057824 */ /* 0x000fe200078e00ff */
[----:B------:R-:W-:-:S02]  /*0bc0*/  SHF.R.U32.HI R4, RZ, 0x4, R4 ;  /* 0x00000004ff047819 */ /* 0x000fc40000011604 */
[----:B------:R-:W-:Y:S02]  /*0bd0*/  STS [R27+0x2c00], RZ ;  /* 0x002c00ff1b007388 */ /* 0x000fe40000000800 */
[----:B------:R-:W-:Y:S02]  /*0be0*/  LOP3.LUT R36, R5, 0x7c00, RZ, 0xc0, !PT ;  /* 0x00007c0005247812 */ /* 0x000fe400078ec0ff */
        /* <DEDUP_REMOVED lines=36> */
[----:B------:R-:W0:Y:S02]  /*0e30*/  LDS.U16 R32, [R34] ;  /* 0x0000000022207984 */ /* 0x000e240000000400 */
[----:B0-----:R-:W-:-:S05]  /*0e40*/  VIADD R5, R32, 0x1 ;  /* 0x0000000120057836 */ /* 0x001fca0000000000 */
[----:B------:R0:W-:Y:S04]  /*0e50*/  STS.U16 [R34], R5 ;  /* 0x0000000522007388 */ /* 0x0001e80000000400 */
[----:B------:R-:W1:Y:S01]  /*0e60*/  LDS.U16 R37, [R36] ;  /* 0x0000000024257984 */ /* 0x000e620000000400 */
[----:B0-----:R-:W-:Y:S01]  /*0e70*/  IMAD.SHL.U32 R5, R4, 0x400, RZ ;  /* 0x0000040004057824 */ /* 0x001fe200078e00ff */
[----:B------:R-:W-:-:S04]  /*0e80*/  SHF.R.U32.HI R4, RZ, 0x4, R4 ;  /* 0x00000004ff047819 */ /* 0x000fc80000011604 */
[----:B------:R-:W-:Y:S02]  /*0e90*/  LOP3.LUT R40, R5, 0x7c00, RZ, 0xc0, !PT ;  /* 0x00007c0005287812 */ /* 0x000fe400078ec0ff */
[----:B------:R-:W-:-:S04]  /*0ea0*/  LOP3.LUT R4, R4, 0xffffffe, RZ, 0xc0, !PT ;  /* 0x0ffffffe04047812 */ /* 0x000fc800078ec0ff */
[----:B------:R-:W-:Y:S02]  /*0eb0*/  IADD3 R40, PT, PT, R4, R27, R40 ;  /* 0x0000001b04287210 */ /* 0x000fe40007ffe028 */
[----:B------:R-:W-:Y:S02]  /*0ec0*/  SEL R4, R14, 0x80000000, P0 ;  /* 0x800000000e047807 */ /* 0x000fe40000000000 */
[----:B------:R-:W-:Y:S02]  /*0ed0*/  ISETP.NE.AND P0, PT, R15, 0x7fffffff, PT ;  /* 0x7fffffff0f00780c */ /* 0x000fe40003f05270 */
[----:B------:R-:W-:-:S04]  /*0ee0*/  SHF.R.U32.HI R4, RZ, UR6, R4 ;  /* 0x00000006ff047c19 */ /* 0x000fc80008011604 */
[----:B------:R-:W-:-:S05]  /*0ef0*/  LOP3.LUT R4, R4, UR4, RZ, 0xc0, !PT ;  /* 0x0000000404047c12 */ /* 0x000fca000f8ec0ff */
[----:B------:R-:W-:Y:S01]  /*0f00*/  IMAD.SHL.U32 R6, R4, 0x400, RZ ;  /* 0x0000040004067824 */ /* 0x000fe200078e00ff */
[----:B------:R-:W-:-:S04]  /*0f10*/  SHF.R.U32.HI R4, RZ, 0x4, R4 ;  /* 0x00000004ff047819 */ /* 0x000fc80000011604 */
[----:B------:R-:W-:Y:S02]  /*0f20*/  LOP3.LUT R6, R6, 0x7c00, RZ, 0xc0, !PT ;  /* 0x00007c0006067812 */ /* 0x000fe400078ec0ff */
[----:B------:R-:W-:Y:S01]  /*0f30*/  LOP3.LUT R4, R4, 0xffffffe, RZ, 0xc0, !PT ;  /* 0x0ffffffe04047812 */ /* 0x000fe200078ec0ff */
[----:B-1----:R-:W-:-:S03]  /*0f40*/  VIADD R7, R37, 0x1 ;  /* 0x0000000125077836 */ /* 0x002fc60000000000 */
[----:B------:R-:W-:Y:S02]  /*0f50*/  IADD3 R42, PT, PT, R4, R27, R6 ;  /* 0x0000001b042a7210 */ /* 0x000fe40007ffe006 */
[----:B------:R-:W-:Y:S01]  /*0f60*/  STS.U16 [R36], R7 ;  /* 0x0000000724007388 */ /* 0x000fe20000000400 */
[----:B------:R-:W-:Y:S02]  /*0f70*/  SEL R4, R15, 0x80000000, P0 ;  /* 0x800000000f047807 */ /* 0x000fe40000000000 */
[----:B------:R-:W-:Y:S01]  /*0f80*/  ISETP.NE.AND P0, PT, R16, 0x7fffffff, PT ;  /* 0x7fffffff1000780c */ /* 0x000fe20003f05270 */
[----:B------:R-:W0:Y:S01]  /*0f90*/  LDS.U16 R39, [R38] ;  /* 0x0000000026277984 */ /* 0x000e220000000400 */
[----:B------:R-:W-:-:S04]  /*0fa0*/  SHF.R.U32.HI R4, RZ, UR6, R4 ;  /* 0x00000006ff047c19 */ /* 0x000fc80008011604 */
[----:B------:R-:W-:Y:S01]  /*0fb0*/  LOP3.LUT R4, R4, UR4, RZ, 0xc0, !PT ;  /* 0x0000000404047c12 */ /* 0x000fe2000f8ec0ff */
        /* <DEDUP_REMOVED lines=152> */
[----:B------:R-:W-:-:S04]  /*1940*/  SEL R4, R30, 0x80000000, P0 ;  /* 0x800000001e047807 */ /* 0x000fc80000000000 */
[----:B------:R-:W-:Y:S01]  /*1950*/  SHF.R.U32.HI R4, RZ, UR6, R4 ;  /* 0x00000006ff047c19 */ /* 0x000fe20008011604 */
[----:B------:R-:W0:Y:S03]  /*1960*/  S2UR UR6, SR_CgaCtaId ;  /* 0x00000000000679c3 */ /* 0x000e260000008800 */
[----:B------:R-:W-:Y:S01]  /*1970*/  LOP3.LUT R4, R4, UR4, RZ, 0xc0, !PT ;  /* 0x0000000404047c12 */ /* 0x000fe2000f8ec0ff */
[----:B------:R-:W-:-:S04]  /*1980*/  UMOV UR4, 0x400 ;  /* 0x0000040000047882 */ /* 0x000fc80000000000 */
[----:B------:R-:W-:Y:S01]  /*1990*/  IMAD.SHL.U32 R6, R4, 0x400, RZ ;  /* 0x0000040004067824 */ /* 0x000fe200078e00ff */
[----:B------:R-:W-:-:S04]  /*19a0*/  SHF.R.U32.HI R4, RZ, 0x4, R4 ;  /* 0x00000004ff047819 */ /* 0x000fc80000011604 */
[----:B------:R-:W-:Y:S02]  /*19b0*/  LOP3.LUT R6, R6, 0x7c00, RZ, 0xc0, !PT ;  /* 0x00007c0006067812 */ /* 0x000fe400078ec0ff */
[----:B------:R-:W-:Y:S01]  /*19c0*/  LOP3.LUT R4, R4, 0xffffffe, RZ, 0xc0, !PT ;  /* 0x0ffffffe04047812 */ /* 0x000fe200078ec0ff */
[----:B-1----:R-:W-:-:S03]  /*19d0*/  VIADD R7, R65, 0x1 ;  /* 0x0000000141077836 */ /* 0x002fc60000000000 */
[----:B------:R-:W-:Y:S02]  /*19e0*/  IADD3 R70, PT, PT, R4, R27, R6 ;  /* 0x0000001b04467210 */ /* 0x000fe40007ffe006 */
[----:B------:R-:W-:Y:S01]  /*19f0*/  STS.U16 [R64], R7 ;  /* 0x0000000740007388 */ /* 0x000fe20000000400 */
[----:B0-----:R-:W-:-:S03]  /*1a00*/  ULEA UR4, UR6, UR4, 0x18 ;  /* 0x0000000406047291 */ /* 0x001fc6000f8ec0ff */
[----:B------:R-:W0:Y:S02]  /*1a10*/  LDS.U16 R67, [R66] ;  /* 0x0000000042437984 */ /* 0x000e240000000400 */
[----:B0-----:R-:W-:-:S05]  /*1a20*/  VIADD R5, R67, 0x1 ;  /* 0x0000000143057836 */ /* 0x001fca0000000000 */
[----:B------:R-:W-:Y:S04]  /*1a30*/  STS.U16 [R66], R5 ;  /* 0x0000000542007388 */ /* 0x000fe80000000400 */
[----:B------:R-:W0:Y:S02]  /*1a40*/  LDS.U16 R69, [R68] ;  /* 0x0000000044457984 */ /* 0x000e240000000400 */
[----:B0-----:R-:W-:-:S05]  /*1a50*/  VIADD R7, R69, 0x1 ;  /* 0x0000000145077836 */ /* 0x001fca0000000000 */
[----:B------:R-:W-:Y:S04]  /*1a60*/  STS.U16 [R68], R7 ;  /* 0x0000000744007388 */ /* 0x000fe80000000400 */
[----:B------:R-:W0:Y:S02]  /*1a70*/  LDS.U16 R71, [R70] ;  /* 0x0000000046477984 */ /* 0x000e240000000400 */
[----:B0-----:R-:W-:-:S05]  /*1a80*/  VIADD R5, R71, 0x1 ;  /* 0x0000000147057836 */ /* 0x001fca0000000000 */
[----:B------:R-:W-:Y:S01]  /*1a90*/  STS.U16 [R70], R5 ;  /* 0x0000000546007388 */ /* 0x000fe20000000400 */
[----:B------:R-:W-:Y:S06]  /*1aa0*/  BAR.SYNC.DEFER_BLOCKING 0x0 ;  /* 0x0000000000007b1d */ /* 0x000fec0000010000 */
[----:B------:R-:W-:Y:S04]  /*1ab0*/  LDS R72, [R29] ;  /* 0x000000001d487984 */ /* 0x000fe80000000800 */
        /* <DEDUP_REMOVED lines=11> */
[----:B0-----:R-:W-:-:S03]  /*1b70*/  IMAD.IADD R73, R72, 0x1, R73 ;  /* 0x0000000148497824 */ /* 0x001fc600078e0249 */
[----:B------:R-:W0:Y:S01]  /*1b80*/  LDS R84, [R29+0x30] ;  /* 0x000030001d547984 */ /* 0x000e220000000800 */
[----:B-1----:R-:W-:-:S03]  /*1b90*/  IMAD.IADD R74, R74, 0x1, R73 ;  /* 0x000000014a4a7824 */ /* 0x002fc600078e0249 */
[----:B------:R-:W1:Y:S01]  /*1ba0*/  LDS R85, [R29+0x34] ;  /* 0x000034001d557984 */ /* 0x000e620000000800 */
[----:B--2---:R-:W-:-:S03]  /*1bb0*/  IMAD.IADD R75, R75, 0x1, R74 ;  /* 0x000000014b4b7824 */ /* 0x004fc600078e024a */
[----:B------:R-:W2:Y:S01]  /*1bc0*/  LDS R86, [R29+0x38] ;  /* 0x000038001d567984 */ /* 0x000ea20000000800 */
[----:B---3--:R-:W-:-:S03]  /*1bd0*/  IMAD.IADD R76, R76, 0x1, R75 ;  /* 0x000000014c4c7824 */ /* 0x008fc600078e024b */
[----:B------:R-:W3:Y:S01]  /*1be0*/  LDS R87, [R29+0x3c] ;  /* 0x00003c001d577984 */ /* 0x000ee20000000800 */
[----:B----4-:R-:W-:-:S03]  /*1bf0*/  IMAD.IADD R77, R77, 0x1, R76 ;  /* 0x000000014d4d7824 */ /* 0x010fc600078e024c */
[----:B------:R-:W4:Y:S01]  /*1c00*/  LDS R88, [R29+0x40] ;  /* 0x000040001d587984 */ /* 0x000f220000000800 */
[----:B-----5:R-:W-:-:S03]  /*1c10*/  IMAD.IADD R78, R78, 0x1, R77 ;  /* 0x000000014e4e7824 */ /* 0x020fc600078e024d */
[----:B------:R-:W5:Y:S01]  /*1c20*/  LDS R89, [R29+0x44] ;  /* 0x000044001d597984 */ /* 0x000f620000000800 */
[----:B------:R-:W-:-:S03]  /*1c30*/  IMAD.IADD R79, R79, 0x1, R78 ;  /* 0x000000014f4f7824 */ /* 0x000fc600078e024e */
        /* <DEDUP_REMOVED lines=29> */
[----:B------:R-:W-:-:S04]  /*1e10*/  IMAD.IADD R94, R94, 0x1, R93 ;  /* 0x000000015e5e7824 */ /* 0x000fc800078e025d */
[----:B0-----:R-:W-:-:S04]  /*1e20*/  IMAD.IADD R95, R95, 0x1, R94 ;  /* 0x000000015f5f7824 */ /* 0x001fc800078e025e */
[----:B-1----:R-:W-:-:S04]  /*1e30*/  IMAD.IADD R96, R96, 0x1, R95 ;  /* 0x0000000160607824 */ /* 0x002fc800078e025f */
[----:B--2---:R-:W-:-:S04]  /*1e40*/  IMAD.IADD R97, R97, 0x1, R96 ;  /* 0x0000000161617824 */ /* 0x004fc800078e0260 */
[----:B---3--:R-:W-:-:S04]  /*1e50*/  IMAD.IADD R98, R98, 0x1, R97 ;  /* 0x0000000162627824 */ /* 0x008fc800078e0261 */
[----:B----4-:R-:W-:-:S04]  /*1e60*/  IMAD.IADD R99, R99, 0x1, R98 ;  /* 0x0000000163637824 */ /* 0x010fc800078e0262 */
[----:B-----5:R-:W-:-:S04]  /*1e70*/  IMAD.IADD R100, R100, 0x1, R99 ;  /* 0x0000000164647824 */ /* 0x020fc800078e0263 */
[----:B------:R-:W-:-:S04]  /*1e80*/  IMAD.IADD R101, R101, 0x1, R100 ;  /* 0x0000000165657824 */ /* 0x000fc800078e0264 */
[----:B------:R-:W-:-:S04]  /*1e90*/  IMAD.IADD R102, R102, 0x1, R101 ;  /* 0x0000000166667824 */ /* 0x000fc800078e0265 */
[----:B------:R-:W-:-:S04]  /*1ea0*/  IMAD.IADD R103, R103, 0x1, R102 ;  /* 0x0000000167677824 */ /* 0x000fc800078e0266 */
[----:B------:R-:W-:-:S05]  /*1eb0*/  IMAD.IADD R106, R4, 0x1, R103 ;  /* 0x00000001046a7824 */ /* 0x000fca00078e0267 */
        /* <DEDUP_REMOVED lines=8> */
[----:B------:R-:W0:Y:S02]  /*1f40*/  SHFL.UP P0, R107, R108, 0x10, RZ ;  /* 0x060000006c6b7989 */ /* 0x000e2400000000ff */
[----:B0-----:R-:W-:Y:S01]  /*1f50*/  @P0 IMAD.IADD R107, R108, 0x1, R107 ;  /* 0x000000016c6b0824 */ /* 0x001fe200078e026b */
[----:B------:R-:W-:-:S03]  /*1f60*/  ISETP.NE.AND P0, PT, R105, 0x1, PT ;  /* 0x000000016900780c */ /* 0x000fc60003f05270 */
[----:B------:R-:W-:Y:S01]  /*1f70*/  IMAD.IADD R106, R107, 0x1, -R106 ;  /* 0x000000016b6a7824 */ /* 0x000fe200078e0a6a */
[----:B------:R-:W-:Y:S01]  /*1f80*/  @!P1 STS [R31+0x8400], R107 ;  /* 0x0084006b1f009388 */ /* 0x000fe20000000800 */
[----:B------:R-:W-:Y:S01]  /*1f90*/  BAR.SYNC.DEFER_BLOCKING 0x0 ;  /* 0x0000000000007b1d */ /* 0x000fe20000010000 */
[----:B------:R-:W-:-:S05]  /*1fa0*/  ISETP.NE.AND P1, PT, R105, 0x4, PT ;  /* 0x000000046900780c */ /* 0x000fca0003f25270 */
[----:B------:R-:W0:Y:S04]  /*1fb0*/  LDS.128 R4, [UR4+0x8400] ;  /* 0x00840004ff047984 */ /* 0x000e280008000c00 */
[----:B------:R-:W1:Y:S01]  /*1fc0*/  LDS.128 R8, [UR4+0x8410] ;  /* 0x00841004ff087984 */ /* 0x000e620008000c00 */
[C---:B0-----:R-:W-:Y:S01]  /*1fd0*/  SEL R35, R4.reuse, R35, !P0 ;  /* 0x0000002304237207 */ /* 0x041fe20004000000 */
[----:B------:R-:W-:Y:S01]  /*1fe0*/  IMAD.IADD R5, R4, 0x1, R5 ;  /* 0x0000000104057824 */ /* 0x000fe200078e0205 */
[----:B------:R-:W-:-:S03]  /*1ff0*/  ISETP.NE.AND P0, PT, R105, 0x2, PT ;  /* 0x000000026900780c */ /* 0x000fc60003f05270 */
[----:B------:R-:W-:Y:S01]  /*2000*/  IMAD.IADD R6, R6, 0x1, R5 ;  /* 0x0000000106067824 */ /* 0x000fe200078e0205 */
[----:B------:R-:W-:Y:S02]  /*2010*/  SEL R35, R5, R35, !P0 ;  /* 0x0000002305237207 */ /* 0x000fe40004000000 */
[----:B------:R-:W-:Y:S01]  /*2020*/  ISETP.NE.AND P0, PT, R105, 0x3, PT ;  /* 0x000000036900780c */ /* 0x000fe20003f05270 */
[----:B------:R-:W-:-:S03]  /*2030*/  IMAD.IADD R7, R7, 0x1, R6 ;  /* 0x0000000107077824 */ /* 0x000fc600078e0206 */
[----:B------:R-:W-:Y:S01]  /*2040*/  SEL R35, R6, R35, !P0 ;  /* 0x0000002306237207 */ /* 0x000fe20004000000 */
[----:B-1----:R-:W-:Y:S01]  /*2050*/  IMAD.IADD R8, R7, 0x1, R8 ;  /* 0x0000000107087824 */ /* 0x002fe200078e0208 */
[----:B------:R-:W-:Y:S02]  /*2060*/  ISETP.NE.AND P0, PT, R105, 0x5, PT ;  /* 0x000000056900780c */ /* 0x000fe40003f05270 */
[----:B------:R-:W-:Y:S01]  /*2070*/  SEL R35, R7, R35, !P1 ;  /* 0x0000002307237207 */ /* 0x000fe20004800000 */
[----:B------:R-:W-:Y:S01]  /*2080*/  IMAD.IADD R9, R9, 0x1, R8 ;  /* 0x0000000109097824 */ /* 0x000fe200078e0208 */
[----:B------:R-:W-:Y:S02]  /*2090*/  ISETP.NE.AND P1, PT, R104, RZ, PT ;  /* 0x000000ff6800720c */ /* 0x000fe40003f25270 */
[----:B------:R-:W-:Y:S01]  /*20a0*/  SEL R35, R8, R35, !P0 ;  /* 0x0000002308237207 */ /* 0x000fe20004000000 */
[----:B------:R-:W-:Y:S01]  /*20b0*/  IMAD.IADD R10, R10, 0x1, R9 ;  /* 0x000000010a0a7824 */ /* 0x000fe200078e0209 */
[----:B------:R-:W-:-:S02]  /*20c0*/  ISETP.GT.U32.AND P0, PT, R0, 0x1f, PT ;  /* 0x0000001f0000780c */ /* 0x000fc40003f04070 */
[----:B------:R-:W-:Y:S01]  /*20d0*/  SEL R35, R9, R35, !P2 ;  /* 0x0000002309237207 */ /* 0x000fe20005000000 */
[----:B------:R-:W-:Y:S01]  /*20e0*/  IMAD.IADD R11, R11, 0x1, R10 ;  /* 0x000000010b0b7824 */ /* 0x000fe200078e020a */
[----:B------:R-:W-:Y:S02]  /*20f0*/  ISETP.GT.U32.OR P2, PT, R0, 0x1f, P1 ;  /* 0x0000001f0000780c */ /* 0x000fe40000f44470 */
[----:B------:R-:W-:Y:S02]  /*2100*/  SEL R4, R106, RZ, P1 ;  /* 0x000000ff6a047207 */ /* 0x000fe40000800000 */
[----:B------:R-:W-:-:S05]  /*2110*/  SEL R35, R10, R35, !P3 ;  /* 0x000000230a237207 */ /* 0x000fca0005800000 */
[----:B------:R-:W-:Y:S01]  /*2120*/  @P0 IMAD.IADD R106, R35, 0x1, R4 ;  /* 0x00000001236a0824 */ /* 0x000fe200078e0204 */
[----:B------:R-:W-:-:S03]  /*2130*/  ISETP.NE.AND P0, PT, R0, RZ, PT ;  /* 0x000000ff0000720c */ /* 0x000fc60003f05270 */
[----:B------:R-:W-:-:S05]  /*2140*/  @!P2 IMAD.U32 R106, R11, 0x10000, RZ ;  /* 0x000100000b6aa824 */ /* 0x000fca00078e00ff */
[----:B------:R-:W-:Y:S01]  /*2150*/  @!P2 STS [UR4+0x8428], R106 ;  /* 0x0084286aff00a988 */ /* 0x000fe20008000804 */
[----:B------:R-:W-:Y:S06]  /*2160*/  BAR.SYNC.DEFER_BLOCKING 0x0 ;  /* 0x0000000000007b1d */ /* 0x000fec0000010000 */
[----:B------:R-:W0:Y:S02]  /*2170*/  LDS R4, [UR4+0x8428] ;  /* 0x00842804ff047984 */ /* 0x000e240008000800 */
[----:B0-----:R-:W-:-:S05]  /*2180*/  SEL R5, R4, RZ, P0 ;  /* 0x000000ff04057207 */ /* 0x001fca0000000000 */
[----:B------:R-:W-:-:S04]  /*2190*/  IMAD.IADD R4, R5, 0x1, R106 ;  /* 0x0000000105047824 */ /* 0x000fc800078e026a */
[--C-:B------:R-:W-:Y:S01]  /*21a0*/  IMAD.IADD R72, R72, 0x1, R4.reuse ;  /* 0x0000000148487824 */ /* 0x100fe200078e0204 */
[----:B------:R-:W-:Y:S01]  /*21b0*/  STS [R29], R4 ;  /* 0x000000041d007388 */ /* 0x000fe20000000800 */
[--C-:B------:R-:W-:Y:S02]  /*21c0*/  IMAD.IADD R6, R73, 0x1, R4.reuse ;  /* 0x0000000149067824 */ /* 0x100fe400078e0204 */
[--C-:B------:R-:W-:Y:S01]  /*21d0*/  IMAD.IADD R74, R74, 0x1, R4.reuse ;  /* 0x000000014a4a7824 */ /* 0x100fe200078e0204 */
[----:B------:R-:W-:Y:S01]  /*21e0*/  STS [R29+0x4], R72 ;  /* 0x000004481d007388 */ /* 0x000fe20000000800 */
[--C-:B------:R-:W-:Y:S02]  /*21f0*/  IMAD.IADD R8, R75, 0x1, R4.reuse ;  /* 0x000000014b087824 */ /* 0x100fe400078e0204 */
[--C-:B------:R-:W-:Y:S01]  /*2200*/  IMAD.IADD R76, R76, 0x1, R4.reuse ;  /* 0x000000014c4c7824 */ /* 0x100fe200078e0204 */
[----:B------:R-:W-:Y:S01]  /*2210*/  STS [R29+0x8], R6 ;  /* 0x000008061d007388 */ /* 0x000fe20000000800 */
[----:B------:R-:W-:-:S02]  /*2220*/  IMAD.IADD R10, R77, 0x1, R4 ;  /* 0x000000014d0a7824 */ /* 0x000fc400078e0204 */
[--C-:B------:R-:W-:Y:S01]  /*2230*/  IMAD.IADD R78, R78, 0x1, R4.reuse ;  /* 0x000000014e4e7824 */ /* 0x100fe200078e0204 */
[----:B------:R-:W-:Y:S01]  /*2240*/  STS [R29+0xc], R74 ;  /* 0x00000c4a1d007388 */ /* 0x000fe20000000800 */
        /* <DEDUP_REMOVED lines=36> */
[----:B------:R-:W-:-:S03]  /*2490*/  IMAD.IADD R103, R103, 0x1, R4 ;  /* 0x0000000167677824 */ /* 0x000fc600078e0204 */
[----:B------:R-:W-:Y:S04]  /*24a0*/  STS [R29+0x40], R114 ;  /* 0x000040721d007388 */ /* 0x000fe80000000800 */
        /* <DEDUP_REMOVED lines=15> */
[----:B------:R-:W-:Y:S01]  /*25a0*/  STS [R29+0x80], R103 ;  /* 0x000080671d007388 */ /* 0x000fe20000000800 */
[----:B------:R-:W-:Y:S06]  /*25b0*/  BAR.SYNC.DEFER_BLOCKING 0x0 ;  /* 0x0000000000007b1d */ /* 0x000fec0000010000 */
[----:B------:R-:W0:Y:S04]  /*25c0*/  LDS.U16 R5, [R34] ;  /* 0x0000000022057984 */ /* 0x000e280000000400 */
[----:B------:R-:W1:Y:S04]  /*25d0*/  LDS.U16 R36, [R36] ;  /* 0x0000000024247984 */ /* 0x000e680000000400 */
[----:B------:R-:W2:Y:S04]  /*25e0*/  LDS.U16 R38, [R38] ;  /* 0x0000000026267984 */ /* 0x000ea80000000400 */
[----:B------:R-:W3:Y:S04]  /*25f0*/  LDS.U16 R40, [R40] ;  /* 0x0000000028287984 */ /* 0x000ee80000000400 */
[----:B------:R-:W4:Y:S04]  /*2600*/  LDS.U16 R42, [R42] ;  /* 0x000000002a2a7984 */ /* 0x000f280000000400 */
[----:B------:R-:W5:Y:S04]  /*2610*/  LDS.U16 R44, [R44] ;  /* 0x000000002c2c7984 */ /* 0x000f680000000400 */
[----:B------:R-:W5:Y:S04]  /*2620*/  LDS.U16 R46, [R46] ;  /* 0x000000002e2e7984 */ /* 0x000f680000000400 */
[----:B------:R-:W5:Y:S04]  /*2630*/  LDS.U16 R48, [R48] ;  /* 0x0000000030307984 */ /* 0x000f680000000400 */
[----:B------:R-:W5:Y:S04]  /*2640*/  LDS.U16 R50, [R50] ;  /* 0x0000000032327984 */ /* 0x000f680000000400 */
[----:B------:R-:W5:Y:S04]  /*2650*/  LDS.U16 R52, [R52] ;  /* 0x0000000034347984 */ /* 0x000f680000000400 */
[----:B------:R-:W5:Y:S01]  /*2660*/  LDS.U16 R54, [R54] ;  /* 0x0000000036367984 */ /* 0x000f620000000400 */
[----:B0-----:R-:W-:-:S03]  /*2670*/  IMAD.IADD R5, R32, 0x1, R5 ;  /* 0x0000000120057824 */ /* 0x001fc600078e0205 */
[----:B------:R-:W0:Y:S01]  /*2680*/  LDS.U16 R56, [R56] ;  /* 0x0000000038387984 */ /* 0x000e220000000400 */
[----:B-1----:R-:W-:-:S03]  /*2690*/  IMAD.IADD R36, R37, 0x1, R36 ;  /* 0x0000000125247824 */ /* 0x002fc600078e0224 */
[----:B------:R-:W1:Y:S01]  /*26a0*/  LDS.U16 R58, [R58] ;  /* 0x000000003a3a7984 */ /* 0x000e620000000400 */
[----:B--2---:R-:W-:-:S03]  /*26b0*/  IMAD.IADD R38, R39, 0x1, R38 ;  /* 0x0000000127267824 */ /* 0x004fc600078e0226 */
[----:B------:R-:W2:Y:S01]  /*26c0*/  LDS.U16 R60, [R60] ;  /* 0x000000003c3c7984 */ /* 0x000ea20000000400 */
[----:B---3--:R-:W-:-:S03]  /*26d0*/  IMAD.IADD R40, R41, 0x1, R40 ;  /* 0x0000000129287824 */ /* 0x008fc600078e0228 */
[----:B------:R-:W3:Y:S01]  /*26e0*/  LDS.U16 R62, [R62] ;  /* 0x000000003e3e7984 */ /* 0x000ee20000000400 */
[----:B----4-:R-:W-:-:S03]  /*26f0*/  IMAD.IADD R42, R43, 0x1, R42 ;  /* 0x000000012b2a7824 */ /* 0x010fc600078e022a */
[----:B------:R-:W4:Y:S01]  /*2700*/  LDS.U16 R64, [R64] ;  /* 0x0000000040407984 */ /* 0x000f220000000400 */
[----:B-----5:R-:W-:-:S03]  /*2710*/  IMAD.IADD R44, R45, 0x1, R44 ;  /* 0x000000012d2c7824 */ /* 0x020fc600078e022c */
[----:B------:R-:W5:Y:S01]  /*2720*/  LDS.U16 R66, [R66] ;  /* 0x0000000042427984 */ /* 0x000f620000000400 */
[----:B------:R-:W-:-:S03]  /*2730*/  IMAD.IADD R46, R47, 0x1, R46 ;  /* 0x000000012f2e7824 */ /* 0x000fc600078e022e */
[----:B------:R-:W5:Y:S01]  /*2740*/  LDS.U16 R68, [R68] ;  /* 0x0000000044447984 */ /* 0x000f620000000400 */
[----:B------:R-:W-:-:S03]  /*2750*/  IMAD.IADD R48, R49, 0x1, R48 ;  /* 0x0000000131307824 */ /* 0x000fc600078e0230 */
[----:B------:R-:W5:Y:S01]  /*2760*/  LDS.U16 R70, [R70] ;  /* 0x0000000046467984 */ /* 0x000f620000000400 */
[----:B------:R-:W-:Y:S02]  /*2770*/  IMAD.IADD R50, R51, 0x1, R50 ;  /* 0x0000000133327824 */ /* 0x000fe400078e0232 */
[----:B------:R-:W-:Y:S02]  /*2780*/  IMAD.IADD R52, R53, 0x1, R52 ;  /* 0x0000000135347824 */ /* 0x000fe400078e0234 */
[----:B------:R-:W-:Y:S02]  /*2790*/  IMAD.IADD R54, R55, 0x1, R54 ;  /* 0x0000000137367824 */ /* 0x000fe400078e0236 */
[----:B0-----:R-:W-:Y:S02]  /*27a0*/  IMAD.IADD R56, R57, 0x1, R56 ;  /* 0x0000000139387824 */ /* 0x001fe400078e0238 */
[----:B-1----:R-:W-:Y:S02]  /*27b0*/  IMAD.IADD R58, R59, 0x1, R58 ;  /* 0x000000013b3a7824 */ /* 0x002fe400078e023a */
[----:B--2---:R-:W-:-:S02]  /*27c0*/  IMAD.IADD R60, R61, 0x1, R60 ;  /* 0x000000013d3c7824 */ /* 0x004fc400078e023c */
[----:B---3--:R-:W-:Y:S02]  /*27d0*/  IMAD.IADD R62, R63, 0x1, R62 ;  /* 0x000000013f3e7824 */ /* 0x008fe400078e023e */
[----:B----4-:R-:W-:Y:S02]  /*27e0*/  IMAD.IADD R64, R65, 0x1, R64 ;  /* 0x0000000141407824 */ /* 0x010fe400078e0240 */
[----:B-----5:R-:W-:Y:S02]  /*27f0*/  IMAD.IADD R66, R67, 0x1, R66 ;  /* 0x0000000143427824 */ /* 0x020fe400078e0242 */
[----:B------:R-:W-:Y:S02]  /*2800*/  IMAD.IADD R68, R69, 0x1, R68 ;  /* 0x0000000145447824 */ /* 0x000fe400078e0244 */
[----:B------:R-:W-:Y:S01]  /*2810*/  IMAD.IADD R70, R71, 0x1, R70 ;  /* 0x0000000147467824 */ /* 0x000fe200078e0246 */
[----:B------:R-:W-:Y:S06]  /*2820*/  BAR.SYNC.DEFER_BLOCKING 0x0 ;  /* 0x0000000000007b1d */ /* 0x000fec0000010000 */
[----:B------:R-:W-:Y:S05]  /*2830*/  BRA.U UP0, `(.L_x_217) ;  /* 0x0000000100f87547 */ /* 0x000fea000b800000 */
[----:B------:R-:W-:Y:S01]  /*2840*/  LEA R5, R5, UR4, 0x2 ;  /* 0x0000000405057c11 */ /* 0x000fe2000f8e10ff */
[----:B------:R-:W-:Y:S01]  /*2850*/  UIADD3 UR7, UPT, UPT, UR7, 0x6, URZ ;  /* 0x0000000607077890 */ /* 0x000fe2000fffe0ff */
[----:B------:R-:W-:Y:S01]  /*2860*/  LEA R4, R36, UR4, 0x2 ;  /* 0x0000000424047c11 */ /* 0x000fe2000f8e10ff */
[----:B------:R-:W-:Y:S01]  /*2870*/  UIADD3 UR5, UPT, UPT, UR5, -0x6, URZ ;  /* 0xfffffffa05057890 */ /* 0x000fe2000fffe0ff */
[----:B------:R-:W-:Y:S01]  /*2880*/  LEA R7, R38, UR4, 0x2 ;  /* 0x0000000426077c11 */ /* 0x000fe2000f8e10ff */
[----:B------:R0:W-:Y:S01]  /*2890*/  STS [R5], R2 ;  /* 0x0000000205007388 */ /* 0x0001e20000000800 */
[----:B------:R-:W-:Y:S02]  /*28a0*/  LEA R6, R40, UR4, 0x2 ;  /* 0x0000000428067c11 */ /* 0x000fe4000f8e10ff */
[----:B------:R-:W-:Y:S01]  /*28b0*/  LEA R9, R42, UR4, 0x2 ;  /* 0x000000042a097c11 */ /* 0x000fe2000f8e10ff */
[----:B------:R1:W-:Y:S01]  /*28c0*/  STS [R4], R3 ;  /* 0x0000000304007388 */ /* 0x0003e20000000800 */
[----:B------:R-:W-:-:S02]  /*28d0*/  LEA R8, R44, UR4, 0x2 ;  /* 0x000000042c087c11 */ /* 0x000fc4000f8e10ff */
[----:B------:R-:W-:Y:S01]  /*28e0*/  LEA R11, R46, UR4, 0x2 ;  /* 0x000000042e0b7c11 */ /* 0x000fe2000f8e10ff */
[----:B------:R2:W-:Y:S01]  /*28f0*/  STS [R7], R12 ;  /* 0x0000000c07007388 */ /* 0x0005e20000000800 */
[----:B------:R-:W-:Y:S02]  /*2900*/  LEA R10, R48, UR4, 0x2 ;  /* 0x00000004300a7c11 */ /* 0x000fe4000f8e10ff */
[----:B0-----:R-:W-:Y:S01]  /*2910*/  LEA R5, R50, UR4, 0x2 ;  /* 0x0000000432057c11 */ /* 0x001fe2000f8e10ff */
[----:B------:R0:W-:Y:S01]  /*2920*/  STS [R6], R13 ;  /* 0x0000000d06007388 */ /* 0x0001e20000000800 */
[----:B------:R-:W-:Y:S02]  /*2930*/  LEA R2, R52, UR4, 0x2 ;  /* 0x0000000434027c11 */ /* 0x000fe4000f8e10ff */
[----:B-1----:R-:W-:Y:S01]  /*2940*/  LEA R3, R54, UR4, 0x2 ;  /* 0x0000000436037c11 */ /* 0x002fe2000f8e10ff */
[----:B------:R1:W-:Y:S01]  /*2950*/  STS [R9], R14 ;  /* 0x0000000e09007388 */ /* 0x0003e20000000800 */
[----:B------:R-:W-:-:S02]  /*2960*/  LEA R4, R56, UR4, 0x2 ;  /* 0x0000000438047c11 */ /* 0x000fc4000f8e10ff */
[----:B--2---:R-:W-:Y:S01]  /*2970*/  LEA R7, R58, UR4, 0x2 ;  /* 0x000000043a077c11 */ /* 0x004fe2000f8e10ff */
[----:B------:R2:W-:Y:S01]  /*2980*/  STS [R8], R15 ;  /* 0x0000000f08007388 */ /* 0x0005e20000000800 */
[----:B0-----:R-:W-:-:S03]  /*2990*/  LEA R6, R60, UR4, 0x2 ;  /* 0x000000043c067c11 */ /* 0x001fc6000f8e10ff */
[----:B------:R0:W-:Y:S01]  /*29a0*/  STS [R11], R16 ;  /* 0x000000100b007388 */ /* 0x0001e20000000800 */
[----:B-1----:R-:W-:-:S03]  /*29b0*/  LEA R9, R62, UR4, 0x2 ;  /* 0x000000043e097c11 */ /* 0x002fc6000f8e10ff */
[----:B------:R-:W-:Y:S01]  /*29c0*/  STS [R10], R17 ;  /* 0x000000110a007388 */ /* 0x000fe20000000800 */
[----:B--2---:R-:W-:-:S03]  /*29d0*/  LEA R8, R64, UR4, 0x2 ;  /* 0x0000000440087c11 */ /* 0x004fc6000f8e10ff */
[----:B------:R1:W-:Y:S01]  /*29e0*/  STS [R5], R18 ;  /* 0x0000001205007388 */ /* 0x0003e20000000800 */
[----:B0-----:R-:W-:-:S03]  /*29f0*/  LEA R11, R68, UR4, 0x2 ;  /* 0x00000004440b7c11 */ /* 0x001fc6000f8e10ff */
[----:B------:R0:W-:Y:S04]  /*2a00*/  STS [R2], R19 ;  /* 0x0000001302007388 */ /* 0x0001e80000000800 */
[----:B------:R2:W-:Y:S01]  /*2a10*/  STS [R3], R20 ;  /* 0x0000001403007388 */ /* 0x0005e20000000800 */
[----:B-1----:R-:W-:-:S03]  /*2a20*/  LEA R5, R66, UR4, 0x2 ;  /* 0x0000000442057c11 */ /* 0x002fc6000f8e10ff */
[----:B------:R2:W-:Y:S01]  /*2a30*/  STS [R4], R21 ;  /* 0x0000001504007388 */ /* 0x0005e20000000800 */
[----:B0-----:R-:W-:-:S03]  /*2a40*/  LEA R19, R70, UR4, 0x2 ;  /* 0x0000000446137c11 */ /* 0x001fc6000f8e10ff */
[----:B------:R2:W-:Y:S04]  /*2a50*/  STS [R7], R22 ;  /* 0x0000001607007388 */ /* 0x0005e80000000800 */
[----:B------:R2:W-:Y:S04]  /*2a60*/  STS [R6], R23 ;  /* 0x0000001706007388 */ /* 0x0005e80000000800 */
[----:B------:R2:W-:Y:S04]  /*2a70*/  STS [R9], R24 ;  /* 0x0000001809007388 */ /* 0x0005e80000000800 */
[----:B------:R2:W-:Y:S04]  /*2a80*/  STS [R8], R25 ;  /* 0x0000001908007388 */ /* 0x0005e80000000800 */
[----:B------:R2:W-:Y:S04]  /*2a90*/  STS [R5], R26 ;  /* 0x0000001a05007388 */ /* 0x0005e80000000800 */
[----:B------:R2:W-:Y:S04]  /*2aa0*/  STS [R11], R28 ;  /* 0x0000001c0b007388 */ /* 0x0005e80000000800 */
[----:B------:R2:W-:Y:S01]  /*2ab0*/  STS [R19], R30 ;  /* 0x0000001e13007388 */ /* 0x0005e20000000800 */
[----:B------:R-:W-:Y:S06]  /*2ac0*/  BAR.SYNC.DEFER_BLOCKING 0x0 ;  /* 0x0000000000007b1d */ /* 0x000fec0000010000 */
[----:B------:R2:W0:Y:S04]  /*2ad0*/  LDS R2, [R33] ;  /* 0x0000000021027984 */ /* 0x0004280000000800 */
[----:B------:R2:W1:Y:S04]  /*2ae0*/  LDS R3, [R33+0x4] ;  /* 0x0000040021037984 */ /* 0x0004680000000800 */
[----:B------:R2:W3:Y:S04]  /*2af0*/  LDS R12, [R33+0x8] ;  /* 0x00000800210c7984 */ /* 0x0004e80000000800 */
[----:B------:R2:W4:Y:S04]  /*2b00*/  LDS R13, [R33+0xc] ;  /* 0x00000c00210d7984 */ /* 0x0005280000000800 */
[----:B------:R2:W0:Y:S04]  /*2b10*/  LDS R14, [R33+0x10] ;  /* 0x00001000210e7984 */ /* 0x0004280000000800 */
        /* <DEDUP_REMOVED lines=13> */
[----:B------:R2:W0:Y:S01]  /*2bf0*/  LDS R30, [R33+0x48] ;  /* 0x00004800211e7984 */ /* 0x0004220000000800 */
[----:B------:R-:W-:Y:S06]  /*2c00*/  BAR.SYNC.DEFER_BLOCKING 0x0 ;  /* 0x0000000000007b1d */ /* 0x000fec0000010000 */
[----:B-1-34-:R-:W-:Y:S05]  /*2c10*/  BRA `(.L_x_218) ;  /* 0xffffffdc00607947 */ /* 0x01afea000383ffff */
.L_x_217:
[----:B------:R-:W-:Y:S01]  /*2c20*/  LEA R5, R5, UR4, 0x2 ;  /* 0x0000000405057c11 */ /* 0x000fe2000f8e10ff */
[----:B------:R-:W-:Y:S01]  /*2c30*/  IMAD R33, R0, -0x48, R33 ;  /* 0xffffffb800217824 */ /* 0x000fe200078e0221 */
[----:B------:R-:W-:Y:S01]  /*2c40*/  LEA R36, R36, UR4, 0x2 ;  /* 0x0000000424247c11 */ /* 0x000fe2000f8e10ff */
[----:B------:R-:W-:Y:S01]  /*2c50*/  VIADD R8, R0, 0x100 ;  /* 0x0000010000087836 */ /* 0x000fe20000000000 */
[----:B------:R-:W-:Y:S01]  /*2c60*/  LEA R7, R38, UR4, 0x2 ;  /* 0x0000000426077c11 */ /* 0x000fe2000f8e10ff */
[----:B------:R0:W-:Y:S01]  /*2c70*/  STS [R5], R2 ;  /* 0x0000000205007388 */ /* 0x0001e20000000800 */
[----:B------:R-:W-:Y:S01]  /*2c80*/  LEA R40, R40, UR4, 0x2 ;  /* 0x0000000428287c11 */ /* 0x000fe2000f8e10ff */
[----:B------:R-:W-:Y:S01]  /*2c90*/  VIADD R10, R0, 0x200 ;  /* 0x00000200000a7836 */ /* 0x000fe20000000000 */
        /* <DEDUP_REMOVED lines=11> */
[----:B------:R-:W-:Y:S01]  /*2d50*/  LEA R56, R56, UR4, 0x2 ;  /* 0x0000000438387c11 */ /* 0x000fe2000f8e10ff */
[----:B--2---:R-:W-:Y:S01]  /*2d60*/  VIADD R12, R0, 0x300 ;  /* 0x00000300000c7836 */ /* 0x004fe20000000000 */
[----:B------:R-:W-:Y:S01]  /*2d70*/  LEA R7, R58, UR4, 0x2 ;  /* 0x000000043a077c11 */ /* 0x000fe2000f8e10ff */
[----:B------:R2:W-:Y:S01]  /*2d80*/  STS [R44], R15 ;  /* 0x0000000f2c007388 */ /* 0x0005e20000000800 */
[----:B------:R-:W-:-:S02]  /*2d90*/  LEA R60, R60, UR4, 0x2 ;  /* 0x000000043c3c7c11 */ /* 0x000fc4000f8e10ff */
[----:B------:R-:W-:Y:S01]  /*2da0*/  LEA R64, R64, UR4, 0x2 ;  /* 0x0000000440407c11 */ /* 0x000fe2000f8e10ff */
[----:B------:R3:W-:Y:S01]  /*2db0*/  STS [R11], R16 ;  /* 0x000000100b007388 */ /* 0x0007e20000000800 */
[----:B0-----:R-:W-:Y:S02]  /*2dc0*/  LEA R13, R68, UR4, 0x2 ;  /* 0x00000004440d7c11 */ /* 0x001fe4000f8e10ff */
[----:B-1----:R-:W-:Y:S01]  /*2dd0*/  LEA R9, R62, UR4, 0x2 ;  /* 0x000000043e097c11 */ /* 0x002fe2000f8e10ff */
[----:B------:R-:W-:Y:S01]  /*2de0*/  STS [R48], R17 ;  /* 0x0000001130007388 */ /* 0x000fe20000000800 */
[----:B--2---:R-:W-:-:S03]  /*2df0*/  LEA R15, R70, UR4, 0x2 ;  /* 0x00000004460f7c11 */ /* 0x004fc6000f8e10ff */
[----:B------:R-:W-:Y:S01]  /*2e00*/  STS [R5], R18 ;  /* 0x0000001205007388 */ /* 0x000fe20000000800 */
[----:B---3--:R-:W-:Y:S01]  /*2e10*/  LEA R11, R66, UR4, 0x2 ;  /* 0x00000004420b7c11 */ /* 0x008fe2000f8e10ff */
[----:B------:R-:W0:Y:S02]  /*2e20*/  LDCU.64 UR4, c[0x0][0x3a0] ;  /* 0x00007400ff0477ac */ /* 0x000e240008000a00 */
[----:B------:R-:W-:Y:S04]  /*2e30*/  STS [R52], R19 ;  /* 0x0000001334007388 */ /* 0x000fe80000000800 */
[----:B------:R1:W-:Y:S04]  /*2e40*/  STS [R3], R20 ;  /* 0x0000001403007388 */ /* 0x0003e80000000800 */
[----:B------:R-:W-:Y:S04]  /*2e50*/  STS [R56], R21 ;  /* 0x0000001538007388 */ /* 0x000fe80000000800 */
[----:B------:R-:W-:Y:S01]  /*2e60*/  STS [R7], R22 ;  /* 0x0000001607007388 */ /* 0x000fe20000000800 */
[----:B-1----:R-:W1:Y:S03]  /*2e70*/  LDC.64 R2, c[0x0][0x388] ;  /* 0x0000e200ff027b82 */ /* 0x002e660000000a00 */
[----:B------:R-:W-:Y:S01]  /*2e80*/  STS [R60], R23 ;  /* 0x000000173c007388 */ /* 0x000fe20000000800 */
[----:B0-----:R-:W-:-:S02]  /*2e90*/  ISETP.GE.U32.AND P4, PT, R0, UR4, PT ;  /* 0x0000000400007c0c */ /* 0x001fc4000bf86070 */
[----:B------:R-:W-:Y:S01]  /*2ea0*/  ISETP.GE.U32.AND P1, PT, R8, UR4, PT ;  /* 0x0000000408007c0c */ /* 0x000fe2000bf26070 */
[----:B------:R-:W-:Y:S01]  /*2eb0*/  STS [R9], R24 ;  /* 0x0000001809007388 */ /* 0x000fe20000000800 */
[----:B------:R-:W-:Y:S02]  /*2ec0*/  ISETP.GE.U32.AND.EX P4, PT, RZ, UR5, PT, P4 ;  /* 0x00000005ff007c0c */ /* 0x000fe4000bf86140 */
[----:B------:R-:W-:Y:S01]  /*2ed0*/  ISETP.GE.U32.AND.EX P1, PT, RZ, UR5, PT, P1 ;  /* 0x00000005ff007c0c */ /* 0x000fe2000bf26110 */
[----:B------:R-:W-:Y:S01]  /*2ee0*/  STS [R64], R25 ;  /* 0x0000001940007388 */ /* 0x000fe20000000800 */
[----:B------:R-:W-:-:S03]  /*2ef0*/  ISETP.GE.U32.AND P2, PT, R10, UR4, PT ;  /* 0x000000040a007c0c */ /* 0x000fc6000bf46070 */
[----:B------:R0:W-:Y:S01]  /*2f00*/  STS [R11], R26 ;  /* 0x0000001a0b007388 */ /* 0x0001e20000000800 */
[----:B------:R-:W-:-:S03]  /*2f10*/  ISETP.GE.U32.AND.EX P2, PT, RZ, UR5, PT, P2 ;  /* 0x00000005ff007c0c */ /* 0x000fc6000bf46120 */
[----:B------:R-:W-:Y:S04]  /*2f20*/  STS [R13], R28 ;  /* 0x0000001c0d007388 */ /* 0x000fe80000000800 */
[----:B------:R2:W-:Y:S01]  /*2f30*/  STS [R15], R30 ;  /* 0x0000001e0f007388 */ /* 0x0005e20000000800 */
[----:B------:R-:W-:Y:S02]  /*2f40*/  @!P1 IMAD.MOV.U32 R10, RZ, RZ, -0x1 ;  /* 0xffffffffff0a9424 */ /* 0x000fe400078e00ff */
[----:B0-----:R-:W-:Y:S01]  /*2f50*/  @!P4 IMAD.MOV.U32 R11, RZ, RZ, -0x1 ;  /* 0xffffffffff0bc424 */ /* 0x001fe200078e00ff */
[----:B------:R-:W-:Y:S01]  /*2f60*/  BAR.SYNC.DEFER_BLOCKING 0x0 ;  /* 0x0000000000007b1d */ /* 0x000fe20000010000 */
[----:B-1----:R-:W-:-:S04]  /*2f70*/  IMAD.WIDE.U32 R2, R0, 0x4, R2 ;  /* 0x0000000400027825 */ /* 0x002fc800078e0002 */
[----:B--2---:R-:W-:Y:S01]  /*2f80*/  @!P2 IMAD.MOV.U32 R15, RZ, RZ, -0x1 ;  /* 0xffffffffff0fa424 */ /* 0x004fe200078e00ff */
[----:B------:R-:W0:Y:S04]  /*2f90*/  LDS R4, [R33] ;  /* 0x0000000021047984 */ /* 0x000e280000000800 */
[----:B------:R-:W1:Y:S04]  /*2fa0*/  LDS R5, [R33+0x400] ;  /* 0x0004000021057984 */ /* 0x000e680000000800 */
[----:B------:R-:W2:Y:S04]  /*2fb0*/  LDS R6, [R33+0x800] ;  /* 0x0008000021067984 */ /* 0x000ea80000000800 */
[----:B------:R-:W3:Y:S04]  /*2fc0*/  LDS R7, [R33+0xc00] ;  /* 0x000c000021077984 */ /* 0x000ee80000000800 */
[----:B------:R-:W-:Y:S04]  /*2fd0*/  LDS R9, [R33+0x1400] ;  /* 0x0014000021097984 */ /* 0x000fe80000000800 */
[----:B------:R-:W4:Y:S01]  /*2fe0*/  LDS R8, [R33+0x1000] ;  /* 0x0010000021087984 */ /* 0x000f220000000800 */
[----:B0-----:R-:W-:-:S04]  /*2ff0*/  @!P4 ISETP.GT.AND P0, PT, R4, -0x1, PT ;  /* 0xffffffff0400c80c */ /* 0x001fc80003f04270 */
[----:B------:R-:W-:Y:S02]  /*3000*/  @!P4 SEL R11, R11, 0x80000000, P0 ;  /* 0x800000000b0bc807 */ /* 0x000fe40000000000 */
[----:B------:R-:W-:Y:S01]  /*3010*/  ISETP.GE.U32.AND P0, PT, R12, UR4, PT ;  /* 0x000000040c007c0c */ /* 0x000fe2000bf06070 */
[C---:B------:R-:W-:Y:S01]  /*3020*/  VIADD R12, R0.reuse, 0x500 ;  /* 0x00000500000c7836 */ /* 0x040fe20000000000 */
[----:B------:R-:W-:Y:S02]  /*3030*/  @!P4 LOP3.LUT R11, R11, R4, RZ, 0x3c, !PT ;  /* 0x000000040b0bc212 */ /* 0x000fe400078e3cff */
[----:B------:R-:W-:Y:S02]  /*3040*/  LOP3.LUT R4, R0, 0x400, RZ, 0xfc, !PT ;  /* 0x0000040000047812 */ /* 0x000fe400078efcff */
[----:B------:R-:W-:Y:S01]  /*3050*/  ISETP.GE.U32.AND.EX P0, PT, RZ, UR5, PT, P0 ;  /* 0x00000005ff007c0c */ /* 0x000fe2000bf06100 */
[----:B------:R0:W-:Y:S01]  /*3060*/  @!P4 STG.E desc[UR8][R2.64], R11 ;  /* 0x0000000b0200c986 */ /* 0x0001e2000c101908 */
[----:B-1----:R-:W-:-:S02]  /*3070*/  @!P1 ISETP.GT.AND P3, PT, R5, -0x1, PT ;  /* 0xffffffff0500980c */ /* 0x002fc40003f64270 */
[----:B------:R-:W-:Y:S02]  /*3080*/  ISETP.GE.U32.AND P6, PT, R4, UR4, PT ;  /* 0x0000000404007c0c */ /* 0x000fe4000bfc6070 */
[----:B------:R-:W1:Y:S01]  /*3090*/  LDS R4, [R33+0x1800] ;  /* 0x0018000021047984 */ /* 0x000e620000000800 */
[----:B------:R-:W-:Y:S02]  /*30a0*/  @!P1 SEL R10, R10, 0x80000000, P3 ;  /* 0x800000000a0a9807 */ /* 0x000fe40001800000 */
[----:B--2---:R-:W-:Y:S02]  /*30b0*/  @!P2 ISETP.GT.AND P5, PT, R6, -0x1, PT ;  /* 0xffffffff0600a80c */ /* 0x004fe40003fa4270 */
[----:B------:R-:W-:Y:S01]  /*30c0*/  @!P1 LOP3.LUT R13, R10, R5, RZ, 0x3c, !PT ;  /* 0x000000050a0d9212 */ /* 0x000fe200078e3cff */
[----:B------:R-:W-:Y:S01]  /*30d0*/  VIADD R10, R0, 0x600 ;  /* 0x00000600000a7836 */ /* 0x000fe20000000000 */
[----:B------:R-:W-:Y:S01]  /*30e0*/  ISETP.GE.U32.AND P3, PT, R12, UR4, PT ;  /* 0x000000040c007c0c */ /* 0x000fe2000bf66070 */
[----:B------:R-:W-:Y:S01]  /*30f0*/  @!P0 IMAD.MOV.U32 R12, RZ, RZ, -0x1 ;  /* 0xffffffffff0c8424 */ /* 0x000fe200078e00ff */
[----:B------:R-:W-:Y:S01]  /*3100*/  ISETP.GE.U32.AND.EX P4, PT, RZ, UR5, PT, P6 ;  /* 0x00000005ff007c0c */ /* 0x000fe2000bf86160 */
[----:B------:R-:W2:Y:S01]  /*3110*/  LDS R5, [R33+0x1c00] ;  /* 0x001c000021057984 */ /* 0x000ea20000000800 */
[----:B------:R-:W-:-:S02]  /*3120*/  @!P2 SEL R15, R15, 0x80000000, P5 ;  /* 0x800000000f0fa807 */ /* 0x000fc40002800000 */
[----:B---3--:R-:W-:Y:S01]  /*3130*/  @!P0 ISETP.GT.AND P6, PT, R7, -0x1, PT ;  /* 0xffffffff0700880c */ /* 0x008fe20003fc4270 */
[----:B------:R3:W-:Y:S01]  /*3140*/  @!P1 STG.E desc[UR8][R2.64+0x400], R13 ;  /* 0x0004000d02009986 */ /* 0x0007e2000c101908 */
[----:B------:R-:W-:Y:S02]  /*3150*/  ISETP.GE.U32.AND.EX P3, PT, RZ, UR5, PT, P3 ;  /* 0x00000005ff007c0c */ /* 0x000fe4000bf66130 */
[----:B------:R-:W-:Y:S02]  /*3160*/  @!P2 LOP3.LUT R15, R15, R6, RZ, 0x3c, !PT ;  /* 0x000000060f0fa212 */ /* 0x000fe400078e3cff */
[----:B------:R-:W-:Y:S01]  /*3170*/  ISETP.GE.U32.AND P5, PT, R10, UR4, PT ;  /* 0x000000040a007c0c */ /* 0x000fe2000bfa6070 */
[----:B------:R-:W5:Y:S01]  /*3180*/  LDS R6, [R33+0x2000] ;  /* 0x0020000021067984 */ /* 0x000f620000000800 */
[----:B------:R-:W-:Y:S01]  /*3190*/  @!P0 SEL R10, R12, 0x80000000, P6 ;  /* 0x800000000c0a8807 */ /* 0x000fe20003000000 */
[----:B------:R-:W-:Y:S01]  /*31a0*/  @!P4 IMAD.MOV.U32 R14, RZ, RZ, -0x1 ;  /* 0xffffffffff0ec424 */ /* 0x000fe200078e00ff */
[----:B------:R-:W-:Y:S01]  /*31b0*/  ISETP.GE.U32.AND.EX P1, PT, RZ, UR5, PT, P5 ;  /* 0x00000005ff007c0c */ /* 0x000fe2000bf26150 */
[----:B------:R3:W-:Y:S01]  /*31c0*/  @!P2 STG.E desc[UR8][R2.64+0x800], R15 ;  /* 0x0008000f0200a986 */ /* 0x0007e2000c101908 */
[----:B0-----:R-:W-:Y:S01]  /*31d0*/  @!P0 LOP3.LUT R11, R10, R7, RZ, 0x3c, !PT ;  /* 0x000000070a0b8212 */ /* 0x001fe200078e3cff */
[----:B------:R-:W-:Y:S01]  /*31e0*/  VIADD R10, R0, 0x700 ;  /* 0x00000700000a7836 */ /* 0x000fe20000000000 */
[----:B----4-:R-:W-:Y:S01]  /*31f0*/  @!P4 ISETP.GT.AND P5, PT, R8, -0x1, PT ;  /* 0xffffffff0800c80c */ /* 0x010fe20003fa4270 */
[----:B------:R-:W0:Y:S01]  /*3200*/  LDS R7, [R33+0x2400] ;  /* 0x0024000021077984 */ /* 0x000e220000000800 */
[----:B------:R-:W-:Y:S01]  /*3210*/  @!P3 IMAD.MOV.U32 R16, RZ, RZ, -0x1 ;  /* 0xffffffffff10b424 */ /* 0x000fe200078e00ff */
[----:B------:R-:W-:-:S02]  /*3220*/  @!P3 ISETP.GT.AND P6, PT, R9, -0x1, PT ;  /* 0xffffffff0900b80c */ /* 0x000fc40003fc4270 */
[----:B------:R-:W-:Y:S01]  /*3230*/  ISETP.GE.U32.AND P2, PT, R10, UR4, PT ;  /* 0x000000040a007c0c */ /* 0x000fe2000bf46070 */
[----:B------:R4:W-:Y:S01]  /*3240*/  @!P0 STG.E desc[UR8][R2.64+0xc00], R11 ;  /* 0x000c000b02008986 */ /* 0x0009e2000c101908 */
[----:B------:R-:W-:Y:S02]  /*3250*/  @!P3 SEL R10, R16, 0x80000000, P6 ;  /* 0x80000000100ab807 */ /* 0x000fe40003000000 */
[----:B------:R-:W-:Y:S02]  /*3260*/  LOP3.LUT R12, R0, 0x800, RZ, 0xfc, !PT ;  /* 0x00000800000c7812 */ /* 0x000fe400078efcff */
[----:B---3--:R-:W-:Y:S02]  /*3270*/  @!P4 SEL R13, R14, 0x80000000, P5 ;  /* 0x800000000e0dc807 */ /* 0x008fe40002800000 */
[----:B------:R-:W-:Y:S01]  /*3280*/  @!P3 LOP3.LUT R15, R10, R9, RZ, 0x3c, !PT ;  /* 0x000000090a0fb212 */ /* 0x000fe200078e3cff */
[C---:B------:R-:W-:Y:S01]  /*3290*/  VIADD R9, R0.reuse, 0x900 ;  /* 0x0000090000097836 */ /* 0x040fe20000000000 */
[----:B------:R-:W-:Y:S01]  /*32a0*/  ISETP.GE.U32.AND.EX P2, PT, RZ, UR5, PT, P2 ;  /* 0x00000005ff007c0c */ /* 0x000fe2000bf46120 */
[----:B------:R-:W-:Y:S01]  /*32b0*/  VIADD R10, R0, 0xa00 ;  /* 0x00000a00000a7836 */ /* 0x000fe20000000000 */
[----:B------:R-:W-:Y:S01]  /*32c0*/  ISETP.GE.U32.AND P6, PT, R12, UR4, PT ;  /* 0x000000040c007c0c */ /* 0x000fe2000bfc6070 */
[----:B------:R-:W-:Y:S01]  /*32d0*/  @!P1 IMAD.MOV.U32 R12, RZ, RZ, -0x1 ;  /* 0xffffffffff0c9424 */ /* 0x000fe200078e00ff */
[----:B------:R-:W-:Y:S01]  /*32e0*/  @!P4 LOP3.LUT R13, R13, R8, RZ, 0x3c, !PT ;  /* 0x000000080d0dc212 */ /* 0x000fe200078e3cff */
[----:B------:R-:W-:Y:S01]  /*32f0*/  @!P3 STG.E desc[UR8][R2.64+0x1400], R15 ;  /* 0x0014000f0200b986 */ /* 0x000fe2000c101908 */
[----:B-1----:R-:W-:-:S02]  /*3300*/  @!P1 ISETP.GT.AND P5, PT, R4, -0x1, PT ;  /* 0xffffffff0400980c */ /* 0x002fc40003fa4270 */
[----:B------:R-:W-:Y:S01]  /*3310*/  ISETP.GE.U32.AND.EX P0, PT, RZ, UR5, PT, P6 ;  /* 0x00000005ff007c0c */ /* 0x000fe2000bf06160 */
[----:B------:R-:W1:Y:S01]  /*3320*/  LDS R8, [R33+0x2800] ;  /* 0x0028000021087984 */ /* 0x000e620000000800 */
[----:B------:R-:W-:Y:S02]  /*3330*/  ISETP.GE.U32.AND P6, PT, R9, UR4, PT ;  /* 0x0000000409007c0c */ /* 0x000fe4000bfc6070 */
[----:B------:R-:W-:Y:S01]  /*3340*/  @!P1 SEL R9, R12, 0x80000000, P5 ;  /* 0x800000000c099807 */ /* 0x000fe20002800000 */
[----:B------:R-:W-:Y:S01]  /*3350*/  VIADD R12, R0, 0xb00 ;  /* 0x00000b00000c7836 */ /* 0x000fe20000000000 */
[----:B------:R-:W-:Y:S01]  /*3360*/  ISETP.GE.U32.AND.EX P6, PT, RZ, UR5, PT, P6 ;  /* 0x00000005ff007c0c */ /* 0x000fe2000bfc6160 */
[----:B------:R3:W-:Y:S01]  /*3370*/  @!P4 STG.E desc[UR8][R2.64+0x1000], R13 ;  /* 0x0010000d0200c986 */ /* 0x0007e2000c101908 */
[----:B------:R-:W-:Y:S01]  /*3380*/  ISETP.GE.U32.AND P5, PT, R10, UR4, PT ;  /* 0x000000040a007c0c */ /* 0x000fe2000bfa6070 */
[----:B------:R-:W-:Y:S01]  /*3390*/  @!P2 IMAD.MOV.U32 R10, RZ, RZ, -0x1 ;  /* 0xffffffffff0aa424 */ /* 0x000fe200078e00ff */
[----:B----4-:R-:W-:-:S02]  /*33a0*/  @!P1 LOP3.LUT R11, R9, R4, RZ, 0x3c, !PT ;  /* 0x00000004090b9212 */ /* 0x010fc400078e3cff */
[----:B--2---:R-:W-:Y:S01]  /*33b0*/  @!P2 ISETP.GT.AND P3, PT, R5, -0x1, PT ;  /* 0xffffffff0500a80c */ /* 0x004fe20003f64270 */
[----:B------:R-:W2:Y:S01]  /*33c0*/  LDS R4, [R33+0x2c00] ;  /* 0x002c000021047984 */ /* 0x000ea20000000800 */
[----:B------:R-:W-:Y:S01]  /*33d0*/  @!P0 IMAD.MOV.U32 R14, RZ, RZ, -0x1 ;  /* 0xffffffffff0e8424 */ /* 0x000fe200078e00ff */
[----:B------:R-:W-:Y:S02]  /*33e0*/  ISETP.GE.U32.AND P4, PT, R12, UR4, PT ;  /* 0x000000040c007c0c */ /* 0x000fe4000bf86070 */
[----:B------:R4:W-:Y:S01]  /*33f0*/  @!P1 STG.E desc[UR8][R2.64+0x1800], R11 ;  /* 0x0018000b02009986 */ /* 0x0009e2000c101908 */
[----:B------:R-:W-:Y:S01]  /*3400*/  @!P2 SEL R10, R10, 0x80000000, P3 ;  /* 0x800000000a0aa807 */ /* 0x000fe20001800000 */
[----:B------:R-:W-:Y:S01]  /*3410*/  @!P6 IMAD.MOV.U32 R12, RZ, RZ, -0x1 ;  /* 0xffffffffff0ce424 */ /* 0x000fe200078e00ff */
[----:B-----5:R-:W-:Y:S01]  /*3420*/  @!P0 ISETP.GT.AND P1, PT, R6, -0x1, PT ;  /* 0xffffffff0600880c */ /* 0x020fe20003f24270 */
[----:B------:R-:W5:Y:S01]  /*3430*/  LDS R9, [R33+0x3000] ;  /* 0x0030000021097984 */ /* 0x000f620000000800 */
[----:B---3--:R-:W-:-:S02]  /*3440*/  @!P2 LOP3.LUT R13, R10, R5, RZ, 0x3c, !PT ;  /* 0x000000050a0da212 */ /* 0x008fc400078e3cff */
[----:B------:R-:W-:Y:S01]  /*3450*/  @!P0 SEL R5, R14, 0x80000000, P1 ;  /* 0x800000000e058807 */ /* 0x000fe20000800000 */
[C---:B------:R-:W-:Y:S01]  /*3460*/  VIADD R14, R0.reuse, 0xf00 ;  /* 0x00000f00000e7836 */ /* 0x040fe20000000000 */
[----:B0-----:R-:W-:Y:S01]  /*3470*/  @!P6 ISETP.GT.AND P3, PT, R7, -0x1, PT ;  /* 0xffffffff0700e80c */ /* 0x001fe20003f64270 */
[----:B------:R0:W-:Y:S01]  /*3480*/  @!P2 STG.E desc[UR8][R2.64+0x1c00], R13 ;  /* 0x001c000d0200a986 */ /* 0x0001e2000c101908 */
[----:B------:R-:W-:Y:S02]  /*3490*/  ISETP.GE.U32.AND.EX P5, PT, RZ, UR5, PT, P5 ;  /* 0x00000005ff007c0c */ /* 0x000fe4000bfa6150 */
[----:B----4-:R-:W-:Y:S01]  /*34a0*/  @!P0 LOP3.LUT R11, R5, R6, RZ, 0x3c, !PT ;  /* 0x00000006050b8212 */ /* 0x010fe200078e3cff */
[----:B------:R-:W-:Y:S01]  /*34b0*/  VIADD R5, R0, 0xd00 ;  /* 0x00000d0000057836 */ /* 0x000fe20000000000 */
[----:B------:R-:W-:Y:S01]  /*34c0*/  @!P6 SEL R6, R12, 0x80000000, P3 ;  /* 0x800000000c06e807 */ /* 0x000fe20001800000 */
[C---:B------:R-:W-:Y:S01]  /*34d0*/  VIADD R12, R0.reuse, 0xe00 ;  /* 0x00000e00000c7836 */ /* 0x040fe20000000000 */
[----:B------:R-:W-:Y:S01]  /*34e0*/  LOP3.LUT R10, R0, 0xc00, RZ, 0xfc, !PT ;  /* 0x00000c00000a7812 */ /* 0x000fe200078efcff */
[----:B------:R-:W-:Y:S01]  /*34f0*/  @!P0 STG.E desc[UR8][R2.64+0x2000], R11 ;  /* 0x0020000b02008986 */ /* 0x000fe2000c101908 */
[----:B------:R-:W-:-:S02]  /*3500*/  @!P6 LOP3.LUT R15, R6, R7, RZ, 0x3c, !PT ;  /* 0x00000007060fe212 */ /* 0x000fc400078e3cff */
[----:B------:R-:W-:Y:S01]  /*3510*/  ISETP.GE.U32.AND P3, PT, R5, UR4, PT ;  /* 0x0000000405007c0c */ /* 0x000fe2000bf66070 */
[----:B------:R-:W3:Y:S01]  /*3520*/  LDS R6, [R33+0x3800] ;  /* 0x0038000021067984 */ /* 0x000ee20000000800 */
[----:B------:R-:W-:Y:S01]  /*3530*/  ISETP.GE.U32.AND P1, PT, R10, UR4, PT ;  /* 0x000000040a007c0c */ /* 0x000fe2000bf26070 */
[----:B------:R-:W-:Y:S01]  /*3540*/  @!P5 IMAD.MOV.U32 R16, RZ, RZ, -0x1 ;  /* 0xffffffffff10d424 */ /* 0x000fe200078e00ff */
[----:B------:R-:W-:Y:S01]  /*3550*/  ISETP.GE.U32.AND.EX P2, PT, RZ, UR5, PT, P4 ;  /* 0x00000005ff007c0c */ /* 0x000fe2000bf46140 */
[----:B------:R-:W4:Y:S01]  /*3560*/  LDS R5, [R33+0x3400] ;  /* 0x0034000021057984 */ /* 0x000f220000000800 */
[----:B-1----:R-:W-:Y:S02]  /*3570*/  @!P5 ISETP.GT.AND P0, PT, R8, -0x1, PT ;  /* 0xffffffff0800d80c */ /* 0x002fe40003f04270 */
[----:B------:R-:W-:Y:S01]  /*3580*/  ISETP.GE.U32.AND.EX P1, PT, RZ, UR5, PT, P1 ;  /* 0x00000005ff007c0c */ /* 0x000fe2000bf26110 */
[----:B------:R-:W1:Y:S01]  /*3590*/  LDS R10, [R33+0x4000] ;  /* 0x00400000210a7984 */ /* 0x000e620000000800 */
[----:B0-----:R-:W-:-:S02]  /*35a0*/  @!P5 SEL R13, R16, 0x80000000, P0 ;  /* 0x80000000100dd807 */ /* 0x001fc40000000000 */
[----:B------:R-:W-:Y:S01]  /*35b0*/  ISETP.GE.U32.AND P0, PT, R12, UR4, PT ;  /* 0x000000040c007c0c */ /* 0x000fe2000bf06070 */
[----:B------:R-:W0:Y:S01]  /*35c0*/  LDS R7, [R33+0x3c00] ;  /* 0x003c000021077984 */ /* 0x000e220000000800 */
[----:B------:R-:W-:Y:S01]  /*35d0*/  @!P5 LOP3.LUT R13, R13, R8, RZ, 0x3c, !PT ;  /* 0x000000080d0dd212 */ /* 0x000fe200078e3cff */
[C---:B------:R-:W-:Y:S01]  /*35e0*/  VIADD R12, R0.reuse, 0x1100 ;  /* 0x00001100000c7836 */ /* 0x040fe20000000000 */
[----:B------:R-:W-:Y:S01]  /*35f0*/  LOP3.LUT R8, R0, 0x1000, RZ, 0xfc, !PT ;  /* 0x0000100000087812 */ /* 0x000fe200078efcff */
[----:B------:R-:W0:Y:S01]  /*3600*/  LDS R11, [R33+0x4400] ;  /* 0x00440000210b7984 */ /* 0x000e220000000800 */
[----:B------:R-:W-:Y:S01]  /*3610*/  @!P2 IMAD.MOV.U32 R17, RZ, RZ, -0x1 ;  /* 0xffffffffff11a424 */ /* 0x000fe200078e00ff */
[----:B------:R-:W-:Y:S02]  /*3620*/  ISETP.GE.U32.AND.EX P0, PT, RZ, UR5, PT, P0 ;  /* 0x00000005ff007c0c */ /* 0x000fe4000bf06100 */
[----:B------:R-:W-:Y:S01]  /*3630*/  @!P6 STG.E desc[UR8][R2.64+0x2400], R15 ;  /* 0x0024000f0200e986 */ /* 0x000fe2000c101908 */
[----:B--2---:R-:W-:-:S02]  /*3640*/  @!P2 ISETP.GT.AND P6, PT, R4, -0x1, PT ;  /* 0xffffffff0400a80c */ /* 0x004fc40003fc4270 */
[----:B------:R-:W-:Y:S01]  /*3650*/  ISETP.GE.U32.AND.EX P3, PT, RZ, UR5, PT, P3 ;  /* 0x00000005ff007c0c */ /* 0x000fe2000bf66130 */
[----:B------:R2:W-:Y:S01]  /*3660*/  @!P5 STG.E desc[UR8][R2.64+0x2800], R13 ;  /* 0x0028000d0200d986 */ /* 0x0005e2000c101908 */
[----:B------:R-:W-:Y:S01]  /*3670*/  ISETP.GE.U32.AND P5, PT, R8, UR4, PT ;  /* 0x0000000408007c0c */ /* 0x000fe2000bfa6070 */
[----:B------:R-:W-:Y:S01]  /*3680*/  @!P1 IMAD.MOV.U32 R8, RZ, RZ, -0x1 ;  /* 0xffffffffff089424 */ /* 0x000fe200078e00ff */
[----:B------:R-:W-:Y:S02]  /*3690*/  @!P2 SEL R17, R17, 0x80000000, P6 ;  /* 0x800000001111a807 */ /* 0x000fe40003000000 */
[----:B-----5:R-:W-:Y:S02]  /*36a0*/  @!P1 ISETP.GT.AND P6, PT, R9, -0x1, PT ;  /* 0xffffffff0900980c */ /* 0x020fe40003fc4270 */
[----:B------:R-:W-:Y:S02]  /*36b0*/  ISETP.GE.U32.AND P4, PT, R14, UR4, PT ;  /* 0x000000040e007c0c */ /* 0x000fe4000bf86070 */
[----:B------:R-:W-:-:S02]  /*36c0*/  @!P1 SEL R8, R8, 0x80000000, P6 ;  /* 0x8000000008089807 */ /* 0x000fc40003000000 */
[----:B------:R-:W-:Y:S01]  /*36d0*/  ISETP.GE.U32.AND.EX P5, PT, RZ, UR5, PT, P5 ;  /* 0x00000005ff007c0c */ /* 0x000fe2000bfa6150 */
[----:B--2---:R-:W-:Y:S01]  /*36e0*/  @!P0 IMAD.MOV.U32 R13, RZ, RZ, -0x1 ;  /* 0xffffffffff0d8424 */ /* 0x004fe200078e00ff */
[----:B------:R-:W-:Y:S02]  /*36f0*/  ISETP.GE.U32.AND.EX P4, PT, RZ, UR5, PT, P4 ;  /* 0x00000005ff007c0c */ /* 0x000fe4000bf86140 */
[----:B------:R-:W-:Y:S01]  /*3700*/  @!P1 LOP3.LUT R9, R8, R9, RZ, 0x3c, !PT ;  /* 0x0000000908099212 */ /* 0x000fe200078e3cff */
[----:B------:R-:W-:Y:S01]  /*3710*/  VIADD R8, R0, 0x1200 ;  /* 0x0000120000087836 */ /* 0x000fe20000000000 */
[----:B------:R-:W-:Y:S01]  /*3720*/  ISETP.GE.U32.AND P6, PT, R12, UR4, PT ;  /* 0x000000040c007c0c */ /* 0x000fe2000bfc6070 */
[----:B------:R-:W-:Y:S01]  /*3730*/  @!P3 IMAD.MOV.U32 R0, RZ, RZ, -0x1 ;  /* 0xffffffffff00b424 */ /* 0x000fe200078e00ff */
[----:B------:R-:W-:Y:S01]  /*3740*/  @!P2 LOP3.LUT R17, R17, R4, RZ, 0x3c, !PT ;  /* 0x000000041111a212 */ /* 0x000fe200078e3cff */
[----:B------:R2:W-:Y:S01]  /*3750*/  @!P1 STG.E desc[UR8][R2.64+0x3000], R9 ;  /* 0x0030000902009986 */ /* 0x0005e2000c101908 */
[----:B------:R-:W-:-:S02]  /*3760*/  ISETP.GE.U32.AND.EX P6, PT, RZ, UR5, PT, P6 ;  /* 0x00000005ff007c0c */ /* 0x000fc4000bfc6160 */
[----:B---3--:R-:W-:Y:S01]  /*3770*/  @!P0 ISETP.GT.AND P1, PT, R6, -0x1, PT ;  /* 0xffffffff0600880c */ /* 0x008fe20003f24270 */
[----:B------:R3:W-:Y:S01]  /*3780*/  @!P2 STG.E desc[UR8][R2.64+0x2c00], R17 ;  /* 0x002c00110200a986 */ /* 0x0007e2000c101908 */
[----:B----4-:R-:W-:Y:S01]  /*3790*/  @!P3 ISETP.GT.AND P2, PT, R5, -0x1, PT ;  /* 0xffffffff0500b80c */ /* 0x010fe20003f44270 */
[----:B------:R-:W-:Y:S01]  /*37a0*/  @!P5 IMAD.MOV.U32 R12, RZ, RZ, -0x1 ;  /* 0xffffffffff0cd424 */ /* 0x000fe200078e00ff */
[----:B------:R-:W-:Y:S01]  /*37b0*/  @!P0 SEL R13, R13, 0x80000000, P1 ;  /* 0x800000000d0d8807 */ /* 0x000fe20000800000 */
[----:B------:R-:W-:Y:S01]  /*37c0*/  @!P4 IMAD.MOV.U32 R4, RZ, RZ, -0x1 ;  /* 0xffffffffff04c424 */ /* 0x000fe200078e00ff */
[----:B-1----:R-:W-:Y:S02]  /*37d0*/  @!P5 ISETP.GT.AND P1, PT, R10, -0x1, PT ;  /* 0xffffffff0a00d80c */ /* 0x002fe40003f24270 */
[----:B------:R-:W-:Y:S02]  /*37e0*/  @!P3 SEL R0, R0, 0x80000000, P2 ;  /* 0x800000000000b807 */ /* 0x000fe40001000000 */
[----:B0-----:R-:W-:Y:S01]  /*37f0*/  @!P4 ISETP.GT.AND P2, PT, R7, -0x1, PT ;  /* 0xffffffff0700c80c */ /* 0x001fe20003f44270 */
[----:B------:R-:W-:Y:S01]  /*3800*/  @!P6 IMAD.MOV.U32 R14, RZ, RZ, -0x1 ;  /* 0xffffffffff0ee424 */ /* 0x000fe200078e00ff */
[----:B--2---:R-:W-:-:S02]  /*3810*/  @!P5 SEL R9, R12, 0x80000000, P1 ;  /* 0x800000000c09d807 */ /* 0x004fc40000800000 */
[----:B------:R-:W-:Y:S02]  /*3820*/  ISETP.GE.U32.AND P1, PT, R8, UR4, PT ;  /* 0x0000000408007c0c */ /* 0x000fe4000bf26070 */
[----:B------:R-:W-:Y:S02]  /*3830*/  @!P4 SEL R4, R4, 0x80000000, P2 ;  /* 0x800000000404c807 */ /* 0x000fe40001000000 */
[----:B------:R-:W-:Y:S02]  /*3840*/  @!P6 ISETP.GT.AND P2, PT, R11, -0x1, PT ;  /* 0xffffffff0b00e80c */ /* 0x000fe40003f44270 */
[----:B------:R-:W-:Y:S02]  /*3850*/  ISETP.GE.U32.AND.EX P1, PT, RZ, UR5, PT, P1 ;  /* 0x00000005ff007c0c */ /* 0x000fe4000bf26110 */
[----:B------:R-:W-:Y:S02]  /*3860*/  @!P3 LOP3.LUT R5, R0, R5, RZ, 0x3c, !PT ;  /* 0x000000050005b212 */ /* 0x000fe400078e3cff */
[----:B------:R-:W-:-:S02]  /*3870*/  @!P6 SEL R0, R14, 0x80000000, P2 ;  /* 0x800000000e00e807 */ /* 0x000fc40001000000 */
[----:B------:R-:W-:Y:S01]  /*3880*/  @!P0 LOP3.LUT R13, R13, R6, RZ, 0x3c, !PT ;  /* 0x000000060d0d8212 */ /* 0x000fe200078e3cff */
[----:B------:R3:W-:Y:S01]  /*3890*/  @!P3 STG.E desc[UR8][R2.64+0x3400], R5 ;  /* 0x003400050200b986 */ /* 0x0007e2000c101908 */
[----:B------:R-:W-:Y:S02]  /*38a0*/  @!P4 LOP3.LUT R7, R4, R7, RZ, 0x3c, !PT ;  /* 0x000000070407c212 */ /* 0x000fe400078e3cff */
[----:B------:R-:W-:Y:S01]  /*38b0*/  @!P5 LOP3.LUT R9, R9, R10, RZ, 0x3c, !PT ;  /* 0x0000000a0909d212 */ /* 0x000fe200078e3cff */
[----:B------:R3:W-:Y:S01]  /*38c0*/  @!P0 STG.E desc[UR8][R2.64+0x3800], R13 ;  /* 0x0038000d02008986 */ /* 0x0007e2000c101908 */
[----:B------:R-:W-:-:S03]  /*38d0*/  @!P6 LOP3.LUT R11, R0, R11, RZ, 0x3c, !PT ;  /* 0x0000000b000be212 */ /* 0x000fc600078e3cff */
[----:B------:R3:W-:Y:S04]  /*38e0*/  @!P4 STG.E desc[UR8][R2.64+0x3c00], R7 ;  /* 0x003c00070200c986 */ /* 0x0007e8000c101908 */
[----:B------:R3:W-:Y:S04]  /*38f0*/  @!P5 STG.E desc[UR8][R2.64+0x4000], R9 ;  /* 0x004000090200d986 */ /* 0x0007e8000c101908 */
[----:B------:R3:W-:Y:S01]  /*3900*/  @!P6 STG.E desc[UR8][R2.64+0x4400], R11 ;  /* 0x0044000b0200e986 */ /* 0x0007e2000c101908 */
[----:B------:R-:W-:Y:S05]  /*3910*/  @P1 EXIT ;  /* 0x000000000000194d */ /* 0x000fea0003800000 */
[----:B------:R-:W0:Y:S01]  /*3920*/  LDS R33, [R33+0x4800] ;  /* 0x0048000021217984 */ /* 0x000e220000000800 */
[----:B------:R-:W-:Y:S01]  /*3930*/  IMAD.MOV.U32 R0, RZ, RZ, -0x1 ;  /* 0xffffffffff007424 */ /* 0x000fe200078e00ff */
[----:B0-----:R-:W-:-:S04]  /*3940*/  ISETP.GT.AND P0, PT, R33, -0x1, PT ;  /* 0xffffffff2100780c */ /* 0x001fc80003f04270 */
[----:B------:R-:W-:-:S04]  /*3950*/  SEL R0, R0, 0x80000000, P0 ;  /* 0x8000000000007807 */ /* 0x000fc80000000000 */
[----:B---3--:R-:W-:-:S05]  /*3960*/  LOP3.LUT R5, R0, R33, RZ, 0x3c, !PT ;  /* 0x0000002100057212 */ /* 0x008fca00078e3cff */
[----:B------:R-:W-:Y:S01]  /*3970*/  STG.E desc[UR8][R2.64+0x4800], R5 ;  /* 0x0048000502007986 */ /* 0x000fe2000c101908 */
[----:B------:R-:W-:Y:S05]  /*3980*/  EXIT ;  /* 0x000000000000794d */ /* 0x000fea0003800000 */
.L_x_219:
        /* <DEDUP_REMOVED lines=15> */
.L_x_239:


//--------------------- .text._ZN3cub18CUB_300001_SM_10006detail11EmptyKernelIvEEvv --------------------------
	.section	.text._ZN3cub18CUB_300001_SM_10006detail11EmptyKernelIvEEvv,"ax",@progbits
	.align	128
        .global         _ZN3cub18CUB_300001_SM_10006detail11EmptyKernelIvEEvv
        .type           _ZN3cub18CUB_300001_SM_10006detail11EmptyKernelIvEEvv,@function
        .size           _ZN3cub18CUB_300001_SM_10006detail11EmptyKernelIvEEvv,(.L_x_240 - _ZN3cub18CUB_300001_SM_10006detail11EmptyKernelIvEEvv)
        .other          _ZN3cub18CUB_300001_SM_10006detail11EmptyKernelIvEEvv,@"STO_CUDA_ENTRY STV_DEFAULT"
_ZN3cub18CUB_300001_SM_10006detail11EmptyKernelIvEEvv:
.text._ZN3cub18CUB_300001_SM_10006detail11EmptyKernelIvEEvv:
[----:B------:R-:W-:Y:S01]  /*0000*/  LDC R1, c[0x0][0x37c] ;  /* 0x0000df00ff017b82 */ /* 0x000fe20000000800 */
[----:B------:R-:W-:Y:S05]  /*0010*/  EXIT ;  /* 0x000000000000794d */ /* 0x000fea0003800000 */
.L_x_220:
        /* <DEDUP_REMOVED lines=14> */
.L_x_240:


//--------------------- .text.gpu_sort            --------------------------
	.section	.text.gpu_sort,"ax",@progbits
	.align	128
        .global         gpu_sort
        .type           gpu_sort,@function
        .size           gpu_sort,(.L_x_235 - gpu_sort)
        .other          gpu_sort,@"STO_CUDA_ENTRY STV_DEFAULT"
gpu_sort:
.text.gpu_sort:
[----:B------:R-:W-:Y:S08]  /*0000*/  LDC R1, c[0x0][0x37c] ;  /* 0x0000df00ff017b82 */ /* 0x000ff00000000800 */
[----:B------:R-:W0:Y:S01]  /*0010*/  LDC.64 R6, c[0x0][0x390] ;  /* 0x0000e400ff067b82 */ /* 0x000e220000000a00 */
[----:B------:R-:W1:Y:S01]  /*0020*/  S2R R3, SR_TID.X ;  /* 0x0000000000037919 */ /* 0x000e620000002100 */
[----:B------:R-:W0:Y:S06]  /*0030*/  LDCU.64 UR4, c[0x0][0x358] ;  /* 0x00006b00ff0477ac */ /* 0x000e2c0008000a00 */
[----:B------:R-:W1:Y:S08]  /*0040*/  S2UR UR6, SR_CTAID.X ;  /* 0x00000000000679c3 */ /* 0x000e700000002500 */
[----:B------:R-:W1:Y:S08]  /*0050*/  LDC R2, c[0x0][0x360] ;  /* 0x0000d800ff027b82 */ /* 0x000e700000000800 */
[----:B------:R-:W2:Y:S01]  /*0060*/  LDC.64 R4, c[0x0][0x380] ;  /* 0x0000e000ff047b82 */ /* 0x000ea20000000a00 */
[----:B0-----:R-:W3:Y:S01]  /*0070*/  LDG.E R6, desc[UR4][R6.64] ;  /* 0x0000000406067981 */ /* 0x001ee2000c1e1900 */
[----:B-1----:R-:W-:-:S04]  /*0080*/  IMAD R2, R2, UR6, R3 ;  /* 0x0000000602027c24 */ /* 0x002fc8000f8e0203 */
[----:B--2---:R-:W-:-:S05]  /*0090*/  IMAD.WIDE R4, R2, 0x4, R4 ;  /* 0x0000000402047825 */ /* 0x004fca00078e0204 */
[----:B------:R-:W2:Y:S01]  /*00a0*/  LDG.E R0, desc[UR4][R4.64] ;  /* 0x0000000404007981 */ /* 0x000ea2000c1e1900 */
[----:B------:R-:W-:Y:S01]  /*00b0*/  BSSY.RECONVERGENT B0, `(.L_x_221) ;  /* 0x000000d000007945 */ /* 0x000fe20003800200 */
[----:B---3--:R-:W-:-:S04]  /*00c0*/  I2FP.F32.S32 R3, R6 ;  /* 0x0000000600037245 */ /* 0x008fc80000201400 */
[----:B------:R-:W0:Y:S02]  /*00d0*/  MUFU.RCP R8, R3 ;  /* 0x0000000300087308 */ /* 0x000e240000001000 */
[----:B0-----:R-:W-:-:S04]  /*00e0*/  FFMA R9, -R3, R8, 1 ;  /* 0x3f80000003097423 */ /* 0x001fc80000000108 */
[----:B------:R-:W-:Y:S02]  /*00f0*/  FFMA R9, R8, R9, R8 ;  /* 0x0000000908097223 */ /* 0x000fe40000000008 */
[----:B--2---:R-:W0:Y:S02]  /*0100*/  FCHK P0, R0, R3 ;  /* 0x0000000300007302 */ /* 0x004e240000000000 */
[----:B------:R-:W-:-:S04]  /*0110*/  FFMA R8, R0, R9, RZ ;  /* 0x0000000900087223 */ /* 0x000fc800000000ff */
[----:B------:R-:W-:-:S04]  /*0120*/  FFMA R10, -R3, R8, R0 ;  /* 0x00000008030a7223 */ /* 0x000fc80000000100 */
[----:B------:R-:W-:Y:S01]  /*0130*/  FFMA R8, R9, R10, R8 ;  /* 0x0000000a09087223 */ /* 0x000fe20000000008 */
[----:B0-----:R-:W-:Y:S06]  /*0140*/  @!P0 BRA `(.L_x_222) ;  /* 0x00000000000c8947 */ /* 0x001fec0003800000 */
[----:B------:R-:W-:-:S07]  /*0150*/  MOV R4, 0x170 ;  /* 0x0000017000047802 */ /* 0x000fce0000000f00 */
[----:B------:R-:W-:Y:S05]  /*0160*/  CALL.REL.NOINC `($__internal_0_$__cuda_sm3x_div_rn_noftz_f32_slowpath) ;  /* 0x00000000001c7944 */ /* 0x000fea0003c00000 */
[----:B------:R-:W-:-:S07]  /*0170*/  IMAD.MOV.U32 R8, RZ, RZ, R0 ;  /* 0x000000ffff087224 */ /* 0x000fce00078e0000 */
.L_x_222:
[----:B------:R-:W-:Y:S05]  /*0180*/  BSYNC.RECONVERGENT B0 ;  /* 0x0000000000007941 */ /* 0x000fea0003800200 */
.L_x_221:
[----:B------:R-:W0:Y:S01]  /*0190*/  LDC.64 R4, c[0x0][0x388] ;  /* 0x0000e200ff047b82 */ /* 0x000e220000000a00 */
[----:B------:R-:W1:Y:S01]  /*01a0*/  F2I.FLOOR.NTZ R7, R8 ;  /* 0x0000000800077305 */ /* 0x000e620000207100 */
[----:B0-----:R-:W-:-:S05]  /*01b0*/  IMAD.WIDE R2, R2, 0x4, R4 ;  /* 0x0000000402027825 */ /* 0x001fca00078e0204 */
[----:B-1----:R-:W-:Y:S01]  /*01c0*/  STG.E desc[UR4][R2.64], R7 ;  /* 0x0000000702007986 */ /* 0x002fe2000c101904 */
[----:B------:R-:W-:Y:S05]  /*01d0*/  EXIT ;  /* 0x000000000000794d */ /* 0x000fea0003800000 */
        .weak           $__internal_0_$__cuda_sm3x_div_rn_noftz_f32_slowpath
        .type           $__internal_0_$__cuda_sm3x_div_rn_noftz_f32_slowpath,@function
        .size           $__internal_0_$__cuda_sm3x_div_rn_noftz_f32_slowpath,(.L_x_235 - $__internal_0_$__cuda_sm3x_div_rn_noftz_f32_slowpath)
$__internal_0_$__cuda_sm3x_div_rn_noftz_f32_slowpath:
[--C-:B------:R-:W-:Y:S01]  /*01e0*/  SHF.R.U32.HI R6, RZ, 0x17, R3.reuse ;  /* 0x00000017ff067819 */ /* 0x100fe20000011603 */
[----:B------:R-:W-:Y:S01]  /*01f0*/  BSSY.RECONVERGENT B1, `(.L_x_223) ;  /* 0x0000064000017945 */ /* 0x000fe20003800200 */
[--C-:B------:R-:W-:Y:S01]  /*0200*/  SHF.R.U32.HI R5, RZ, 0x17, R0.reuse ;  /* 0x00000017ff057819 */ /* 0x100fe20000011600 */
[----:B------:R-:W-:Y:S01]  /*0210*/  IMAD.MOV.U32 R7, RZ, RZ, R0 ;  /* 0x000000ffff077224 */ /* 0x000fe200078e0000 */
[----:B------:R-:W-:Y:S01]  /*0220*/  LOP3.LUT R6, R6, 0xff, RZ, 0xc0, !PT ;  /* 0x000000ff06067812 */ /* 0x000fe200078ec0ff */
[----:B------:R-:W-:Y:S01]  /*0230*/  IMAD.MOV.U32 R8, RZ, RZ, R3 ;  /* 0x000000ffff087224 */ /* 0x000fe200078e0003 */
[----:B------:R-:W-:-:S03]  /*0240*/  LOP3.LUT R5, R5, 0xff, RZ, 0xc0, !PT ;  /* 0x000000ff05057812 */ /* 0x000fc600078ec0ff */
[----:B------:R-:W-:Y:S02]  /*0250*/  VIADD R11, R6, 0xffffffff ;  /* 0xffffffff060b7836 */ /* 0x000fe40000000000 */
[----:B------:R-:W-:-:S03]  /*0260*/  VIADD R10, R5, 0xffffffff ;  /* 0xffffffff050a7836 */ /* 0x000fc60000000000 */
[----:B------:R-:W-:-:S04]  /*0270*/  ISETP.GT.U32.AND P0, PT, R11, 0xfd, PT ;  /* 0x000000fd0b00780c */ /* 0x000fc80003f04070 */
[----:B------:R-:W-:-:S13]  /*0280*/  ISETP.GT.U32.OR P0, PT, R10, 0xfd, P0 ;  /* 0x000000fd0a00780c */ /* 0x000fda0000704470 */
[----:B------:R-:W-:Y:S01]  /*0290*/  @!P0 IMAD.MOV.U32 R9, RZ, RZ, RZ ;  /* 0x000000ffff098224 */ /* 0x000fe200078e00ff */
[----:B------:R-:W-:Y:S06]  /*02a0*/  @!P0 BRA `(.L_x_224) ;  /* 0x00000000005c8947 */ /* 0x000fec0003800000 */
[----:B------:R-:W-:Y:S02]  /*02b0*/  FSETP.GTU.FTZ.AND P0, PT, |R0|, +INF , PT ;  /* 0x7f8000000000780b */ /* 0x000fe40003f1c200 */
[----:B------:R-:W-:-:S04]  /*02c0*/  FSETP.GTU.FTZ.AND P1, PT, |R3|, +INF , PT ;  /* 0x7f8000000300780b */ /* 0x000fc80003f3c200 */
[----:B------:R-:W-:-:S13]  /*02d0*/  PLOP3.LUT P0, PT, P0, P1, PT, 0xf8, 0x8f ;  /* 0x00000000008f781c */ /* 0x000fda0000703f70 */
[----:B------:R-:W-:Y:S05]  /*02e0*/  @P0 BRA `(.L_x_225) ;  /* 0x00000004004c0947 */ /* 0x000fea0003800000 */
[----:B------:R-:W-:-:S13]  /*02f0*/  LOP3.LUT P0, RZ, R8, 0x7fffffff, R7, 0xc8, !PT ;  /* 0x7fffffff08ff7812 */ /* 0x000fda000780c807 */
[----:B------:R-:W-:Y:S05]  /*0300*/  @!P0 BRA `(.L_x_226) ;  /* 0x00000004003c8947 */ /* 0x000fea0003800000 */
[C---:B------:R-:W-:Y:S02]  /*0310*/  FSETP.NEU.FTZ.AND P2, PT, |R0|.reuse, +INF , PT ;  /* 0x7f8000000000780b */ /* 0x040fe40003f5d200 */
[----:B------:R-:W-:Y:S02]  /*0320*/  FSETP.NEU.FTZ.AND P1, PT, |R3|, +INF , PT ;  /* 0x7f8000000300780b */ /* 0x000fe40003f3d200 */
[----:B------:R-:W-:-:S11]  /*0330*/  FSETP.NEU.FTZ.AND P0, PT, |R0|, +INF , PT ;  /* 0x7f8000000000780b */ /* 0x000fd60003f1d200 */
[----:B------:R-:W-:Y:S05]  /*0340*/  @!P1 BRA !P2, `(.L_x_226) ;  /* 0x00000004002c9947 */ /* 0x000fea0005000000 */
[----:B------:R-:W-:-:S04]  /*0350*/  LOP3.LUT P2, RZ, R7, 0x7fffffff, RZ, 0xc0, !PT ;  /* 0x7fffffff07ff7812 */ /* 0x000fc8000784c0ff */
[----:B------:R-:W-:-:S13]  /*0360*/  PLOP3.LUT P1, PT, P1, P2, PT, 0x2f, 0xf2 ;  /* 0x0000000000f2781c */ /* 0x000fda0000f24577 */
[----:B------:R-:W-:Y:S05]  /*0370*/  @P1 BRA `(.L_x_227) ;  /* 0x0000000400181947 */ /* 0x000fea0003800000 */
[----:B------:R-:W-:-:S04]  /*0380*/  LOP3.LUT P1, RZ, R8, 0x7fffffff, RZ, 0xc0, !PT ;  /* 0x7fffffff08ff7812 */ /* 0x000fc8000782c0ff */
[----:B------:R-:W-:-:S13]  /*0390*/  PLOP3.LUT P0, PT, P0, P1, PT, 0x2f, 0xf2 ;  /* 0x0000000000f2781c */ /* 0x000fda0000702577 */
[----:B------:R-:W-:Y:S05]  /*03a0*/  @P0 BRA `(.L_x_228) ;  /* 0x0000000400000947 */ /* 0x000fea0003800000 */
[----:B------:R-:W-:Y:S02]  /*03b0*/  ISETP.GE.AND P0, PT, R10, RZ, PT ;  /* 0x000000ff0a00720c */ /* 0x000fe40003f06270 */
[----:B------:R-:W-:-:S11]  /*03c0*/  ISETP.GE.AND P1, PT, R11, RZ, PT ;  /* 0x000000ff0b00720c */ /* 0x000fd60003f26270 */
[----:B------:R-:W-:Y:S02]  /*03d0*/  @P0 IMAD.MOV.U32 R9, RZ, RZ, RZ ;  /* 0x000000ffff090224 */ /* 0x000fe400078e00ff */
[----:B------:R-:W-:Y:S01]  /*03e0*/  @!P0 FFMA R7, R0, 1.84467440737095516160e+19, RZ ;  /* 0x5f80000000078823 */ /* 0x000fe200000000ff */
[----:B------:R-:W-:Y:S02]  /*03f0*/  @!P0 IMAD.MOV.U32 R9, RZ, RZ, -0x40 ;  /* 0xffffffc0ff098424 */ /* 0x000fe400078e00ff */
[----:B------:R-:W-:Y:S02]  /*0400*/  @!P1 FFMA R8, R3, 1.84467440737095516160e+19, RZ ;  /* 0x5f80000003089823 */ /* 0x000fe400000000ff */
[----:B------:R-:W-:-:S07]  /*0410*/  @!P1 VIADD R9, R9, 0x40 ;  /* 0x0000004009099836 */ /* 0x000fce0000000000 */
.L_x_224:
[----:B------:R-:W-:Y:S01]  /*0420*/  LEA R3, R6, 0xc0800000, 0x17 ;  /* 0xc080000006037811 */ /* 0x000fe200078eb8ff */
[----:B------:R-:W-:Y:S01]  /*0430*/  VIADD R5, R5, 0xffffff81 ;  /* 0xffffff8105057836 */ /* 0x000fe20000000000 */
[----:B------:R-:W-:Y:S03]  /*0440*/  BSSY.RECONVERGENT B2, `(.L_x_229) ;  /* 0x0000035000027945 */ /* 0x000fe60003800200 */
[----:B------:R-:W-:Y:S01]  /*0450*/  IMAD.IADD R3, R8, 0x1, -R3 ;  /* 0x0000000108037824 */ /* 0x000fe200078e0a03 */
[C---:B------:R-:W-:Y:S01]  /*0460*/  IADD3 R6, PT, PT, R5.reuse, 0x7f, -R6 ;  /* 0x0000007f05067810 */ /* 0x040fe20007ffe806 */
[----:B------:R-:W-:Y:S02]  /*0470*/  IMAD R0, R5, -0x800000, R7 ;  /* 0xff80000005007824 */ /* 0x000fe400078e0207 */
[----:B------:R-:W0:Y:S01]  /*0480*/  MUFU.RCP R8, R3 ;  /* 0x0000000300087308 */ /* 0x000e220000001000 */
[----:B------:R-:W-:Y:S01]  /*0490*/  FADD.FTZ R11, -R3, -RZ ;  /* 0x800000ff030b7221 */ /* 0x000fe20000010100 */
[----:B------:R-:W-:-:S03]  /*04a0*/  IMAD.IADD R6, R6, 0x1, R9 ;  /* 0x0000000106067824 */ /* 0x000fc600078e0209 */
[----:B0-----:R-:W-:-:S04]  /*04b0*/  FFMA R13, R8, R11, 1 ;  /* 0x3f800000080d7423 */ /* 0x001fc8000000000b */
[----:B------:R-:W-:-:S04]  /*04c0*/  FFMA R10, R8, R13, R8 ;  /* 0x0000000d080a7223 */ /* 0x000fc80000000008 */
[----:B------:R-:W-:-:S04]  /*04d0*/  FFMA R7, R0, R10, RZ ;  /* 0x0000000a00077223 */ /* 0x000fc800000000ff */
[----:B------:R-:W-:-:S04]  /*04e0*/  FFMA R8, R11, R7, R0 ;  /* 0x000000070b087223 */ /* 0x000fc80000000000 */
[----:B------:R-:W-:-:S04]  /*04f0*/  FFMA R7, R10, R8, R7 ;  /* 0x000000080a077223 */ /* 0x000fc80000000007 */
[----:B------:R-:W-:-:S04]  /*0500*/  FFMA R8, R11, R7, R0 ;  /* 0x000000070b087223 */ /* 0x000fc80000000000 */
[----:B------:R-:W-:-:S05]  /*0510*/  FFMA R0, R10, R8, R7 ;  /* 0x000000080a007223 */ /* 0x000fca0000000007 */
[----:B------:R-:W-:-:S04]  /*0520*/  SHF.R.U32.HI R3, RZ, 0x17, R0 ;  /* 0x00000017ff037819 */ /* 0x000fc80000011600 */
[----:B------:R-:W-:-:S05]  /*0530*/  LOP3.LUT R3, R3, 0xff, RZ, 0xc0, !PT ;  /* 0x000000ff03037812 */ /* 0x000fca00078ec0ff */
[----:B------:R-:W-:-:S04]  /*0540*/  IMAD.IADD R9, R3, 0x1, R6 ;  /* 0x0000000103097824 */ /* 0x000fc800078e0206 */
[----:B------:R-:W-:-:S05]  /*0550*/  VIADD R3, R9, 0xffffffff ;  /* 0xffffffff09037836 */ /* 0x000fca0000000000 */
[----:B------:R-:W-:-:S13]  /*0560*/  ISETP.GE.U32.AND P0, PT, R3, 0xfe, PT ;  /* 0x000000fe0300780c */ /* 0x000fda0003f06070 */
[----:B------:R-:W-:Y:S05]  /*0570*/  @!P0 BRA `(.L_x_230) ;  /* 0x0000000000808947 */ /* 0x000fea0003800000 */
[----:B------:R-:W-:-:S13]  /*0580*/  ISETP.GT.AND P0, PT, R9, 0xfe, PT ;  /* 0x000000fe0900780c */ /* 0x000fda0003f04270 */
[----:B------:R-:W-:Y:S05]  /*0590*/  @P0 BRA `(.L_x_231) ;  /* 0x00000000006c0947 */ /* 0x000fea0003800000 */
[----:B------:R-:W-:-:S13]  /*05a0*/  ISETP.GE.AND P0, PT, R9, 0x1, PT ;  /* 0x000000010900780c */ /* 0x000fda0003f06270 */
[----:B------:R-:W-:Y:S05]  /*05b0*/  @P0 BRA `(.L_x_232) ;  /* 0x0000000000740947 */ /* 0x000fea0003800000 */
[----:B------:R-:W-:Y:S02]  /*05c0*/  ISETP.GE.AND P0, PT, R9, -0x18, PT ;  /* 0xffffffe80900780c */ /* 0x000fe40003f06270 */
[----:B------:R-:W-:-:S11]  /*05d0*/  LOP3.LUT R0, R0, 0x80000000, RZ, 0xc0, !PT ;  /* 0x8000000000007812 */ /* 0x000fd600078ec0ff */
[----:B------:R-:W-:Y:S05]  /*05e0*/  @!P0 BRA `(.L_x_232) ;  /* 0x0000000000688947 */ /* 0x000fea0003800000 */
[CCC-:B------:R-:W-:Y:S01]  /*05f0*/  FFMA.RZ R3, R10.reuse, R8.reuse, R7.reuse ;  /* 0x000000080a037223 */ /* 0x1c0fe2000000c007 */
[CCC-:B------:R-:W-:Y:S01]  /*0600*/  FFMA.RM R6, R10.reuse, R8.reuse, R7.reuse ;  /* 0x000000080a067223 */ /* 0x1c0fe20000004007 */
[C---:B------:R-:W-:Y:S02]  /*0610*/  ISETP.NE.AND P2, PT, R9.reuse, RZ, PT ;  /* 0x000000ff0900720c */ /* 0x040fe40003f45270 */
[----:B------:R-:W-:Y:S02]  /*0620*/  ISETP.NE.AND P1, PT, R9, RZ, PT ;  /* 0x000000ff0900720c */ /* 0x000fe40003f25270 */
[----:B------:R-:W-:Y:S01]  /*0630*/  LOP3.LUT R5, R3, 0x7fffff, RZ, 0xc0, !PT ;  /* 0x007fffff03057812 */ /* 0x000fe200078ec0ff */
[----:B------:R-:W-:Y:S01]  /*0640*/  FFMA.RP R3, R10, R8, R7 ;  /* 0x000000080a037223 */ /* 0x000fe20000008007 */
[----:B------:R-:W-:Y:S02]  /*0650*/  VIADD R8, R9, 0x20 ;  /* 0x0000002009087836 */ /* 0x000fe40000000000 */
[----:B------:R-:W-:Y:S01]  /*0660*/  LOP3.LUT R5, R5, 0x800000, RZ, 0xfc, !PT ;  /* 0x0080000005057812 */ /* 0x000fe200078efcff */
[----:B------:R-:W-:Y:S01]  /*0670*/  IMAD.MOV R7, RZ, RZ, -R9 ;  /* 0x000000ffff077224 */ /* 0x000fe200078e0a09 */
[----:B------:R-:W-:-:S02]  /*0680*/  FSETP.NEU.FTZ.AND P0, PT, R3, R6, PT ;  /* 0x000000060300720b */ /* 0x000fc40003f1d000 */
[----:B------:R-:W-:Y:S02]  /*0690*/  SHF.L.U32 R8, R5, R8, RZ ;  /* 0x0000000805087219 */ /* 0x000fe400000006ff */
[----:B------:R-:W-:Y:S02]  /*06a0*/  SEL R6, R7, RZ, P2 ;  /* 0x000000ff07067207 */ /* 0x000fe40001000000 */
[----:B------:R-:W-:Y:S02]  /*06b0*/  ISETP.NE.AND P1, PT, R8, RZ, P1 ;  /* 0x000000ff0800720c */ /* 0x000fe40000f25270 */
[----:B------:R-:W-:Y:S02]  /*06c0*/  SHF.R.U32.HI R6, RZ, R6, R5 ;  /* 0x00000006ff067219 */ /* 0x000fe40000011605 */
[----:B------:R-:W-:Y:S02]  /*06d0*/  PLOP3.LUT P0, PT, P0, P1, PT, 0xf8, 0x8f ;  /* 0x00000000008f781c */ /* 0x000fe40000703f70 */
[----:B------:R-:W-:-:S02]  /*06e0*/  SHF.R.U32.HI R8, RZ, 0x1, R6 ;  /* 0x00000001ff087819 */ /* 0x000fc40000011606 */
[----:B------:R-:W-:-:S04]  /*06f0*/  SEL R3, RZ, 0x1, !P0 ;  /* 0x00000001ff037807 */ /* 0x000fc80004000000 */
[----:B------:R-:W-:-:S04]  /*0700*/  LOP3.LUT R3, R3, 0x1, R8, 0xf8, !PT ;  /* 0x0000000103037812 */ /* 0x000fc800078ef808 */
[----:B------:R-:W-:-:S05]  /*0710*/  LOP3.LUT R3, R3, R6, RZ, 0xc0, !PT ;  /* 0x0000000603037212 */ /* 0x000fca00078ec0ff */
[----:B------:R-:W-:-:S05]  /*0720*/  IMAD.IADD R3, R8, 0x1, R3 ;  /* 0x0000000108037824 */ /* 0x000fca00078e0203 */
[----:B------:R-:W-:Y:S01]  /*0730*/  LOP3.LUT R0, R3, R0, RZ, 0xfc, !PT ;  /* 0x0000000003007212 */ /* 0x000fe200078efcff */
[----:B------:R-:W-:Y:S06]  /*0740*/  BRA `(.L_x_232) ;  /* 0x0000000000107947 */ /* 0x000fec0003800000 */
.L_x_231:
[----:B------:R-:W-:-:S04]  /*0750*/  LOP3.LUT R0, R0, 0x80000000, RZ, 0xc0, !PT ;  /* 0x8000000000007812 */ /* 0x000fc800078ec0ff */
[----:B------:R-:W-:Y:S01]  /*0760*/  LOP3.LUT R0, R0, 0x7f800000, RZ, 0xfc, !PT ;  /* 0x7f80000000007812 */ /* 0x000fe200078efcff */
[----:B------:R-:W-:Y:S06]  /*0770*/  BRA `(.L_x_232) ;  /* 0x0000000000047947 */ /* 0x000fec0003800000 */
.L_x_230:
[----:B------:R-:W-:-:S07]  /*0780*/  IMAD R0, R6, 0x800000, R0 ;  /* 0x0080000006007824 */ /* 0x000fce00078e0200 */
.L_x_232:
[----:B------:R-:W-:Y:S05]  /*0790*/  BSYNC.RECONVERGENT B2 ;  /* 0x0000000000027941 */ /* 0x000fea0003800200 */
.L_x_229:
[----:B------:R-:W-:Y:S05]  /*07a0*/  BRA `(.L_x_233) ;  /* 0x0000000000207947 */ /* 0x000fea0003800000 */
.L_x_228:
[----:B------:R-:W-:-:S04]  /*07b0*/  LOP3.LUT R0, R8, 0x80000000, R7, 0x48, !PT ;  /* 0x8000000008007812 */ /* 0x000fc800078e4807 */
[----:B------:R-:W-:Y:S01]  /*07c0*/  LOP3.LUT R0, R0, 0x7f800000, RZ, 0xfc, !PT ;  /* 0x7f80000000007812 */ /* 0x000fe200078efcff */
[----:B------:R-:W-:Y:S06]  /*07d0*/  BRA `(.L_x_233) ;  /* 0x0000000000147947 */ /* 0x000fec0003800000 */
.L_x_227:
[----:B------:R-:W-:Y:S01]  /*07e0*/  LOP3.LUT R0, R8, 0x80000000, R7, 0x48, !PT ;  /* 0x8000000008007812 */ /* 0x000fe200078e4807 */
[----:B------:R-:W-:Y:S06]  /*07f0*/  BRA `(.L_x_233) ;  /* 0x00000000000c7947 */ /* 0x000fec0003800000 */
.L_x_226:
[----:B------:R-:W0:Y:S01]  /*0800*/  MUFU.RSQ R0, -QNAN ;  /* 0xffc0000000007908 */ /* 0x000e220000001400 */
[----:B------:R-:W-:Y:S05]  /*0810*/  BRA `(.L_x_233) ;  /* 0x0000000000047947 */ /* 0x000fea0003800000 */
.L_x_225:
[----:B------:R-:W-:-:S07]  /*0820*/  FADD.FTZ R0, R0, R3 ;  /* 0x0000000300007221 */ /* 0x000fce0000010000 */
.L_x_233:
[----:B------:R-:W-:Y:S05]  /*0830*/  BSYNC.RECONVERGENT B1 ;  /* 0x0000000000017941 */ /* 0x000fea0003800200 */
.L_x_223:
[----:B------:R-:W-:-:S04]  /*0840*/  IMAD.MOV.U32 R5, RZ, RZ, 0x0 ;  /* 0x00000000ff057424 */ /* 0x000fc800078e00ff */
[----:B0-----:R-:W-:Y:S05]  /*0850*/  RET.REL.NODEC R4 `(gpu_sort) ;  /* 0xfffffff404e87950 */ /* 0x001fea0003c3ffff */
.L_x_234:
        /* <DEDUP_REMOVED lines=10> */
.L_x_235:


//--------------------- .nv.shared._ZN3cub18CUB_300001_SM_10006detail10radix_sort29DeviceRadixSortOnesweepKernelINS1_5radix10policy_hubIfNS0_8NullTypeEyE10Policy1000ELNS0_9SortOrderE0EfS6_yiiNS1_21identity_decomposer_tEEEvPT5_SC_PT3_PKSD_PT1_PKSH_PT2_PKSL_T4_iiT6_ --------------------------
	.section	.nv.shared._ZN3cub18CUB_300001_SM_10006detail10radix_sort29DeviceRadixSortOnesweepKernelINS1_5radix10policy_hubIfNS0_8NullTypeEyE10Policy1000ELNS0_9SortOrderE0EfS6_yiiNS1_21identity_decomposer_tEEEvPT5_SC_PT3_PKSD_PT1_PKSH_PT2_PKSL_T4_iiT6_,"aw",@nobits
	.sectionflags	@""
	.align	16
.nv.shared._ZN3cub18CUB_300001_SM_10006detail10radix_sort29DeviceRadixSortOnesweepKernelINS1_5radix10policy_hubIfNS0_8NullTypeEyE10Policy1000ELNS0_9SortOrderE0EfS6_yiiNS1_21identity_decomposer_tEEEvPT5_SC_PT3_PKSD_PT1_PKSH_PT2_PKSL_T4_iiT6_:
	.zero		30720


//--------------------- .nv.shared.reserved.0     --------------------------
	.section	.nv.shared.reserved.0,"aw",@nobits
	.weak		__nv_reservedSMEM_offset_0_alias
	.size		__nv_reservedSMEM_offset_0_alias, 0, 64
	.other		__nv_reservedSMEM_offset_0_alias,@"STO_CUDA_RESERVED_SHARED STV_DEFAULT"
__nv_reservedSMEM_offset_0_alias:
	.zero		0
	.zero		64


//--------------------- .nv.global                --------------------------
	.section	.nv.global,"aw",@nobits
.nv.global:
	.type		_ZN34_INTERNAL_93e3f848_4_k_cu_gpu_sort6thrust24THRUST_300001_SM_1000_NS12placeholders2_8E,@object
	.size		_ZN34_INTERNAL_93e3f848_4_k_cu_gpu_sort6thrust24THRUST_300001_SM_1000_NS12placeholders2_8E,(_ZN34_INTERNAL_93e3f848_4_k_cu_gpu_sort4cuda3std3__436_GLOBAL__N__93e3f848_4_k_cu_gpu_sort6ignoreE - _ZN34_INTERNAL_93e3f848_4_k_cu_gpu_sort6thrust24THRUST_300001_SM_1000_NS12placeholders2_8E)
_ZN34_INTERNAL_93e3f848_4_k_cu_gpu_sort6thrust24THRUST_300001_SM_1000_NS12placeholders2_8E:
	.zero		1
	.type		_ZN34_INTERNAL_93e3f848_4_k_cu_gpu_sort4cuda3std3__436_GLOBAL__N__93e3f848_4_k_cu_gpu_sort6ignoreE,@object
	.size		_ZN34_INTERNAL_93e3f848_4_k_cu_gpu_sort4cuda3std3__436_GLOBAL__N__93e3f848_4_k_cu_gpu_sort6ignoreE,(_ZN34_INTERNAL_93e3f848_4_k_cu_gpu_sort4cuda3std6ranges3__45__cpo4dataE - _ZN34_INTERNAL_93e3f848_4_k_cu_gpu_sort4cuda3std3__436_GLOBAL__N__93e3f848_4_k_cu_gpu_sort6ignoreE)
_ZN34_INTERNAL_93e3f848_4_k_cu_gpu_sort4cuda3std3__436_GLOBAL__N__93e3f848_4_k_cu_gpu_sort6ignoreE:
	.zero		1
	.type		_ZN34_INTERNAL_93e3f848_4_k_cu_gpu_sort4cuda3std6ranges3__45__cpo4dataE,@object
	.size		_ZN34_INTERNAL_93e3f848_4_k_cu_gpu_sort4cuda3std6ranges3__45__cpo4dataE,(_ZN34_INTERNAL_93e3f848_4_k_cu_gpu_sort6thrust24THRUST_300001_SM_1000_NS6system3cpp3parE - _ZN34_INTERNAL_93e3f848_4_k_cu_gpu_sort4cuda3std6ranges3__45__cpo4dataE)
_ZN34_INTERNAL_93e3f848_4_k_cu_gpu_sort4cuda3std6ranges3__45__cpo4dataE:
	.zero		1
	.type		_ZN34_INTERNAL_93e3f848_4_k_cu_gpu_sort6thrust24THRUST_300001_SM_1000_NS6system3cpp3parE,@object
	.size		_ZN34_INTERNAL_93e3f848_4_k_cu_gpu_sort6thrust24THRUST_300001_SM_1000_NS6system3cpp3parE,(_ZN34_INTERNAL_93e3f848_4_k_cu_gpu_sort4cuda3std3__45__cpo5beginE - _ZN34_INTERNAL_93e3f848_4_k_cu_gpu_sort6thrust24THRUST_300001_SM_1000_NS6system3cpp3parE)
_ZN34_INTERNAL_93e3f848_4_k_cu_gpu_sort6thrust24THRUST_300001_SM_1000_NS6system3cpp3parE:
	.zero		1
	.type		_ZN34_INTERNAL_93e3f848_4_k_cu_gpu_sort4cuda3std3__45__cpo5beginE,@object
	.size		_ZN34_INTERNAL_93e3f848_4_k_cu_gpu_sort4cuda3std3__45__cpo5beginE,(_ZN34_INTERNAL_93e3f848_4_k_cu_gpu_sort4cuda3std6ranges3__45__cpo5beginE - _ZN34_INTERNAL_93e3f848_4_k_cu_gpu_sort4cuda3std3__45__cpo5beginE)
_ZN34_INTERNAL_93e3f848_4_k_cu_gpu_sort4cuda3std3__45__cpo5beginE:
	.zero		1
	.type		_ZN34_INTERNAL_93e3f848_4_k_cu_gpu_sort4cuda3std6ranges3__45__cpo5beginE,@object
	.size		_ZN34_INTERNAL_93e3f848_4_k_cu_gpu_sort4cuda3std6ranges3__45__cpo5beginE,(_ZN34_INTERNAL_93e3f848_4_k_cu_gpu_sort6thrust24THRUST_300001_SM_1000_NS6deviceE - _ZN34_INTERNAL_93e3f848_4_k_cu_gpu_sort4cuda3std6ranges3__45__cpo5beginE)
_ZN34_INTERNAL_93e3f848_4_k_cu_gpu_sort4cuda3std6ranges3__45__cpo5beginE:
	.zero		1
	.type		_ZN34_INTERNAL_93e3f848_4_k_cu_gpu_sort6thrust24THRUST_300001_SM_1000_NS6deviceE,@object
	.size		_ZN34_INTERNAL_93e3f848_4_k_cu_gpu_sort6thrust24THRUST_300001_SM_1000_NS6deviceE,(_ZN34_INTERNAL_93e3f848_4_k_cu_gpu_sort4cuda3std3__47nulloptE - _ZN34_INTERNAL_93e3f848_4_k_cu_gpu_sort6thrust24THRUST_300001_SM_1000_NS6deviceE)
_ZN34_INTERNAL_93e3f848_4_k_cu_gpu_sort6thrust24THRUST_300001_SM_1000_NS6deviceE:
	.zero		1
	.type		_ZN34_INTERNAL_93e3f848_4_k_cu_gpu_sort4cuda3std3__47nulloptE,@object
	.size		_ZN34_INTERNAL_93e3f848_4_k_cu_gpu_sort4cuda3std3__47nulloptE,(_ZN34_INTERNAL_93e3f848_4_k_cu_gpu_sort4cuda3std6ranges3__45__cpo8distanceE - _ZN34_INTERNAL_93e3f848_4_k_cu_gpu_sort4cuda3std3__47nulloptE)
_ZN34_INTERNAL_93e3f848_4_k_cu_gpu_sort4cuda3std3__47nulloptE:
	.zero		1
	.type		_ZN34_INTERNAL_93e3f848_4_k_cu_gpu_sort4cuda3std6ranges3__45__cpo8distanceE,@object
	.size		_ZN34_INTERNAL_93e3f848_4_k_cu_gpu_sort4cuda3std6ranges3__45__cpo8distanceE,(_ZN34_INTERNAL_93e3f848_4_k_cu_gpu_sort6thrust24THRUST_300001_SM_1000_NS12placeholders2_4E - _ZN34_INTERNAL_93e3f848_4_k_cu_gpu_sort4cuda3std6ranges3__45__cpo8distanceE)
_ZN34_INTERNAL_93e3f848_4_k_cu_gpu_sort4cuda3std6ranges3__45__cpo8distanceE:
	.zero		1
	.type		_ZN34_INTERNAL_93e3f848_4_k_cu_gpu_sort6thrust24THRUST_300001_SM_1000_NS12placeholders2_4E,@object
	.size		_ZN34_INTERNAL_93e3f848_4_k_cu_gpu_sort6thrust24THRUST_300001_SM_1000_NS12placeholders2_4E,(_ZN34_INTERNAL_93e3f848_4_k_cu_gpu_sort4cuda3std3__45__cpo6rbeginE - _ZN34_INTERNAL_93e3f848_4_k_cu_gpu_sort6thrust24THRUST_300001_SM_1000_NS12placeholders2_4E)
_ZN34_INTERNAL_93e3f848_4_k_cu_gpu_sort6thrust24THRUST_300001_SM_1000_NS12placeholders2_4E:
	.zero		1
	.type		_ZN34_INTERNAL_93e3f848_4_k_cu_gpu_sort4cuda3std3__45__cpo6rbeginE,@object
	.size		_ZN34_INTERNAL_93e3f848_4_k_cu_gpu_sort4cuda3std3__45__cpo6rbeginE,(_ZN34_INTERNAL_93e3f848_4_k_cu_gpu_sort4cuda3std6ranges3__45__cpo7advanceE - _ZN34_INTERNAL_93e3f848_4_k_cu_gpu_sort4cuda3std3__45__cpo6rbeginE)
_ZN34_INTERNAL_93e3f848_4_k_cu_gpu_sort4cuda3std3__45__cpo6rbeginE:
	.zero		1
	.type		_ZN34_INTERNAL_93e3f848_4_k_cu_gpu_sort4cuda3std6ranges3__45__cpo7advanceE,@object
	.size		_ZN34_INTERNAL_93e3f848_4_k_cu_gpu_sort4cuda3std6ranges3__45__cpo7advanceE,(_ZN34_INTERNAL_93e3f848_4_k_cu_gpu_sort6thrust24THRUST_300001_SM_1000_NS12placeholders3_10E - _ZN34_INTERNAL_93e3f848_4_k_cu_gpu_sort4cuda3std6ranges3__45__cpo7advanceE)
_ZN34_INTERNAL_93e3f848_4_k_cu_gpu_sort4cuda3std6ranges3__45__cpo7advanceE:
	.zero		1
	.type		_ZN34_INTERNAL_93e3f848_4_k_cu_gpu_sort6thrust24THRUST_300001_SM_1000_NS12placeholders3_10E,@object
	.size		_ZN34_INTERNAL_93e3f848_4_k_cu_gpu_sort6thrust24THRUST_300001_SM_1000_NS12placeholders3_10E,(_ZN34_INTERNAL_93e3f848_4_k_cu_gpu_sort4cuda3std3__48in_placeE - _ZN34_INTERNAL_93e3f848_4_k_cu_gpu_sort6thrust24THRUST_300001_SM_1000_NS12placeholders3_10E)
_ZN34_INTERNAL_93e3f848_4_k_cu_gpu_sort6thrust24THRUST_300001_SM_1000_NS12placeholders3_10E:
	.zero		1
	.type		_ZN34_INTERNAL_93e3f848_4_k_cu_gpu_sort4cuda3std3__48in_placeE,@object
	.size		_ZN34_INTERNAL_93e3f848_4_k_cu_gpu_sort4cuda3std3__48in_placeE,(_ZN34_INTERNAL_93e3f848_4_k_cu_gpu_sort4cuda3std6ranges3__45__cpo4sizeE - _ZN34_INTERNAL_93e3f848_4_k_cu_gpu_sort4cuda3std3__48in_placeE)
_ZN34_INTERNAL_93e3f848_4_k_cu_gpu_sort4cuda3std3__48in_placeE:
	.zero		1
	.type		_ZN34_INTERNAL_93e3f848_4_k_cu_gpu_sort4cuda3std6ranges3__45__cpo4sizeE,@object
	.size		_ZN34_INTERNAL_93e3f848_4_k_cu_gpu_sort4cuda3std6ranges3__45__cpo4sizeE,(_ZN34_INTERNAL_93e3f848_4_k_cu_gpu_sort6thrust24THRUST_300001_SM_1000_NS12placeholders2_2E - _ZN34_INTERNAL_93e3f848_4_k_cu_gpu_sort4cuda3std6ranges3__45__cpo4sizeE)
_ZN34_INTERNAL_93e3f848_4_k_cu_gpu_sort4cuda3std6ranges3__45__cpo4sizeE:
	.zero		1
	.type		_ZN34_INTERNAL_93e3f848_4_k_cu_gpu_sort6thrust24THRUST_300001_SM_1000_NS12placeholders2_2E,@object
	.size		_ZN34_INTERNAL_93e3f848_4_k_cu_gpu_sort6thrust24THRUST_300001_SM_1000_NS12placeholders2_2E,(_ZN34_INTERNAL_93e3f848_4_k_cu_gpu_sort4cuda3std3__45__cpo6cbeginE - _ZN34_INTERNAL_93e3f848_4_k_cu_gpu_sort6thrust24THRUST_300001_SM_1000_NS12placeholders2_2E)
_ZN34_INTERNAL_93e3f848_4_k_cu_gpu_sort6thrust24THRUST_300001_SM_1000_NS12placeholders2_2E:
	.zero		1
	.type		_ZN34_INTERNAL_93e3f848_4_k_cu_gpu_sort4cuda3std3__45__cpo6cbeginE,@object
	.size		_ZN34_INTERNAL_93e3f848_4_k_cu_gpu_sort4cuda3std3__45__cpo6cbeginE,(_ZN34_INTERNAL_93e3f848_4_k_cu_gpu_sort4cuda3std6ranges3__45__cpo6cbeginE - _ZN34_INTERNAL_93e3f848_4_k_cu_gpu_sort4cuda3std3__45__cpo6cbeginE)
_ZN34_INTERNAL_93e3f848_4_k_cu_gpu_sort4cuda3std3__45__cpo6cbeginE:
	.zero		1
	.type		_ZN34_INTERNAL_93e3f848_4_k_cu_gpu_sort4cuda3std6ranges3__45__cpo6cbeginE,@object
	.size		_ZN34_INTERNAL_93e3f848_4_k_cu_gpu_sort4cuda3std6ranges3__45__cpo6cbeginE,(_ZN34_INTERNAL_93e3f848_4_k_cu_gpu_sort6thrust24THRUST_300001_SM_1000_NS12placeholders2_6E - _ZN34_INTERNAL_93e3f848_4_k_cu_gpu_sort4cuda3std6ranges3__45__cpo6cbeginE)
_ZN34_INTERNAL_93e3f848_4_k_cu_gpu_sort4cuda3std6ranges3__45__cpo6cbeginE:
	.zero		1
	.type		_ZN34_INTERNAL_93e3f848_4_k_cu_gpu_sort6thrust24THRUST_300001_SM_1000_NS12placeholders2_6E,@object
	.size		_ZN34_INTERNAL_93e3f848_4_k_cu_gpu_sort6thrust24THRUST_300001_SM_1000_NS12placeholders2_6E,(_ZN34_INTERNAL_93e3f848_4_k_cu_gpu_sort4cuda3std3__45__cpo7crbeginE - _ZN34_INTERNAL_93e3f848_4_k_cu_gpu_sort6thrust24THRUST_300001_SM_1000_NS12placeholders2_6E)
_ZN34_INTERNAL_93e3f848_4_k_cu_gpu_sort6thrust24THRUST_300001_SM_1000_NS12placeholders2_6E:
	.zero		1
	.type		_ZN34_INTERNAL_93e3f848_4_k_cu_gpu_sort4cuda3std3__45__cpo7crbeginE,@object
	.size		_ZN34_INTERNAL_93e3f848_4_k_cu_gpu_sort4cuda3std3__45__cpo7crbeginE,(_ZN34_INTERNAL_93e3f848_4_k_cu_gpu_sort4cuda3std6ranges3__45__cpo4nextE - _ZN34_INTERNAL_93e3f848_4_k_cu_gpu_sort4cuda3std3__45__cpo7crbeginE)
_ZN34_INTERNAL_93e3f848_4_k_cu_gpu_sort4cuda3std3__45__cpo7crbeginE:
	.zero		1
	.type		_ZN34_INTERNAL_93e3f848_4_k_cu_gpu_sort4cuda3std6ranges3__45__cpo4nextE,@object
	.size		_ZN34_INTERNAL_93e3f848_4_k_cu_gpu_sort4cuda3std6ranges3__45__cpo4nextE,(_ZN34_INTERNAL_93e3f848_4_k_cu_gpu_sort4cuda3std6ranges3__45__cpo4swapE - _ZN34_INTERNAL_93e3f848_4_k_cu_gpu_sort4cuda3std6ranges3__45__cpo4nextE)
_ZN34_INTERNAL_93e3f848_4_k_cu_gpu_sort4cuda3std6ranges3__45__cpo4nextE:
	.zero		1
	.type		_ZN34_INTERNAL_93e3f848_4_k_cu_gpu_sort4cuda3std6ranges3__45__cpo4swapE,@object
	.size		_ZN34_INTERNAL_93e3f848_4_k_cu_gpu_sort4cuda3std6ranges3__45__cpo4swapE,(_ZN34_INTERNAL_93e3f848_4_k_cu_gpu_sort6thrust24THRUST_300001_SM_1000_NS8cuda_cub10par_nosyncE - _ZN34_INTERNAL_93e3f848_4_k_cu_gpu_sort4cuda3std6ranges3__45__cpo4swapE)
_ZN34_INTERNAL_93e3f848_4_k_cu_gpu_sort4cuda3std6ranges3__45__cpo4swapE:
	.zero		1
	.type		_ZN34_INTERNAL_93e3f848_4_k_cu_gpu_sort6thrust24THRUST_300001_SM_1000_NS8cuda_cub10par_nosyncE,@object
	.size		_ZN34_INTERNAL_93e3f848_4_k_cu_gpu_sort6thrust24THRUST_300001_SM_1000_NS8cuda_cub10par_nosyncE,(_ZN34_INTERNAL_93e3f848_4_k_cu_gpu_sort6thrust24THRUST_300001_SM_1000_NS3seqE - _ZN34_INTERNAL_93e3f848_4_k_cu_gpu_sort6thrust24THRUST_300001_SM_1000_NS8cuda_cub10par_nosyncE)
_ZN34_INTERNAL_93e3f848_4_k_cu_gpu_sort6thrust24THRUST_300001_SM_1000_NS8cuda_cub10par_nosyncE:
	.zero		1
	.type		_ZN34_INTERNAL_93e3f848_4_k_cu_gpu_sort6thrust24THRUST_300001_SM_1000_NS3seqE,@object
	.size		_ZN34_INTERNAL_93e3f848_4_k_cu_gpu_sort6thrust24THRUST_300001_SM_1000_NS3seqE,(_ZN34_INTERNAL_93e3f848_4_k_cu_gpu_sort4cuda3std3__420unreachable_sentinelE - _ZN34_INTERNAL_93e3f848_4_k_cu_gpu_sort6thrust24THRUST_300001_SM_1000_NS3seqE)
_ZN34_INTERNAL_93e3f848_4_k_cu_gpu_sort6thrust24THRUST_300001_SM_1000_NS3seqE:
	.zero		1
	.type		_ZN34_INTERNAL_93e3f848_4_k_cu_gpu_sort4cuda3std3__420unreachable_sentinelE,@object
	.size		_ZN34_INTERNAL_93e3f848_4_k_cu_gpu_sort4cuda3std3__420unreachable_sentinelE,(_ZN34_INTERNAL_93e3f848_4_k_cu_gpu_sort4cuda3std6ranges3__45__cpo5ssizeE - _ZN34_INTERNAL_93e3f848_4_k_cu_gpu_sort4cuda3std3__420unreachable_sentinelE)
_ZN34_INTERNAL_93e3f848_4_k_cu_gpu_sort4cuda3std3__420unreachable_sentinelE:
	.zero		1
	.type		_ZN34_INTERNAL_93e3f848_4_k_cu_gpu_sort4cuda3std6ranges3__45__cpo5ssizeE,@object
	.size		_ZN34_INTERNAL_93e3f848_4_k_cu_gpu_sort4cuda3std6ranges3__45__cpo5ssizeE,(_ZN34_INTERNAL_93e3f848_4_k_cu_gpu_sort6thrust24THRUST_300001_SM_1000_NS12placeholders2_3E - _ZN34_INTERNAL_93e3f848_4_k_cu_gpu_sort4cuda3std6ranges3__45__cpo5ssizeE)
_ZN34_INTERNAL_93e3f848_4_k_cu_gpu_sort4cuda3std6ranges3__45__cpo5ssizeE:
	.zero		1
	.type		_ZN34_INTERNAL_93e3f848_4_k_cu_gpu_sort6thrust24THRUST_300001_SM_1000_NS12placeholders2_3E,@object
	.size		_ZN34_INTERNAL_93e3f848_4_k_cu_gpu_sort6thrust24THRUST_300001_SM_1000_NS12placeholders2_3E,(_ZN34_INTERNAL_93e3f848_4_k_cu_gpu_sort4cuda3std3__45__cpo4cendE - _ZN34_INTERNAL_93e3f848_4_k_cu_gpu_sort6thrust24THRUST_300001_SM_1000_NS12placeholders2_3E)
_ZN34_INTERNAL_93e3f848_4_k_cu_gpu_sort6thrust24THRUST_300001_SM_1000_NS12placeholders2_3E:
	.zero		1
	.type		_ZN34_INTERNAL_93e3f848_4_k_cu_gpu_sort4cuda3std3__45__cpo4cendE,@object
	.size		_ZN34_INTERNAL_93e3f848_4_k_cu_gpu_sort4cuda3std3__45__cpo4cendE,(_ZN34_INTERNAL_93e3f848_4_k_cu_gpu_sort4cuda3std6ranges3__45__cpo4cendE - _ZN34_INTERNAL_93e3f848_4_k_cu_gpu_sort4cuda3std3__45__cpo4cendE)
_ZN34_INTERNAL_93e3f848_4_k_cu_gpu_sort4cuda3std3__45__cpo4cendE:
	.zero		1
	.type		_ZN34_INTERNAL_93e3f848_4_k_cu_gpu_sort4cuda3std6ranges3__45__cpo4cendE,@object
	.size		_ZN34_INTERNAL_93e3f848_4_k_cu_gpu_sort4cuda3std6ranges3__45__cpo4cendE,(_ZN34_INTERNAL_93e3f848_4_k_cu_gpu_sort6thrust24THRUST_300001_SM_1000_NS12placeholders2_7E - _ZN34_INTERNAL_93e3f848_4_k_cu_gpu_sort4cuda3std6ranges3__45__cpo4cendE)
_ZN34_INTERNAL_93e3f848_4_k_cu_gpu_sort4cuda3std6ranges3__45__cpo4cendE:
	.zero		1
	.type		_ZN34_INTERNAL_93e3f848_4_k_cu_gpu_sort6thrust24THRUST_300001_SM_1000_NS12placeholders2_7E,@object
	.size		_ZN34_INTERNAL_93e3f848_4_k_cu_gpu_sort6thrust24THRUST_300001_SM_1000_NS12placeholders2_7E,(_ZN34_INTERNAL_93e3f848_4_k_cu_gpu_sort4cuda3std3__45__cpo5crendE - _ZN34_INTERNAL_93e3f848_4_k_cu_gpu_sort6thrust24THRUST_300001_SM_1000_NS12placeholders2_7E)
_ZN34_INTERNAL_93e3f848_4_k_cu_gpu_sort6thrust24THRUST_300001_SM_1000_NS12placeholders2_7E:
	.zero		1
	.type		_ZN34_INTERNAL_93e3f848_4_k_cu_gpu_sort4cuda3std3__45__cpo5crendE,@object
	.size		_ZN34_INTERNAL_93e3f848_4_k_cu_gpu_sort4cuda3std3__45__cpo5crendE,(_ZN34_INTERNAL_93e3f848_4_k_cu_gpu_sort4cuda3std6ranges3__45__cpo4prevE - _ZN34_INTERNAL_93e3f848_4_k_cu_gpu_sort4cuda3std3__45__cpo5crendE)
_ZN34_INTERNAL_93e3f848_4_k_cu_gpu_sort4cuda3std3__45__cpo5crendE:
	.zero		1
	.type		_ZN34_INTERNAL_93e3f848_4_k_cu_gpu_sort4cuda3std6ranges3__45__cpo4prevE,@object
	.size		_ZN34_INTERNAL_93e3f848_4_k_cu_gpu_sort4cuda3std6ranges3__45__cpo4prevE,(_ZN34_INTERNAL_93e3f848_4_k_cu_gpu_sort4cuda3std6ranges3__45__cpo9iter_moveE - _ZN34_INTERNAL_93e3f848_4_k_cu_gpu_sort4cuda3std6ranges3__45__cpo4prevE)
_ZN34_INTERNAL_93e3f848_4_k_cu_gpu_sort4cuda3std6ranges3__45__cpo4prevE:
	.zero		1
	.type		_ZN34_INTERNAL_93e3f848_4_k_cu_gpu_sort4cuda3std6ranges3__45__cpo9iter_moveE,@object
	.size		_ZN34_INTERNAL_93e3f848_4_k_cu_gpu_sort4cuda3std6ranges3__45__cpo9iter_moveE,(_ZN34_INTERNAL_93e3f848_4_k_cu_gpu_sort6thrust24THRUST_300001_SM_1000_NS6system6detail10sequential3seqE - _ZN34_INTERNAL_93e3f848_4_k_cu_gpu_sort4cuda3std6ranges3__45__cpo9iter_moveE)
_ZN34_INTERNAL_93e3f848_4_k_cu_gpu_sort4cuda3std6ranges3__45__cpo9iter_moveE:
	.zero		1
	.type		_ZN34_INTERNAL_93e3f848_4_k_cu_gpu_sort6thrust24THRUST_300001_SM_1000_NS6system6detail10sequential3seqE,@object
	.size		_ZN34_INTERNAL_93e3f848_4_k_cu_gpu_sort6thrust24THRUST_300001_SM_1000_NS6system6detail10sequential3seqE,(_ZN34_INTERNAL_93e3f848_4_k_cu_gpu_sort6thrust24THRUST_300001_SM_1000_NS12placeholders2_9E - _ZN34_INTERNAL_93e3f848_4_k_cu_gpu_sort6thrust24THRUST_300001_SM_1000_NS6system6detail10sequential3seqE)
_ZN34_INTERNAL_93e3f848_4_k_cu_gpu_sort6thrust24THRUST_300001_SM_1000_NS6system6detail10sequential3seqE:
	.zero		1
	.type		_ZN34_INTERNAL_93e3f848_4_k_cu_gpu_sort6thrust24THRUST_300001_SM_1000_NS12placeholders2_9E,@object
	.size		_ZN34_INTERNAL_93e3f848_4_k_cu_gpu_sort6thrust24THRUST_300001_SM_1000_NS12placeholders2_9E,(_ZN34_INTERNAL_93e3f848_4_k_cu_gpu_sort4cuda3std3__419piecewise_constructE - _ZN34_INTERNAL_93e3f848_4_k_cu_gpu_sort6thrust24THRUST_300001_SM_1000_NS12placeholders2_9E)
_ZN34_INTERNAL_93e3f848_4_k_cu_gpu_sort6thrust24THRUST_300001_SM_1000_NS12placeholders2_9E:
	.zero		1
	.type		_ZN34_INTERNAL_93e3f848_4_k_cu_gpu_sort4cuda3std3__419piecewise_constructE,@object
	.size		_ZN34_INTERNAL_93e3f848_4_k_cu_gpu_sort4cuda3std3__419piecewise_constructE,(_ZN34_INTERNAL_93e3f848_4_k_cu_gpu_sort4cuda3std6ranges3__45__cpo5cdataE - _ZN34_INTERNAL_93e3f848_4_k_cu_gpu_sort4cuda3std3__419piecewise_constructE)
_ZN34_INTERNAL_93e3f848_4_k_cu_gpu_sort4cuda3std3__419piecewise_constructE:
	.zero		1
	.type		_ZN34_INTERNAL_93e3f848_4_k_cu_gpu_sort4cuda3std6ranges3__45__cpo5cdataE,@object
	.size		_ZN34_INTERNAL_93e3f848_4_k_cu_gpu_sort4cuda3std6ranges3__45__cpo5cdataE,(_ZN34_INTERNAL_93e3f848_4_k_cu_gpu_sort6thrust24THRUST_300001_SM_1000_NS12placeholders2_1E - _ZN34_INTERNAL_93e3f848_4_k_cu_gpu_sort4cuda3std6ranges3__45__cpo5cdataE)
_ZN34_INTERNAL_93e3f848_4_k_cu_gpu_sort4cuda3std6ranges3__45__cpo5cdataE:
	.zero		1
	.type		_ZN34_INTERNAL_93e3f848_4_k_cu_gpu_sort6thrust24THRUST_300001_SM_1000_NS12placeholders2_1E,@object
	.size		_ZN34_INTERNAL_93e3f848_4_k_cu_gpu_sort6thrust24THRUST_300001_SM_1000_NS12placeholders2_1E,(_ZN34_INTERNAL_93e3f848_4_k_cu_gpu_sort4cuda3std3__45__cpo3endE - _ZN34_INTERNAL_93e3f848_4_k_cu_gpu_sort6thrust24THRUST_300001_SM_1000_NS12placeholders2_1E)
_ZN34_INTERNAL_93e3f848_4_k_cu_gpu_sort6thrust24THRUST_300001_SM_1000_NS12placeholders2_1E:
	.zero		1
	.type		_ZN34_INTERNAL_93e3f848_4_k_cu_gpu_sort4cuda3std3__45__cpo3endE,@object
	.size		_ZN34_INTERNAL_93e3f848_4_k_cu_gpu_sort4cuda3std3__45__cpo3endE,(_ZN34_INTERNAL_93e3f848_4_k_cu_gpu_sort4cuda3std6ranges3__45__cpo3endE - _ZN34_INTERNAL_93e3f848_4_k_cu_gpu_sort4cuda3std3__45__cpo3endE)
_ZN34_INTERNAL_93e3f848_4_k_cu_gpu_sort4cuda3std3__45__cpo3endE:
	.zero		1
	.type		_ZN34_INTERNAL_93e3f848_4_k_cu_gpu_sort4cuda3std6ranges3__45__cpo3endE,@object
	.size		_ZN34_INTERNAL_93e3f848_4_k_cu_gpu_sort4cuda3std6ranges3__45__cpo3endE,(_ZN34_INTERNAL_93e3f848_4_k_cu_gpu_sort6thrust24THRUST_300001_SM_1000_NS12placeholders2_5E - _ZN34_INTERNAL_93e3f848_4_k_cu_gpu_sort4cuda3std6ranges3__45__cpo3endE)
_ZN34_INTERNAL_93e3f848_4_k_cu_gpu_sort4cuda3std6ranges3__45__cpo3endE:
	.zero		1
	.type		_ZN34_INTERNAL_93e3f848_4_k_cu_gpu_sort6thrust24THRUST_300001_SM_1000_NS12placeholders2_5E,@object
	.size		_ZN34_INTERNAL_93e3f848_4_k_cu_gpu_sort6thrust24THRUST_300001_SM_1000_NS12placeholders2_5E,(_ZN34_INTERNAL_93e3f848_4_k_cu_gpu_sort4cuda3std3__45__cpo4rendE - _ZN34_INTERNAL_93e3f848_4_k_cu_gpu_sort6thrust24THRUST_300001_SM_1000_NS12placeholders2_5E)
_ZN34_INTERNAL_93e3f848_4_k_cu_gpu_sort6thrust24THRUST_300001_SM_1000_NS12placeholders2_5E:
	.zero		1
	.type		_ZN34_INTERNAL_93e3f848_4_k_cu_gpu_sort4cuda3std3__45__cpo4rendE,@object
	.size		_ZN34_INTERNAL_93e3f848_4_k_cu_gpu_sort4cuda3std3__45__cpo4rendE,(_ZN34_INTERNAL_93e3f848_4_k_cu_gpu_sort4cuda3std6ranges3__45__cpo9iter_swapE - _ZN34_INTERNAL_93e3f848_4_k_cu_gpu_sort4cuda3std3__45__cpo4rendE)
_ZN34_INTERNAL_93e3f848_4_k_cu_gpu_sort4cuda3std3__45__cpo4rendE:
	.zero		1
	.type		_ZN34_INTERNAL_93e3f848_4_k_cu_gpu_sort4cuda3std6ranges3__45__cpo9iter_swapE,@object
	.size		_ZN34_INTERNAL_93e3f848_4_k_cu_gpu_sort4cuda3std6ranges3__45__cpo9iter_swapE,(_ZN34_INTERNAL_93e3f848_4_k_cu_gpu_sort4cuda3std3__48unexpectE - _ZN34_INTERNAL_93e3f848_4_k_cu_gpu_sort4cuda3std6ranges3__45__cpo9iter_swapE)
_ZN34_INTERNAL_93e3f848_4_k_cu_gpu_sort4cuda3std6ranges3__45__cpo9iter_swapE:
	.zero		1
	.type		_ZN34_INTERNAL_93e3f848_4_k_cu_gpu_sort4cuda3std3__48unexpectE,@object
	.size		_ZN34_INTERNAL_93e3f848_4_k_cu_gpu_sort4cuda3std3__48unexpectE,(_ZN34_INTERNAL_93e3f848_4_k_cu_gpu_sort6thrust24THRUST_300001_SM_1000_NS8cuda_cub3parE - _ZN34_INTERNAL_93e3f848_4_k_cu_gpu_sort4cuda3std3__48unexpectE)
_ZN34_INTERNAL_93e3f848_4_k_cu_gpu_sort4cuda3std3__48unexpectE:
	.zero		1
	.type		_ZN34_INTERNAL_93e3f848_4_k_cu_gpu_sort6thrust24THRUST_300001_SM_1000_NS8cuda_cub3parE,@object
	.size		_ZN34_INTERNAL_93e3f848_4_k_cu_gpu_sort6thrust24THRUST_300001_SM_1000_NS8cuda_cub3parE,(.L_29 - _ZN34_INTERNAL_93e3f848_4_k_cu_gpu_sort6thrust24THRUST_300001_SM_1000_NS8cuda_cub3parE)
_ZN34_INTERNAL_93e3f848_4_k_cu_gpu_sort6thrust24THRUST_300001_SM_1000_NS8cuda_cub3parE:
	.zero		1
.L_29:


//--------------------- .nv.shared._ZN3cub18CUB_300001_SM_10006detail10radix_sort33DeviceRadixSortExclusiveSumKernelINS1_5radix10policy_hubIfNS0_8NullTypeEyE10Policy1000EyEEvPT0_ --------------------------
	.section	.nv.shared._ZN3cub18CUB_300001_SM_10006detail10radix_sort33DeviceRadixSortExclusiveSumKernelINS1_5radix10policy_hubIfNS0_8NullTypeEyE10Policy1000EyEEvPT0_,"aw",@nobits
	.sectionflags	@""
	.align	16
.nv.shared._ZN3cub18CUB_300001_SM_10006detail10radix_sort33DeviceRadixSortExclusiveSumKernelINS1_5radix10policy_hubIfNS0_8NullTypeEyE10Policy1000EyEEvPT0_:
	.zero		3360


//--------------------- .nv.shared._ZN3cub18CUB_300001_SM_10006detail10radix_sort30DeviceRadixSortHistogramKernelINS1_5radix10policy_hubIfNS0_8NullTypeEyE10Policy1000ELNS0_9SortOrderE0EfyNS1_21identity_decomposer_tEEEvPT2_PKT1_SB_iiT3_ --------------------------
	.section	.nv.shared._ZN3cub18CUB_300001_SM_10006detail10radix_sort30DeviceRadixSortHistogramKernelINS1_5radix10policy_hubIfNS0_8NullTypeEyE10Policy1000ELNS0_9SortOrderE0EfyNS1_21identity_decomposer_tEEEvPT2_PKT1_SB_iiT3_,"aw",@nobits
	.sectionflags	@""
	.align	4
.nv.shared._ZN3cub18CUB_300001_SM_10006detail10radix_sort30DeviceRadixSortHistogramKernelINS1_5radix10policy_hubIfNS0_8NullTypeEyE10Policy1000ELNS0_9SortOrderE0EfyNS1_21identity_decomposer_tEEEvPT2_PKT1_SB_iiT3_:
	.zero		5120


//--------------------- .nv.shared._ZN3cub18CUB_300001_SM_10006detail10radix_sort31DeviceRadixSortSingleTileKernelINS1_5radix10policy_hubIfNS0_8NullTypeEyE10Policy1000ELNS0_9SortOrderE0EfS6_yNS1_21identity_decomposer_tEEEvPKT1_PSB_PKT2_PSF_T3_iiT4_ --------------------------
	.section	.nv.shared._ZN3cub18CUB_300001_SM_10006detail10radix_sort31DeviceRadixSortSingleTileKernelINS1_5radix10policy_hubIfNS0_8NullTypeEyE10Policy1000ELNS0_9SortOrderE0EfS6_yNS1_21identity_decomposer_tEEEvPKT1_PSB_PKT2_PSF_T3_iiT4_,"aw",@nobits
	.sectionflags	@""
	.align	16
.nv.shared._ZN3cub18CUB_300001_SM_10006detail10radix_sort31DeviceRadixSortSingleTileKernelINS1_5radix10policy_hubIfNS0_8NullTypeEyE10Policy1000ELNS0_9SortOrderE0EfS6_yNS1_21identity_decomposer_tEEEvPKT1_PSB_PKT2_PSF_T3_iiT4_:
	.zero		34880


//--------------------- .nv.constant0._ZN3cub18CUB_300001_SM_10006detail10radix_sort29DeviceRadixSortOnesweepKernelINS1_5radix10policy_hubIfNS0_8NullTypeEyE10Policy1000ELNS0_9SortOrderE0EfS6_yiiNS1_21identity_decomposer_tEEEvPT5_SC_PT3_PKSD_PT1_PKSH_PT2_PKSL_T4_iiT6_ --------------------------
	.section	.nv.constant0._ZN3cub18CUB_300001_SM_10006detail10radix_sort29DeviceRadixSortOnesweepKernelINS1_5radix10policy_hubIfNS0_8NullTypeEyE10Policy1000ELNS0_9SortOrderE0EfS6_yiiNS1_21identity_decomposer_tEEEvPT5_SC_PT3_PKSD_PT1_PKSH_PT2_PKSL_T4_iiT6_,"a",@progbits
	.sectionflags	@""
	.align	4
.nv.constant0._ZN3cub18CUB_300001_SM_10006detail10radix_sort29DeviceRadixSortOnesweepKernelINS1_5radix10policy_hubIfNS0_8NullTypeEyE10Policy1000ELNS0_9SortOrderE0EfS6_yiiNS1_21identity_decomposer_tEEEvPT5_SC_PT3_PKSD_PT1_PKSH_PT2_PKSL_T4_iiT6_:
	.zero		973


//--------------------- .nv.constant0._ZN3cub18CUB_300001_SM_10006detail10radix_sort33DeviceRadixSortExclusiveSumKernelINS1_5radix10policy_hubIfNS0_8NullTypeEyE10Policy1000EyEEvPT0_ --------------------------
	.section	.nv.constant0._ZN3cub18CUB_300001_SM_10006detail10radix_sort33DeviceRadixSortExclusiveSumKernelINS1_5radix10policy_hubIfNS0_8NullTypeEyE10Policy1000EyEEvPT0_,"a",@progbits
	.sectionflags	@""
	.align	4
.nv.constant0._ZN3cub18CUB_300001_SM_10006detail10radix_sort33DeviceRadixSortExclusiveSumKernelINS1_5radix10policy_hubIfNS0_8NullTypeEyE10Policy1000EyEEvPT0_:
	.zero		904


//--------------------- .nv.constant0._ZN3cub18CUB_300001_SM_10006detail10radix_sort30DeviceRadixSortHistogramKernelINS1_5radix10policy_hubIfNS0_8NullTypeEyE10Policy1000ELNS0_9SortOrderE0EfyNS1_21identity_decomposer_tEEEvPT2_PKT1_SB_iiT3_ --------------------------
	.section	.nv.constant0._ZN3cub18CUB_300001_SM_10006detail10radix_sort30DeviceRadixSortHistogramKernelINS1_5radix10policy_hubIfNS0_8NullTypeEyE10Policy1000ELNS0_9SortOrderE0EfyNS1_21identity_decomposer_tEEEvPT2_PKT1_SB_iiT3_,"a",@progbits
	.sectionflags	@""
	.align	4
.nv.constant0._ZN3cub18CUB_300001_SM_10006detail10radix_sort30DeviceRadixSortHistogramKernelINS1_5radix10policy_hubIfNS0_8NullTypeEyE10Policy1000ELNS0_9SortOrderE0EfyNS1_21identity_decomposer_tEEEvPT2_PKT1_SB_iiT3_:
	.zero		929


//--------------------- .nv.constant0._ZN3cub18CUB_300001_SM_10006detail10radix_sort31DeviceRadixSortSingleTileKernelINS1_5radix10policy_hubIfNS0_8NullTypeEyE10Policy1000ELNS0_9SortOrderE0EfS6_yNS1_21identity_decomposer_tEEEvPKT1_PSB_PKT2_PSF_T3_iiT4_ --------------------------
	.section	.nv.constant0._ZN3cub18CUB_300001_SM_10006detail10radix_sort31DeviceRadixSortSingleTileKernelINS1_5radix10policy_hubIfNS0_8NullTypeEyE10Policy1000ELNS0_9SortOrderE0EfS6_yNS1_21identity_decomposer_tEEEvPKT1_PSB_PKT2_PSF_T3_iiT4_,"a",@progbits
	.sectionflags	@""
	.align	4
.nv.constant0._ZN3cub18CUB_300001_SM_10006detail10radix_sort31DeviceRadixSortSingleTileKernelINS1_5radix10policy_hubIfNS0_8NullTypeEyE10Policy1000ELNS0_9SortOrderE0EfS6_yNS1_21identity_decomposer_tEEEvPKT1_PSB_PKT2_PSF_T3_iiT4_:
	.zero		945


//--------------------- .nv.constant0._ZN3cub18CUB_300001_SM_10006detail11EmptyKernelIvEEvv --------------------------
	.section	.nv.constant0._ZN3cub18CUB_300001_SM_10006detail11EmptyKernelIvEEvv,"a",@progbits
	.sectionflags	@""
	.align	4
.nv.constant0._ZN3cub18CUB_300001_SM_10006detail11EmptyKernelIvEEvv:
	.zero		896


//--------------------- .nv.constant0.gpu_sort    --------------------------
	.section	.nv.constant0.gpu_sort,"a",@progbits
	.sectionflags	@""
	.align	4
.nv.constant0.gpu_sort:
	.zero		920


//--------------------- SYMBOLS --------------------------

	.type		.nv.reservedSmem.offset0,@object
	.size		.nv.reservedSmem.offset0,0x4
	.type		.nv.reservedSmem.cap,@object
	.size		.nv.reservedSmem.cap,0x4
